	.target	sm_90a

	.elftype	@"ET_EXEC"


//--------------------- .note.nv.tkinfo           --------------------------
	.section	.note.nv.tkinfo,"",@"SHT_NOTE"
	.sectionflags	@"SHF_NOTE_NV_TKINFO"
	.tkinfo
        /*0018*/ 	.word	0x00000002
        /*0030*/ 	.string	""
        /*0030*/ 	.string	"ptxas"
        /*0030*/ 	.string	"Cuda compilation tools, release 13.0, V13.0.88"
        /*0030*/ 	.string	"Build cuda_13.0.r13.0/compiler.36424714_0"
        /*0030*/ 	.string	"-v  -suppress-debug-info  -lineinfo  -arch sm_90a "



//--------------------- .note.nv.cuinfo           --------------------------
	.section	.note.nv.cuinfo,"",@"SHT_NOTE"
	.sectionflags	@"SHF_NOTE_NV_CUINFO"
        /*0018*/ 	.short	0x0002
        /*001a*/ 	.short	0x005a
        /*001c*/ 	.short	0x0082
	.zero		2


//--------------------- .nv.info                  --------------------------
	.section	.nv.info,"",@"SHT_CUDA_INFO"
	.align	4


	//----- nvinfo : EIATTR_REGCOUNT
	.align		4
        /*0000*/ 	.byte	0x04, 0x2f
        /*0002*/ 	.short	(.L_1 - .L_0)
	.align		4
.L_0:
        /*0004*/ 	.word	index@(matmul_kernel)
        /*0008*/ 	.word	0x000000ff


	//----- nvinfo : EIATTR_FRAME_SIZE
	.align		4
.L_1:
        /*000c*/ 	.byte	0x04, 0x11
        /*000e*/ 	.short	(.L_3 - .L_2)
	.align		4
.L_2:
        /*0010*/ 	.word	index@(matmul_kernel)
        /*0014*/ 	.word	0x000007c0


	//----- nvinfo : EIATTR_MIN_STACK_SIZE
	.align		4
.L_3:
        /*0018*/ 	.byte	0x04, 0x12
        /*001a*/ 	.short	(.L_5 - .L_4)
	.align		4
.L_4:
        /*001c*/ 	.word	index@(matmul_kernel)
        /*0020*/ 	.word	0x000007c0
.L_5:


//--------------------- .nv.compat                --------------------------
	.section	.nv.compat,"",@"SHT_CUDA_COMPAT_INFO"
	.align	4
        /*0000*/ 	.byte	0x02, 0x09, 0x01, 0x00, 0x02, 0x02, 0x04, 0x00, 0x02, 0x05, 0x05, 0x00, 0x03, 0x07, 0x01, 0x01
        /*0010*/ 	.byte	0x02, 0x03, 0x00, 0x00, 0x02, 0x06, 0x01, 0x00, 0x04, 0x0b, 0x08, 0x00, 0x00, 0x00, 0x00, 0x00
        /*0020*/ 	.byte	0x00, 0x00, 0x00, 0x00


//--------------------- .nv.info.matmul_kernel    --------------------------
	.section	.nv.info.matmul_kernel,"",@"SHT_CUDA_INFO"
	.sectionflags	@""
	.align	4


	//----- nvinfo : EIATTR_CUDA_API_VERSION
	.align		4
        /*0000*/ 	.byte	0x04, 0x37
        /*0002*/ 	.short	(.L_7 - .L_6)
.L_6:
        /*0004*/ 	.word	0x00000082


	//----- nvinfo : EIATTR_KPARAM_INFO
	.align		4
.L_7:
        /*0008*/ 	.byte	0x04, 0x17
        /*000a*/ 	.short	(.L_9 - .L_8)
.L_8:
        /*000c*/ 	.word	0x00000000
        /*0010*/ 	.short	0x000d
        /*0012*/ 	.short	0x0048
        /*0014*/ 	.byte	0x00, 0xf4, 0x21, 0x00


	//----- nvinfo : EIATTR_KPARAM_INFO
	.align		4
.L_9:
        /*0018*/ 	.byte	0x04, 0x17
        /*001a*/ 	.short	(.L_11 - .L_10)
.L_10:
        /*001c*/ 	.word	0x00000000
        /*0020*/ 	.short	0x000c
        /*0022*/ 	.short	0x0040
        /*0024*/ 	.byte	0x00, 0xf4, 0x21, 0x00


	//----- nvinfo : EIATTR_KPARAM_INFO
	.align		4
.L_11:
        /*0028*/ 	.byte	0x04, 0x17
        /*002a*/ 	.short	(.L_13 - .L_12)
.L_12:
        /*002c*/ 	.word	0x00000000
        /*0030*/ 	.short	0x000b
        /*0032*/ 	.short	0x0038
        /*0034*/ 	.byte	0x00, 0xf0, 0x11, 0x00


	//----- nvinfo : EIATTR_KPARAM_INFO
	.align		4
.L_13:
        /*0038*/ 	.byte	0x04, 0x17
        /*003a*/ 	.short	(.L_15 - .L_14)
.L_14:
        /*003c*/ 	.word	0x00000000
        /*0040*/ 	.short	0x000a
        /*0042*/ 	.short	0x0034
        /*0044*/ 	.byte	0x00, 0xf0, 0x11, 0x00


	//----- nvinfo : EIATTR_KPARAM_INFO
	.align		4
.L_15:
        /*0048*/ 	.byte	0x04, 0x17
        /*004a*/ 	.short	(.L_17 - .L_16)
.L_16:
        /*004c*/ 	.word	0x00000000
        /*0050*/ 	.short	0x0009
        /*0052*/ 	.short	0x0030
        /*0054*/ 	.byte	0x00, 0xf0, 0x11, 0x00


	//----- nvinfo : EIATTR_KPARAM_INFO
	.align		4
.L_17:
        /*0058*/ 	.byte	0x04, 0x17
        /*005a*/ 	.short	(.L_19 - .L_18)
.L_18:
        /*005c*/ 	.word	0x00000000
        /*0060*/ 	.short	0x0008
        /*0062*/ 	.short	0x002c
        /*0064*/ 	.byte	0x00, 0xf0, 0x11, 0x00


	//----- nvinfo : EIATTR_KPARAM_INFO
	.align		4
.L_19:
        /*0068*/ 	.byte	0x04, 0x17
        /*006a*/ 	.short	(.L_21 - .L_20)
.L_20:
        /*006c*/ 	.word	0x00000000
        /*0070*/ 	.short	0x0007
        /*0072*/ 	.short	0x0028
        /*0074*/ 	.byte	0x00, 0xf0, 0x11, 0x00


	//----- nvinfo : EIATTR_KPARAM_INFO
	.align		4
.L_21:
        /*0078*/ 	.byte	0x04, 0x17
        /*007a*/ 	.short	(.L_23 - .L_22)
.L_22:
        /*007c*/ 	.word	0x00000000
        /*0080*/ 	.short	0x0006
        /*0082*/ 	.short	0x0024
        /*0084*/ 	.byte	0x00, 0xf0, 0x11, 0x00


	//----- nvinfo : EIATTR_KPARAM_INFO
	.align		4
.L_23:
        /*0088*/ 	.byte	0x04, 0x17
        /*008a*/ 	.short	(.L_25 - .L_24)
.L_24:
        /*008c*/ 	.word	0x00000000
        /*0090*/ 	.short	0x0005
        /*0092*/ 	.short	0x0020
        /*0094*/ 	.byte	0x00, 0xf0, 0x11, 0x00


	//----- nvinfo : EIATTR_KPARAM_INFO
	.align		4
.L_25:
        /*0098*/ 	.byte	0x04, 0x17
        /*009a*/ 	.short	(.L_27 - .L_26)
.L_26:
        /*009c*/ 	.word	0x00000000
        /*00a0*/ 	.short	0x0004
        /*00a2*/ 	.short	0x001c
        /*00a4*/ 	.byte	0x00, 0xf0, 0x11, 0x00


	//----- nvinfo : EIATTR_KPARAM_INFO
	.align		4
.L_27:
        /*00a8*/ 	.byte	0x04, 0x17
        /*00aa*/ 	.short	(.L_29 - .L_28)
.L_28:
        /*00ac*/ 	.word	0x00000000
        /*00b0*/ 	.short	0x0003
        /*00b2*/ 	.short	0x0018
        /*00b4*/ 	.byte	0x00, 0xf0, 0x11, 0x00


	//----- nvinfo : EIATTR_KPARAM_INFO
	.align		4
.L_29:
        /*00b8*/ 	.byte	0x04, 0x17
        /*00ba*/ 	.short	(.L_31 - .L_30)
.L_30:
        /*00bc*/ 	.word	0x00000000
        /*00c0*/ 	.short	0x0002
        /*00c2*/ 	.short	0x0010
        /*00c4*/ 	.byte	0x00, 0xf4, 0x21, 0x00


	//----- nvinfo : EIATTR_KPARAM_INFO
	.align		4
.L_31:
        /*00c8*/ 	.byte	0x04, 0x17
        /*00ca*/ 	.short	(.L_33 - .L_32)
.L_32:
        /*00cc*/ 	.word	0x00000000
        /*00d0*/ 	.short	0x0001
        /*00d2*/ 	.short	0x0008
        /*00d4*/ 	.byte	0x00, 0xf4, 0x21, 0x00


	//----- nvinfo : EIATTR_KPARAM_INFO
	.align		4
.L_33:
        /*00d8*/ 	.byte	0x04, 0x17
        /*00da*/ 	.short	(.L_35 - .L_34)
.L_34:
        /*00dc*/ 	.word	0x00000000
        /*00e0*/ 	.short	0x0000
        /*00e2*/ 	.short	0x0000
        /*00e4*/ 	.byte	0x00, 0xf4, 0x21, 0x00


	//----- nvinfo : EIATTR_SPARSE_MMA_MASK
	.align		4
.L_35:
        /*00e8*/ 	.byte	0x03, 0x50
        /*00ea*/ 	.short	0x0000


	//----- nvinfo : EIATTR_MAXREG_COUNT
	.align		4
        /*00ec*/ 	.byte	0x03, 0x1b
        /*00ee*/ 	.short	0x00ff


	//----- nvinfo : EIATTR_NUM_BARRIERS
	.align		4
        /*00f0*/ 	.byte	0x02, 0x4c
        /*00f2*/ 	.byte	0x01
	.zero		1


	//----- nvinfo : EIATTR_ANNOTATIONS
	.align		4
        /*00f4*/ 	.byte	0x04, 0x55
        /*00f6*/ 	.short	(.L_37 - .L_36)


	//   ....[0]....
.L_36:
        /*00f8*/ 	.word	0x00000001
        /*00fc*/ 	.byte	0xe0, 0x0a, 0x00, 0x00, 0x01, 0x00, 0x00, 0x00, 0x20, 0x0b, 0x00, 0x00, 0x01, 0x00, 0x00, 0x00
        /* <DEDUP_REMOVED lines=913> */
        /*3a1c*/ 	.byte	0xd0, 0x1b, 0x02, 0x00


	//----- nvinfo : EIATTR_MERCURY_ISA_VERSION
	.align		4
.L_37:
        /*3a20*/ 	.byte	0x03, 0x5f
        /*3a22*/ 	.short	0x0101


	//----- nvinfo : EIATTR_EXIT_INSTR_OFFSETS
	.align		4
        /*3a24*/ 	.byte	0x04, 0x1c
        /*3a26*/ 	.short	(.L_39 - .L_38)


	//   ....[0]....
.L_38:
        /*3a28*/ 	.word	0x00021eb0


	//   ....[1]....
        /*3a2c*/ 	.word	0x00021ed0


	//----- nvinfo : EIATTR_REQNTID
	.align		4
.L_39:
        /*3a30*/ 	.byte	0x04, 0x10
        /*3a32*/ 	.short	(.L_41 - .L_40)
.L_40:
        /*3a34*/ 	.word	0x00000080
        /*3a38*/ 	.word	0x00000001
        /*3a3c*/ 	.word	0x00000001


	//----- nvinfo : EIATTR_CBANK_PARAM_SIZE
	.align		4
.L_41:
        /*3a40*/ 	.byte	0x03, 0x19
        /*3a42*/ 	.short	0x0050


	//----- nvinfo : EIATTR_PARAM_CBANK
	.align		4
        /*3a44*/ 	.byte	0x04, 0x0a
        /*3a46*/ 	.short	(.L_43 - .L_42)
	.align		4
.L_42:
        /*3a48*/ 	.word	index@(.nv.constant0.matmul_kernel)
        /*3a4c*/ 	.short	0x0210
        /*3a4e*/ 	.short	0x0050


	//----- nvinfo : EIATTR_SW_WAR
	.align		4
.L_43:
        /*3a50*/ 	.byte	0x04, 0x36
        /*3a52*/ 	.short	(.L_45 - .L_44)
.L_44:
        /*3a54*/ 	.word	0x00000008
.L_45:


//--------------------- .nv.callgraph             --------------------------
	.section	.nv.callgraph,"",@"SHT_CUDA_CALLGRAPH"
	.align	4
	.sectionentsize	8
	.align		4
        /*0000*/ 	.word	0x00000000
	.align		4
        /*0004*/ 	.word	0xffffffff
	.align		4
        /*0008*/ 	.word	0x00000000
	.align		4
        /*000c*/ 	.word	0xfffffffe
	.align		4
        /*0010*/ 	.word	0x00000000
	.align		4
        /*0014*/ 	.word	0xfffffffd
	.align		4
        /*0018*/ 	.word	0x00000000
	.align		4
        /*001c*/ 	.word	0xfffffffc


//--------------------- .text.matmul_kernel       --------------------------
	.section	.text.matmul_kernel,"ax",@progbits
	.align	128
        .global         matmul_kernel
        .type           matmul_kernel,@function
        .size           matmul_kernel,(.L_x_3 - matmul_kernel)
        .other          matmul_kernel,@"STO_CUDA_ENTRY STV_DEFAULT"
matmul_kernel:
.text.matmul_kernel:
[----:B------:R-:W1:Y:S08]  /*0000*/  LDC R1, c[0x0][0x28] ;  /* 0x00000a00ff017b82 */ /* 0x000e700000000800 */
[----:B------:R-:W2:Y:S01]  /*0010*/  LDC.64 R156, c[0x0][0x228] ;  /* 0x00008a00ff9c7b82 */ /* 0x000ea20000000a00 */
[----:B------:R-:W3:Y:S01]  /*0020*/  S2R R8, SR_CTAID.X ;  /* 0x0000000000087919 */ /* 0x000ee20000002500 */
[----:B-1----:R-:W-:Y:S01]  /*0030*/  VIADD R1, R1, 0xfffff840 ;  /* 0xfffff84001017836 */ /* 0x002fe20000000000 */
[----:B------:R-:W-:Y:S01]  /*0040*/  ULDC.64 UR4, c[0x0][0x218] ;  /* 0x0000860000047ab9 */ /* 0x000fe20000000a00 */
[----:B------:R-:W-:Y:S01]  /*0050*/  ULDC.64 UR6, c[0x0][0x210] ;  /* 0x0000840000067ab9 */ /* 0x000fe20000000a00 */
[----:B------:R-:W1:Y:S01]  /*0060*/  S2R R89, SR_TID.X ;  /* 0x0000000000597919 */ /* 0x000e620000002100 */
[----:B------:R-:W-:-:S02]  /*0070*/  ULDC.64 UR60, c[0x0][0x208] ;  /* 0x00008200003c7ab9 */ /* 0x000fc40000000a00 */
[----:B------:R-:W4:Y:S08]  /*0080*/  LDC.64 R152, c[0x0][0x238] ;  /* 0x00008e00ff987b82 */ /* 0x000f300000000a00 */
[----:B------:R-:W1:Y:S01]  /*0090*/  LDC R242, c[0x0][0x230] ;  /* 0x00008c00fff27b82 */ /* 0x000e620000000800 */
[----:B--2---:R-:W-:-:S07]  /*00a0*/  VIADD R0, R157, 0x3f ;  /* 0x0000003f9d007836 */ /* 0x004fce0000000000 */
[----:B------:R-:W2:Y:S01]  /*00b0*/  LDC R243, c[0x0][0x230] ;  /* 0x00008c00fff37b82 */ /* 0x000ea20000000800 */
[----:B------:R-:W-:Y:S01]  /*00c0*/  SHF.R.S32.HI R3, RZ, 0x1f, R0 ;  /* 0x0000001fff037819 */ /* 0x000fe20000011400 */
[----:B----4-:R-:W-:-:S03]  /*00d0*/  IMAD R75, R152, 0x61, RZ ;  /* 0x00000061984b7824 */ /* 0x010fc600078e02ff */
[----:B------:R-:W-:Y:S01]  /*00e0*/  LEA.HI R3, R3, R0, RZ, 0x6 ;  /* 0x0000000003037211 */ /* 0x000fe200078f30ff */
[C---:B------:R-:W-:Y:S01]  /*00f0*/  IMAD R77, R152.reuse, 0x62, RZ ;  /* 0x00000062984d7824 */ /* 0x040fe200078e02ff */
[----:B---3--:R-:W-:Y:S01]  /*0100*/  IABS R6, R8 ;  /* 0x0000000800067213 */ /* 0x008fe20000000000 */
[C---:B------:R-:W-:Y:S01]  /*0110*/  IMAD R193, R152.reuse, 0x5c, RZ ;  /* 0x0000005c98c17824 */ /* 0x040fe200078e02ff */
[----:B------:R-:W-:Y:S01]  /*0120*/  SHF.R.S32.HI R3, RZ, 0x6, R3 ;  /* 0x00000006ff037819 */ /* 0x000fe20000011403 */
[C---:B------:R-:W-:Y:S01]  /*0130*/  IMAD R177, R152.reuse, 0x54, RZ ;  /* 0x0000005498b17824 */ /* 0x040fe200078e02ff */
[----:B-1----:R-:W-:Y:S01]  /*0140*/  LOP3.LUT R91, R89, 0x7f, RZ, 0xc0, !PT ;  /* 0x0000007f595b7812 */ /* 0x002fe200078ec0ff */
[C---:B------:R-:W-:Y:S01]  /*0150*/  IMAD R185, R152.reuse, 0x58, RZ ;  /* 0x0000005898b97824 */ /* 0x040fe200078e02ff */
[----:B------:R-:W1:Y:S01]  /*0160*/  LDC R244, c[0x0][0x230] ;  /* 0x00008c00fff47b82 */ /* 0x000e620000000800 */
[----:B------:R-:W-:Y:S02]  /*0170*/  IMAD.SHL.U32 R5, R3, 0x8, RZ ;  /* 0x0000000803057824 */ /* 0x000fe400078e00ff */
[----:B------:R-:W-:-:S02]  /*0180*/  IMAD R217, R152, 0x74, RZ ;  /* 0x0000007498d97824 */ /* 0x000fc400078e02ff */
[C---:B------:R-:W-:Y:S01]  /*0190*/  IMAD R201, R152.reuse, 0x6c, RZ ;  /* 0x0000006c98c97824 */ /* 0x040fe200078e02ff */
[-C--:B------:R-:W-:Y:S01]  /*01a0*/  IABS R7, R5.reuse ;  /* 0x0000000500077213 */ /* 0x080fe20000000000 */
[C---:B------:R-:W-:Y:S01]  /*01b0*/  IMAD R209, R152.reuse, 0x70, RZ ;  /* 0x0000007098d17824 */ /* 0x040fe200078e02ff */
[----:B------:R-:W-:Y:S01]  /*01c0*/  IABS R10, R5 ;  /* 0x00000005000a7213 */ /* 0x000fe20000000000 */
[C---:B------:R-:W-:Y:S01]  /*01d0*/  IMAD R225, R152.reuse, 0x78, RZ ;  /* 0x0000007898e17824 */ /* 0x040fe200078e02ff */
[----:B------:R-:W3:Y:S01]  /*01e0*/  I2F.RP R0, R7 ;  /* 0x0000000700007306 */ /* 0x000ee20000209400 */
[C---:B------:R-:W-:Y:S01]  /*01f0*/  IMAD R233, R152.reuse, 0x7c, RZ ;  /* 0x0000007c98e97824 */ /* 0x040fe200078e02ff */
[----:B------:R-:W4:Y:S01]  /*0200*/  LDC R245, c[0x0][0x230] ;  /* 0x00008c00fff57b82 */ /* 0x000f220000000800 */
[C---:B------:R-:W-:Y:S02]  /*0210*/  IMAD R178, R152.reuse, 0x154, RZ ;  /* 0x0000015498b27824 */ /* 0x040fe400078e02ff */
[----:B------:R-:W-:-:S02]  /*0220*/  IMAD R179, R152, 0x55, RZ ;  /* 0x0000005598b37824 */ /* 0x000fc400078e02ff */
[C---:B------:R-:W-:Y:S02]  /*0230*/  IMAD R184, R152.reuse, 0x160, RZ ;  /* 0x0000016098b87824 */ /* 0x040fe400078e02ff */
[C---:B------:R-:W-:Y:S01]  /*0240*/  IMAD R180, R152.reuse, 0x158, RZ ;  /* 0x0000015898b47824 */ /* 0x040fe200078e02ff */
[----:B------:R-:W4:Y:S01]  /*0250*/  LDC R240, c[0x0][0x230] ;  /* 0x00008c00fff07b82 */ /* 0x000f220000000800 */
[C---:B------:R-:W-:Y:S02]  /*0260*/  IMAD R182, R152.reuse, 0x15c, RZ ;  /* 0x0000015c98b67824 */ /* 0x040fe400078e02ff */
[C---:B------:R-:W-:Y:S01]  /*0270*/  IMAD R190, R152.reuse, 0x16c, RZ ;  /* 0x0000016c98be7824 */ /* 0x040fe200078e02ff */
[----:B---3--:R-:W3:Y:S01]  /*0280*/  MUFU.RCP R0, R0 ;  /* 0x0000000000007308 */ /* 0x008ee20000001000 */
[C---:B------:R-:W-:Y:S02]  /*0290*/  IMAD R181, R152.reuse, 0x56, RZ ;  /* 0x0000005698b57824 */ /* 0x040fe400078e02ff */
[C---:B------:R-:W-:Y:S01]  /*02a0*/  IMAD R183, R152.reuse, 0x57, RZ ;  /* 0x0000005798b77824 */ /* 0x040fe200078e02ff */
[----:B------:R-:W4:Y:S01]  /*02b0*/  LDC R241, c[0x0][0x230] ;  /* 0x00008c00fff17b82 */ /* 0x000f220000000800 */
[----:B------:R-:W-:-:S02]  /*02c0*/  IMAD R186, R152, 0x164, RZ ;  /* 0x0000016498ba7824 */ /* 0x000fc400078e02ff */
[C---:B------:R-:W-:Y:S02]  /*02d0*/  IMAD R188, R152.reuse, 0x168, RZ ;  /* 0x0000016898bc7824 */ /* 0x040fe400078e02ff */
[C---:B------:R-:W-:Y:S02]  /*02e0*/  IMAD R191, R152.reuse, 0x5b, RZ ;  /* 0x0000005b98bf7824 */ /* 0x040fe400078e02ff */
[C---:B------:R-:W-:Y:S01]  /*02f0*/  IMAD R196, R152.reuse, 0x178, RZ ;  /* 0x0000017898c47824 */ /* 0x040fe200078e02ff */
[----:B------:R-:W4:Y:S01]  /*0300*/  LDC R252, c[0x0][0x230] ;  /* 0x00008c00fffc7b82 */ /* 0x000f220000000800 */
[C---:B------:R-:W-:Y:S02]  /*0310*/  IMAD R187, R152.reuse, 0x59, RZ ;  /* 0x0000005998bb7824 */ /* 0x040fe400078e02ff */
[----:B------:R-:W-:Y:S02]  /*0320*/  IMAD R189, R152, 0x5a, RZ ;  /* 0x0000005a98bd7824 */ /* 0x000fe400078e02ff */
[----:B---3--:R-:W-:-:S02]  /*0330*/  VIADD R2, R0, 0xffffffe ;  /* 0x0ffffffe00027836 */ /* 0x008fc40000000000 */
[----:B------:R-:W-:Y:S02]  /*0340*/  IMAD.MOV R0, RZ, RZ, -R10 ;  /* 0x000000ffff007224 */ /* 0x000fe400078e0a0a */
[----:B------:R3:W2:Y:S01]  /*0350*/  F2I.FTZ.U32.TRUNC.NTZ R3, R2 ;  /* 0x0000000200037305 */ /* 0x0006a2000021f000 */
[C---:B------:R-:W-:Y:S02]  /*0360*/  IMAD R192, R152.reuse, 0x170, RZ ;  /* 0x0000017098c07824 */ /* 0x040fe400078e02ff */
[C---:B------:R-:W-:Y:S02]  /*0370*/  IMAD R194, R152.reuse, 0x174, RZ ;  /* 0x0000017498c27824 */ /* 0x040fe400078e02ff */
[C---:B------:R-:W-:Y:S02]  /*0380*/  IMAD R197, R152.reuse, 0x5e, RZ ;  /* 0x0000005e98c57824 */ /* 0x040fe400078e02ff */
[C---:B------:R-:W-:Y:S01]  /*0390*/  IMAD R202, R152.reuse, 0x1b4, RZ ;  /* 0x000001b498ca7824 */ /* 0x040fe200078e02ff */
[----:B---3--:R-:W-:Y:S01]  /*03a0*/  MOV R2, RZ ;  /* 0x000000ff00027202 */ /* 0x008fe20000000f00 */
[----:B------:R-:W-:-:S02]  /*03b0*/  IMAD R195, R152, 0x5d, RZ ;  /* 0x0000005d98c37824 */ /* 0x000fc400078e02ff */
[C---:B------:R-:W-:Y:S02]  /*03c0*/  IMAD R198, R152.reuse, 0x17c, RZ ;  /* 0x0000017c98c67824 */ /* 0x040fe400078e02ff */
[C---:B------:R-:W-:Y:S02]  /*03d0*/  IMAD R200, R152.reuse, 0x1b0, RZ ;  /* 0x000001b098c87824 */ /* 0x040fe400078e02ff */
[----:B--2---:R-:W-:Y:S02]  /*03e0*/  IMAD.MOV R4, RZ, RZ, -R3 ;  /* 0x000000ffff047224 */ /* 0x004fe400078e0a03 */
[----:B------:R-:W-:Y:S02]  /*03f0*/  IMAD R203, R152, 0x6d, RZ ;  /* 0x0000006d98cb7824 */ /* 0x000fe400078e02ff */
[----:B------:R-:W-:Y:S02]  /*0400*/  IMAD R9, R4, R7, RZ ;  /* 0x0000000704097224 */ /* 0x000fe400078e02ff */
[----:B------:R-:W-:-:S02]  /*0410*/  IMAD.MOV.U32 R4, RZ, RZ, R6 ;  /* 0x000000ffff047224 */ /* 0x000fc400078e0006 */
[----:B------:R-:W-:-:S04]  /*0420*/  IMAD.HI.U32 R3, R3, R9, R2 ;  /* 0x0000000903037227 */ /* 0x000fc800078e0002 */
[----:B------:R-:W-:Y:S02]  /*0430*/  IMAD R208, R152, 0x1c0, RZ ;  /* 0x000001c098d07824 */ /* 0x000fe400078e02ff */
[----:B------:R-:W-:-:S04]  /*0440*/  IMAD.HI.U32 R3, R3, R4, RZ ;  /* 0x0000000403037227 */ /* 0x000fc800078e00ff */
[----:B------:R-:W-:Y:S01]  /*0450*/  IMAD R0, R3, R0, R4 ;  /* 0x0000000003007224 */ /* 0x000fe200078e0204 */
[----:B------:R-:W-:Y:S01]  /*0460*/  IABS R4, R156 ;  /* 0x0000009c00047213 */ /* 0x000fe20000000000 */
[C---:B------:R-:W-:Y:S02]  /*0470*/  IMAD R199, R152.reuse, 0x5f, RZ ;  /* 0x0000005f98c77824 */ /* 0x040fe400078e02ff */
[C---:B------:R-:W-:Y:S01]  /*0480*/  IMAD R204, R152.reuse, 0x1b8, RZ ;  /* 0x000001b898cc7824 */ /* 0x040fe200078e02ff */
[----:B------:R-:W-:Y:S01]  /*0490*/  ISETP.GT.U32.AND P1, PT, R7, R0, PT ;  /* 0x000000000700720c */ /* 0x000fe20003f24070 */
[C---:B------:R-:W-:Y:S02]  /*04a0*/  IMAD R206, R152.reuse, 0x1bc, RZ ;  /* 0x000001bc98ce7824 */ /* 0x040fe400078e02ff */
[C---:B------:R-:W-:Y:S02]  /*04b0*/  IMAD R214, R152.reuse, 0x1cc, RZ ;  /* 0x000001cc98d67824 */ /* 0x040fe400078e02ff */
[----:B------:R-:W-:-:S02]  /*04c0*/  IMAD R205, R152, 0x6e, RZ ;  /* 0x0000006e98cd7824 */ /* 0x000fc400078e02ff */
[C---:B------:R-:W-:Y:S02]  /*04d0*/  IMAD R207, R152.reuse, 0x6f, RZ ;  /* 0x0000006f98cf7824 */ /* 0x040fe400078e02ff */
[C---:B------:R-:W-:Y:S02]  /*04e0*/  IMAD R210, R152.reuse, 0x1c4, RZ ;  /* 0x000001c498d27824 */ /* 0x040fe400078e02ff */
[----:B------:R-:W-:Y:S02]  /*04f0*/  IMAD R212, R152, 0x1c8, RZ ;  /* 0x000001c898d47824 */ /* 0x000fe400078e02ff */
[----:B------:R-:W-:Y:S02]  /*0500*/  @!P1 IMAD.IADD R0, R0, 0x1, -R7 ;  /* 0x0000000100009824 */ /* 0x000fe400078e0a07 */
[----:B------:R-:W-:Y:S01]  /*0510*/  @!P1 VIADD R3, R3, 0x1 ;  /* 0x0000000103039836 */ /* 0x000fe20000000000 */
[----:B------:R-:W-:Y:S01]  /*0520*/  ISETP.NE.AND P1, PT, R5, RZ, PT ;  /* 0x000000ff0500720c */ /* 0x000fe20003f25270 */
[----:B------:R-:W-:Y:S01]  /*0530*/  IMAD R215, R152, 0x73, RZ ;  /* 0x0000007398d77824 */ /* 0x000fe200078e02ff */
[----:B------:R-:W-:Y:S01]  /*0540*/  ISETP.GE.U32.AND P0, PT, R0, R7, PT ;  /* 0x000000070000720c */ /* 0x000fe20003f06070 */
[----:B------:R-:W-:Y:S01]  /*0550*/  IMAD R220, R152, 0x1d8, RZ ;  /* 0x000001d898dc7824 */ /* 0x000fe200078e02ff */
[----:B------:R-:W-:Y:S01]  /*0560*/  LOP3.LUT R0, R8, R5, RZ, 0x3c, !PT ;  /* 0x0000000508007212 */ /* 0x000fe200078e3cff */
[----:B------:R-:W-:-:S02]  /*0570*/  IMAD R211, R152, 0x71, RZ ;  /* 0x0000007198d37824 */ /* 0x000fc400078e02ff */
[----:B------:R-:W-:Y:S01]  /*0580*/  IMAD R213, R152, 0x72, RZ ;  /* 0x0000007298d57824 */ /* 0x000fe200078e02ff */
[----:B------:R-:W-:Y:S01]  /*0590*/  ISETP.GE.AND P2, PT, R0, RZ, PT ;  /* 0x000000ff0000720c */ /* 0x000fe20003f46270 */
[----:B------:R-:W-:Y:S02]  /*05a0*/  VIADD R0, R156, 0x7f ;  /* 0x0000007f9c007836 */ /* 0x000fe40000000000 */
[C---:B------:R-:W-:Y:S02]  /*05b0*/  IMAD R216, R152.reuse, 0x1d0, RZ ;  /* 0x000001d098d87824 */ /* 0x040fe400078e02ff */
[C---:B------:R-:W-:Y:S02]  /*05c0*/  IMAD R218, R152.reuse, 0x1d4, RZ ;  /* 0x000001d498da7824 */ /* 0x040fe400078e02ff */
[----:B------:R-:W-:Y:S02]  /*05d0*/  @P0 VIADD R3, R3, 0x1 ;  /* 0x0000000103030836 */ /* 0x000fe40000000000 */
[----:B------:R-:W-:-:S02]  /*05e0*/  IMAD R221, R152, 0x76, RZ ;  /* 0x0000007698dd7824 */ /* 0x000fc400078e02ff */
[----:B------:R-:W-:Y:S01]  /*05f0*/  IMAD.MOV.U32 R2, RZ, RZ, R3 ;  /* 0x000000ffff027224 */ /* 0x000fe200078e0003 */
[----:B------:R-:W-:Y:S01]  /*0600*/  SHF.R.S32.HI R3, RZ, 0x1f, R0 ;  /* 0x0000001fff037819 */ /* 0x000fe20000011400 */
[C---:B------:R-:W-:Y:S02]  /*0610*/  IMAD R226, R152.reuse, 0x1e4, RZ ;  /* 0x000001e498e27824 */ /* 0x040fe400078e02ff */
[----:B------:R-:W-:Y:S01]  /*0620*/  IMAD R219, R152, 0x75, RZ ;  /* 0x0000007598db7824 */ /* 0x000fe200078e02ff */
[----:B------:R-:W-:Y:S01]  /*0630*/  @!P2 IADD3 R2, -R2, RZ, RZ ;  /* 0x000000ff0202a210 */ /* 0x000fe20007ffe1ff */
[C---:B------:R-:W-:Y:S01]  /*0640*/  IMAD R222, R152.reuse, 0x1dc, RZ ;  /* 0x000001dc98de7824 */ /* 0x040fe200078e02ff */
[----:B------:R-:W-:Y:S01]  /*0650*/  @!P1 LOP3.LUT R2, RZ, R5, RZ, 0x33, !PT ;  /* 0x00000005ff029212 */ /* 0x000fe200078e33ff */
[C---:B------:R-:W-:Y:S01]  /*0660*/  IMAD R224, R152.reuse, 0x1e0, RZ ;  /* 0x000001e098e07824 */ /* 0x040fe200078e02ff */
[----:B------:R-:W-:Y:S01]  /*0670*/  LEA.HI R3, R3, R0, RZ, 0x7 ;  /* 0x0000000003037211 */ /* 0x000fe200078f38ff */
[----:B------:R-:W-:-:S02]  /*0680*/  IMAD R227, R152, 0x79, RZ ;  /* 0x0000007998e37824 */ /* 0x000fc400078e02ff */
[----:B------:R-:W-:Y:S02]  /*0690*/  IMAD.SHL.U32 R20, R2, 0x8, RZ ;  /* 0x0000000802147824 */ /* 0x000fe400078e00ff */
[----:B------:R-:W-:Y:S02]  /*06a0*/  IMAD.MOV R2, RZ, RZ, -R2 ;  /* 0x000000ffff027224 */ /* 0x000fe400078e0a02 */
[C---:B------:R-:W-:Y:S01]  /*06b0*/  IMAD R232, R152.reuse, 0x1f0, RZ ;  /* 0x000001f098e87824 */ /* 0x040fe200078e02ff */
[----:B------:R-:W-:Y:S01]  /*06c0*/  LEA.HI.SX32 R3, R3, -R20, 0x19 ;  /* 0x8000001403037211 */ /* 0x000fe200078fcaff */
[----:B------:R-:W-:Y:S02]  /*06d0*/  IMAD R13, R5, R2, R8 ;  /* 0x00000002050d7224 */ /* 0x000fe400078e0208 */
[----:B------:R-:W-:Y:S01]  /*06e0*/  I2F.RP R2, R4 ;  /* 0x0000000400027306 */ /* 0x000fe20000209400 */
[----:B------:R-:W-:Y:S01]  /*06f0*/  VIMNMX R22, R3, 0x8, PT ;  /* 0x0000000803167848 */ /* 0x000fe20003fe0100 */
[C---:B------:R-:W-:Y:S01]  /*0700*/  IMAD R223, R152.reuse, 0x77, RZ ;  /* 0x0000007798df7824 */ /* 0x040fe200078e02ff */
[----:B------:R-:W-:Y:S01]  /*0710*/  IABS R3, R157 ;  /* 0x0000009d00037213 */ /* 0x000fe20000000000 */
[C---:B------:R-:W-:Y:S01]  /*0720*/  IMAD R228, R152.reuse, 0x1e8, RZ ;  /* 0x000001e898e47824 */ /* 0x040fe200078e02ff */
[-C--:B------:R-:W-:Y:S01]  /*0730*/  IABS R11, R22.reuse ;  /* 0x00000016000b7213 */ /* 0x080fe20000000000 */
[C---:B------:R-:W-:Y:S01]  /*0740*/  IMAD R230, R152.reuse, 0x1ec, RZ ;  /* 0x000001ec98e67824 */ /* 0x040fe200078e02ff */
[----:B------:R-:W-:Y:S01]  /*0750*/  IABS R8, R22 ;  /* 0x0000001600087213 */ /* 0x000fe20000000000 */
[----:B------:R-:W2:Y:S01]  /*0760*/  I2F.RP R10, R3 ;  /* 0x00000003000a7306 */ /* 0x000ea20000209400 */
[----:B------:R-:W-:-:S02]  /*0770*/  IMAD R238, R152, 0x1fc, RZ ;  /* 0x000001fc98ee7824 */ /* 0x000fc400078e02ff */
[C---:B------:R-:W-:Y:S02]  /*0780*/  IMAD R229, R152.reuse, 0x7a, RZ ;  /* 0x0000007a98e57824 */ /* 0x040fe400078e02ff */
[C---:B------:R-:W-:Y:S02]  /*0790*/  IMAD R231, R152.reuse, 0x7b, RZ ;  /* 0x0000007b98e77824 */ /* 0x040fe400078e02ff */
[C---:B------:R-:W-:Y:S01]  /*07a0*/  IMAD R234, R152.reuse, 0x1f4, RZ ;  /* 0x000001f498ea7824 */ /* 0x040fe200078e02ff */
[----:B------:R-:W3:Y:S01]  /*07b0*/  I2F.RP R0, R11 ;  /* 0x0000000b00007306 */ /* 0x000ee20000209400 */
[----:B------:R-:W-:-:S07]  /*07c0*/  IMAD R236, R152, 0x1f8, RZ ;  /* 0x000001f898ec7824 */ /* 0x000fce00078e02ff */
[----:B--2---:R-:W-:Y:S08]  /*07d0*/  MUFU.RCP R10, R10 ;  /* 0x0000000a000a7308 */ /* 0x004ff00000001000 */
[----:B---3--:R-:W2:Y:S08]  /*07e0*/  MUFU.RCP R0, R0 ;  /* 0x0000000000007308 */ /* 0x008eb00000001000 */
[----:B------:R-:W-:Y:S01]  /*07f0*/  MUFU.RCP R2, R2 ;  /* 0x0000000200027308 */ /* 0x000fe20000001000 */
[----:B--2---:R-:W-:Y:S01]  /*0800*/  VIADD R6, R0, 0xffffffe ;  /* 0x0ffffffe00067836 */ /* 0x004fe20000000000 */
[----:B------:R-:W-:-:S06]  /*0810*/  IABS R0, R13 ;  /* 0x0000000d00007213 */ /* 0x000fcc0000000000 */
[----:B------:R2:W3:Y:S02]  /*0820*/  F2I.FTZ.U32.TRUNC.NTZ R7, R6 ;  /* 0x0000000600077305 */ /* 0x0004e4000021f000 */
[----:B--2---:R-:W-:Y:S02]  /*0830*/  IMAD.MOV.U32 R6, RZ, RZ, RZ ;  /* 0x000000ffff067224 */ /* 0x004fe400078e00ff */
[----:B---3--:R-:W-:-:S04]  /*0840*/  IMAD.MOV R12, RZ, RZ, -R7 ;  /* 0x000000ffff0c7224 */ /* 0x008fc800078e0a07 */
[----:B------:R-:W-:-:S04]  /*0850*/  IMAD R5, R12, R11, RZ ;  /* 0x0000000b0c057224 */ /* 0x000fc800078e02ff */
[----:B------:R-:W-:-:S04]  /*0860*/  IMAD.HI.U32 R6, R7, R5, R6 ;  /* 0x0000000507067227 */ /* 0x000fc800078e0006 */
[----:B------:R-:W-:Y:S01]  /*0870*/  IMAD.MOV.U32 R5, RZ, RZ, R0 ;  /* 0x000000ffff057224 */ /* 0x000fe200078e0000 */
[----:B------:R-:W-:Y:S01]  /*0880*/  IADD3 R0, RZ, -R8, RZ ;  /* 0x80000008ff007210 */ /* 0x000fe20007ffe0ff */
[----:B------:R-:W-:Y:S02]  /*0890*/  VIADD R8, R10, 0xffffffe ;  /* 0x0ffffffe0a087836 */ /* 0x000fe40000000000 */
[----:B------:R-:W-:Y:S02]  /*08a0*/  IMAD.HI.U32 R6, R6, R5, RZ ;  /* 0x0000000506067227 */ /* 0x000fe400078e00ff */
[----:B------:R2:W-:Y:S02]  /*08b0*/  F2I.FTZ.U32.TRUNC.NTZ R9, R8 ;  /* 0x0000000800097305 */ /* 0x0005e4000021f000 */
[----:B------:R-:W-:Y:S02]  /*08c0*/  IMAD R0, R6, R0, R5 ;  /* 0x0000000006007224 */ /* 0x000fe400078e0205 */
[----:B------:R-:W-:-:S03]  /*08d0*/  VIADD R7, R2, 0xffffffe ;  /* 0x0ffffffe02077836 */ /* 0x000fc60000000000 */
[----:B------:R-:W-:Y:S01]  /*08e0*/  ISETP.GT.U32.AND P1, PT, R11, R0, PT ;  /* 0x000000000b00720c */ /* 0x000fe20003f24070 */
[----:B--2---:R-:W-:Y:S02]  /*08f0*/  IMAD.MOV.U32 R8, RZ, RZ, RZ ;  /* 0x000000ffff087224 */ /* 0x004fe400078e00ff */
[----:B------:R-:W2:Y:S10]  /*0900*/  F2I.FTZ.U32.TRUNC.NTZ R7, R7 ;  /* 0x0000000700077305 */ /* 0x000eb4000021f000 */
[----:B------:R-:W-:-:S02]  /*0910*/  @!P1 IMAD.IADD R0, R0, 0x1, -R11 ;  /* 0x0000000100009824 */ /* 0x000fc400078e0a0b */
[----:B------:R-:W-:Y:S01]  /*0920*/  @!P1 VIADD R6, R6, 0x1 ;  /* 0x0000000106069836 */ /* 0x000fe20000000000 */
[----:B------:R-:W-:Y:S02]  /*0930*/  ISETP.NE.AND P1, PT, R22, RZ, PT ;  /* 0x000000ff1600720c */ /* 0x000fe40003f25270 */
[----:B------:R-:W-:Y:S01]  /*0940*/  ISETP.GE.U32.AND P0, PT, R0, R11, PT ;  /* 0x0000000b0000720c */ /* 0x000fe20003f06070 */
[----:B--2---:R-:W-:Y:S01]  /*0950*/  IMAD.MOV R11, RZ, RZ, -R7 ;  /* 0x000000ffff0b7224 */ /* 0x004fe200078e0a07 */
[----:B------:R-:W-:-:S03]  /*0960*/  LOP3.LUT R0, R13, R22, RZ, 0x3c, !PT ;  /* 0x000000160d007212 */ /* 0x000fc600078e3cff */
[----:B------:R-:W-:Y:S01]  /*0970*/  IMAD R11, R11, R4, RZ ;  /* 0x000000040b0b7224 */ /* 0x000fe200078e02ff */
[----:B------:R-:W-:Y:S01]  /*0980*/  ISETP.GE.AND P2, PT, R0, RZ, PT ;  /* 0x000000ff0000720c */ /* 0x000fe20003f46270 */
[----:B------:R-:W-:-:S04]  /*0990*/  IMAD.MOV R0, RZ, RZ, -R9 ;  /* 0x000000ffff007224 */ /* 0x000fc800078e0a09 */
[----:B------:R-:W-:Y:S02]  /*09a0*/  IMAD R5, R0, R3, RZ ;  /* 0x0000000300057224 */ /* 0x000fe400078e02ff */
[----:B------:R-:W-:Y:S02]  /*09b0*/  @P0 VIADD R6, R6, 0x1 ;  /* 0x0000000106060836 */ /* 0x000fe40000000000 */
[----:B------:R-:W-:-:S03]  /*09c0*/  IMAD.HI.U32 R5, R9, R5, R8 ;  /* 0x0000000509057227 */ /* 0x000fc600078e0008 */
[----:B------:R-:W-:Y:S01]  /*09d0*/  MOV R10, R6 ;  /* 0x00000006000a7202 */ /* 0x000fe20000000f00 */
[----:B------:R-:W-:-:S04]  /*09e0*/  IMAD.MOV.U32 R6, RZ, RZ, RZ ;  /* 0x000000ffff067224 */ /* 0x000fc800078e00ff */
[----:B------:R-:W-:Y:S01]  /*09f0*/  @!P2 IMAD.MOV R10, RZ, RZ, -R10 ;  /* 0x000000ffff0aa224 */ /* 0x000fe200078e0a0a */
[----:B------:R-:W-:Y:S01]  /*0a00*/  @!P1 LOP3.LUT R10, RZ, R22, RZ, 0x33, !PT ;  /* 0x00000016ff0a9212 */ /* 0x000fe200078e33ff */
[----:B------:R-:W-:-:S04]  /*0a10*/  IMAD.HI.U32 R2, R7, R11, R6 ;  /* 0x0000000b07027227 */ /* 0x000fc800078e0006 */
[----:B------:R-:W-:Y:S02]  /*0a20*/  IMAD.SHL.U32 R0, R10, 0x40, RZ ;  /* 0x000000400a007824 */ /* 0x000fe400078e00ff */
[----:B------:R-:W-:Y:S02]  /*0a30*/  IMAD.MOV R7, RZ, RZ, -R10 ;  /* 0x000000ffff077224 */ /* 0x000fe400078e0a0a */
[C---:B------:R-:W-:Y:S01]  /*0a40*/  VIADD R174, R0.reuse, 0x3 ;  /* 0x0000000300ae7836 */ /* 0x040fe20000000000 */
[C---:B------:R-:W-:Y:S01]  /*0a50*/  IADD3 R175, R0.reuse, 0x2, RZ ;  /* 0x0000000200af7810 */ /* 0x040fe20007ffe0ff */
[C---:B------:R-:W-:Y:S01]  /*0a60*/  VIADD R176, R0.reuse, 0x1 ;  /* 0x0000000100b07836 */ /* 0x040fe20000000000 */
[----:B------:R-:W-:Y:S01]  /*0a70*/  IABS R12, R0 ;  /* 0x00000000000c7213 */ /* 0x000fe20000000000 */
[C---:B------:R-:W-:Y:S01]  /*0a80*/  VIADD R172, R0.reuse, 0x5 ;  /* 0x0000000500ac7836 */ /* 0x040fe20000000000 */
[----:B------:R-:W-:Y:S01]  /*0a90*/  IABS R18, R174 ;  /* 0x000000ae00127213 */ /* 0x000fe20000000000 */
[C---:B------:R-:W-:Y:S01]  /*0aa0*/  VIADD R173, R0.reuse, 0x4 ;  /* 0x0000000400ad7836 */ /* 0x040fe20000000000 */
[----:B------:R-:W-:Y:S01]  /*0ab0*/  IABS R16, R175 ;  /* 0x000000af00107213 */ /* 0x000fe20000000000 */
[C---:B------:R-:W-:Y:S01]  /*0ac0*/  IMAD.HI.U32 R6, R5.reuse, R12, RZ ;  /* 0x0000000c05067227 */ /* 0x040fe200078e00ff */
[----:B------:R-:W-:Y:S01]  /*0ad0*/  IABS R14, R176 ;  /* 0x000000b0000e7213 */ /* 0x000fe20000000000 */
[----:B------:R-:W-:Y:S01]  /*0ae0*/  STL [R1+0x578], R176 ;  /* 0x000578b001007387 */ /* 0x000fe20000100800 */
[C---:B------:R-:W-:Y:S01]  /*0af0*/  IADD3 R150, R0.reuse, 0x17, RZ ;  /* 0x0000001700967810 */ /* 0x040fe20007ffe0ff */
[C---:B------:R-:W-:Y:S01]  /*0b00*/  IMAD.HI.U32 R10, R5.reuse, R18, RZ ;  /* 0x00000012050a7227 */ /* 0x040fe200078e00ff */
[C---:B------:R-:W-:Y:S01]  /*0b10*/  IADD3 R148, R0.reuse, 0x19, RZ ;  /* 0x0000001900947810 */ /* 0x040fe20007ffe0ff */
[----:B------:R-:W-:Y:S01]  /*0b20*/  STL [R1+0x574], R175 ;  /* 0x000574af01007387 */ /* 0x000fe20000100800 */
[----:B------:R-:W-:Y:S01]  /*0b30*/  IABS R52, R150 ;  /* 0x0000009600347213 */ /* 0x000fe20000000000 */
[----:B------:R-:W-:Y:S01]  /*0b40*/  IMAD.HI.U32 R9, R5, R16, RZ ;  /* 0x0000001005097227 */ /* 0x000fe200078e00ff */
[----:B------:R-:W-:Y:S01]  /*0b50*/  IABS R56, R148 ;  /* 0x0000009400387213 */ /* 0x000fe20000000000 */
[----:B------:R-:W-:Y:S01]  /*0b60*/  STL [R1+0x570], R174 ;  /* 0x000570ae01007387 */ /* 0x000fe20000100800 */
[C---:B------:R-:W-:Y:S01]  /*0b70*/  IADD3 R97, R0.reuse, 0x3a, RZ ;  /* 0x0000003a00617810 */ /* 0x040fe20007ffe0ff */
[----:B------:R-:W-:Y:S01]  /*0b80*/  IMAD.MOV R6, RZ, RZ, -R6 ;  /* 0x000000ffff067224 */ /* 0x000fe200078e0a06 */
[C---:B------:R-:W-:Y:S01]  /*0b90*/  IADD3 R21, R0.reuse, 0x3f, RZ ;  /* 0x0000003f00157810 */ /* 0x040fe20007ffe0ff */
[----:B------:R-:W-:Y:S01]  /*0ba0*/  IMAD.MOV R11, RZ, RZ, -R10 ;  /* 0x000000ffff0b7224 */ /* 0x000fe200078e0a0a */
[----:B------:R-:W-:Y:S01]  /*0bb0*/  IABS R122, R97 ;  /* 0x00000061007a7213 */ /* 0x000fe20000000000 */
[----:B------:R-:W-:Y:S01]  /*0bc0*/  IMAD.MOV R9, RZ, RZ, -R9 ;  /* 0x000000ffff097224 */ /* 0x000fe200078e0a09 */
[----:B------:R-:W-:Y:S01]  /*0bd0*/  IABS R132, R21 ;  /* 0x0000001500847213 */ /* 0x000fe20000000000 */
[C---:B------:R-:W-:Y:S01]  /*0be0*/  IMAD R6, R3.reuse, R6, R12 ;  /* 0x0000000603067224 */ /* 0x040fe200078e020c */
[----:B------:R-:W-:Y:S01]  /*0bf0*/  IADD3 R165, R0, 0xc, RZ ;  /* 0x0000000c00a57810 */ /* 0x000fe20007ffe0ff */
[----:B------:R-:W-:Y:S01]  /*0c00*/  IMAD R7, R22, R7, R13 ;  /* 0x0000000716077224 */ /* 0x000fe200078e020d */
[C---:B------:R-:W-:Y:S01]  /*0c10*/  IADD3 R163, R0.reuse, 0xe, RZ ;  /* 0x0000000e00a37810 */ /* 0x040fe20007ffe0ff */
[----:B------:R-:W-:Y:S01]  /*0c20*/  IMAD R12, R3, R11, R18 ;  /* 0x0000000b030c7224 */ /* 0x000fe200078e0212 */
[----:B------:R-:W-:Y:S01]  /*0c30*/  IABS R18, R172 ;  /* 0x000000ac00127213 */ /* 0x000fe20000000000 */
[----:B------:R-:W-:Y:S01]  /*0c40*/  VIADD R170, R0, 0x7 ;  /* 0x0000000700aa7836 */ /* 0x000fe20000000000 */
[----:B------:R-:W-:Y:S01]  /*0c50*/  IADD3 R7, R20, R7, RZ ;  /* 0x0000000714077210 */ /* 0x000fe20007ffe0ff */
[----:B------:R-:W-:Y:S01]  /*0c60*/  IMAD.HI.U32 R8, R5, R14, RZ ;  /* 0x0000000e05087227 */ /* 0x000fe200078e00ff */
[C---:B------:R-:W-:Y:S01]  /*0c70*/  ISETP.GT.U32.AND P0, PT, R3.reuse, R6, PT ;  /* 0x000000060300720c */ /* 0x040fe20003f04070 */
[----:B------:R2:W-:Y:S01]  /*0c80*/  STL [R1+0x56c], R173 ;  /* 0x00056cad01007387 */ /* 0x0005e20000100800 */
[----:B------:R-:W-:Y:S01]  /*0c90*/  IABS R22, R170 ;  /* 0x000000aa00167213 */ /* 0x000fe20000000000 */
[C---:B------:R-:W-:Y:S01]  /*0ca0*/  IMAD R10, R3.reuse, R9, R16 ;  /* 0x00000009030a7224 */ /* 0x040fe200078e0210 */
[----:B------:R-:W-:Y:S01]  /*0cb0*/  IABS R16, R173 ;  /* 0x000000ad00107213 */ /* 0x000fe20000000000 */
[C---:B------:R-:W-:Y:S01]  /*0cc0*/  VIADD R171, R0.reuse, 0x6 ;  /* 0x0000000600ab7836 */ /* 0x040fe20000000000 */
[C---:B------:R-:W-:Y:S01]  /*0cd0*/  ISETP.GT.U32.AND P2, PT, R3.reuse, R12, PT ;  /* 0x0000000c0300720c */ /* 0x040fe20003f44070 */
[----:B------:R-:W-:Y:S01]  /*0ce0*/  IMAD.MOV R8, RZ, RZ, -R8 ;  /* 0x000000ffff087224 */ /* 0x000fe200078e0a08 */
[----:B------:R-:W-:Y:S01]  /*0cf0*/  ISETP.GT.U32.AND P1, PT, R3, R10, PT ;  /* 0x0000000a0300720c */ /* 0x000fe20003f24070 */
[C---:B------:R-:W-:Y:S01]  /*0d00*/  IMAD.HI.U32 R11, R5.reuse, R18, RZ ;  /* 0x00000012050b7227 */ /* 0x040fe200078e00ff */
[----:B------:R-:W-:Y:S01]  /*0d10*/  IABS R20, R171 ;  /* 0x000000ab00147213 */ /* 0x000fe20000000000 */
[----:B------:R-:W-:Y:S01]  /*0d20*/  STL [R1+0x5bc], R172 ;  /* 0x0005bcac01007387 */ /* 0x000fe20000100800 */
[----:B------:R-:W-:Y:S01]  /*0d30*/  IABS R30, R165 ;  /* 0x000000a5001e7213 */ /* 0x000fe20000000000 */
[----:B------:R-:W-:Y:S01]  /*0d40*/  IMAD.HI.U32 R9, R5, R16, RZ ;  /* 0x0000001005097227 */ /* 0x000fe200078e00ff */
[----:B------:R-:W-:Y:S01]  /*0d50*/  IADD3 R11, -R11, RZ, RZ ;  /* 0x000000ff0b0b7210 */ /* 0x000fe20007ffe1ff */
[----:B------:R3:W-:Y:S01]  /*0d60*/  STL [R1+0x5b8], R171 ;  /* 0x0005b8ab01007387 */ /* 0x0007e20000100800 */
[----:B------:R-:W-:Y:S01]  /*0d70*/  IABS R34, R163 ;  /* 0x000000a300227213 */ /* 0x000fe20000000000 */
[C---:B------:R-:W-:Y:S01]  /*0d80*/  VIADD R167, R0.reuse, 0xa ;  /* 0x0000000a00a77836 */ /* 0x040fe20000000000 */
[----:B------:R-:W-:Y:S01]  /*0d90*/  IADD3 R137, R0, 0x24, RZ ;  /* 0x0000002400897810 */ /* 0x000fe20007ffe0ff */
[----:B------:R-:W-:Y:S01]  /*0da0*/  IMAD R8, R3, R8, R14 ;  /* 0x0000000803087224 */ /* 0x000fe200078e020e */
[----:B------:R-:W-:Y:S01]  /*0db0*/  @!P2 IADD3 R12, R12, -R3, RZ ;  /* 0x800000030c0ca210 */ /* 0x000fe20007ffe0ff */
[C---:B------:R-:W-:Y:S01]  /*0dc0*/  IMAD.HI.U32 R14, R5.reuse, R22, RZ ;  /* 0x00000016050e7227 */ /* 0x040fe200078e00ff */
[----:B------:R-:W-:Y:S01]  /*0dd0*/  IABS R26, R167 ;  /* 0x000000a7001a7213 */ /* 0x000fe20000000000 */
[----:B------:R-:W-:Y:S01]  /*0de0*/  STL [R1+0x5b4], R170 ;  /* 0x0005b4aa01007387 */ /* 0x000fe20000100800 */
[----:B------:R-:W-:Y:S01]  /*0df0*/  IABS R78, R137 ;  /* 0x00000089004e7213 */ /* 0x000fe20000000000 */
[----:B------:R-:W-:Y:S01]  /*0e00*/  IMAD.HI.U32 R13, R5, R20, RZ ;  /* 0x00000014050d7227 */ /* 0x000fe200078e00ff */
[----:B------:R-:W-:-:S02]  /*0e10*/  IADD3 R119, R0, 0x2f, RZ ;  /* 0x0000002f00777810 */ /* 0x000fc40007ffe0ff */
[C---:B------:R-:W-:Y:S01]  /*0e20*/  IADD3 R115, R0.reuse, 0x31, RZ ;  /* 0x0000003100737810 */ /* 0x040fe20007ffe0ff */
[----:B------:R-:W-:Y:S01]  /*0e30*/  IMAD.MOV R9, RZ, RZ, -R9 ;  /* 0x000000ffff097224 */ /* 0x000fe200078e0a09 */
[----:B------:R-:W-:Y:S01]  /*0e40*/  IABS R100, R119 ;  /* 0x0000007700647213 */ /* 0x000fe20000000000 */
[----:B------:R-:W-:Y:S01]  /*0e50*/  VIADD R164, R0, 0xd ;  /* 0x0000000d00a47836 */ /* 0x000fe20000000000 */
[----:B------:R-:W-:Y:S01]  /*0e60*/  IABS R104, R115 ;  /* 0x0000007300687213 */ /* 0x000fe20000000000 */
[----:B------:R-:W-:Y:S02]  /*0e70*/  IMAD.MOV R17, RZ, RZ, -R14 ;  /* 0x000000ffff117224 */ /* 0x000fe400078e0a0e */
[----:B------:R-:W-:Y:S01]  /*0e80*/  IMAD.MOV R13, RZ, RZ, -R13 ;  /* 0x000000ffff0d7224 */ /* 0x000fe200078e0a0d */
[----:B------:R-:W-:Y:S01]  /*0e90*/  IABS R32, R164 ;  /* 0x000000a400207213 */ /* 0x000fe20000000000 */
[C---:B------:R-:W-:Y:S02]  /*0ea0*/  IMAD R14, R3.reuse, R9, R16 ;  /* 0x00000009030e7224 */ /* 0x040fe400078e0210 */
[----:B------:R-:W-:-:S02]  /*0eb0*/  IMAD R16, R3, R11, R18 ;  /* 0x0000000b03107224 */ /* 0x000fc400078e0212 */
[C---:B------:R-:W-:Y:S01]  /*0ec0*/  VIADD R162, R0.reuse, 0xf ;  /* 0x0000000f00a27836 */ /* 0x040fe20000000000 */
[----:B------:R-:W-:Y:S01]  /*0ed0*/  ISETP.GT.U32.AND P4, PT, R3, R14, PT ;  /* 0x0000000e0300720c */ /* 0x000fe20003f84070 */
[----:B------:R-:W-:Y:S01]  /*0ee0*/  IMAD.HI.U32 R11, R5, R26, RZ ;  /* 0x0000001a050b7227 */ /* 0x000fe200078e00ff */
[C---:B------:R-:W-:Y:S02]  /*0ef0*/  ISETP.GT.U32.AND P5, PT, R3.reuse, R16, PT ;  /* 0x000000100300720c */ /* 0x040fe40003fa4070 */
[----:B------:R-:W-:Y:S01]  /*0f00*/  IABS R36, R162 ;  /* 0x000000a200247213 */ /* 0x000fe20000000000 */
[C---:B------:R-:W-:Y:S02]  /*0f10*/  IMAD R18, R3.reuse, R13, R20 ;  /* 0x0000000d03127224 */ /* 0x040fe400078e0214 */
[----:B------:R-:W-:Y:S02]  /*0f20*/  IMAD R20, R3, R17, R22 ;  /* 0x0000001103147224 */ /* 0x000fe400078e0216 */
[----:B------:R-:W-:-:S02]  /*0f30*/  VIADD R159, R0, 0x12 ;  /* 0x00000012009f7836 */ /* 0x000fc40000000000 */
[----:B------:R-:W-:-:S03]  /*0f40*/  IMAD.HI.U32 R17, R5, R32, RZ ;  /* 0x0000002005117227 */ /* 0x000fc600078e00ff */
[----:B------:R-:W-:Y:S01]  /*0f50*/  IABS R42, R159 ;  /* 0x0000009f002a7213 */ /* 0x000fe20000000000 */
[----:B------:R-:W-:Y:S02]  /*0f60*/  IMAD.MOV R11, RZ, RZ, -R11 ;  /* 0x000000ffff0b7224 */ /* 0x000fe400078e0a0b */
[----:B------:R-:W-:Y:S02]  /*0f70*/  IMAD.MOV R17, RZ, RZ, -R17 ;  /* 0x000000ffff117224 */ /* 0x000fe400078e0a11 */
[----:B------:R-:W-:Y:S02]  /*0f80*/  IMAD R26, R3, R11, R26 ;  /* 0x0000000b031a7224 */ /* 0x000fe400078e021a */
[----:B------:R-:W-:Y:S02]  /*0f90*/  VIADD R155, R0, 0x14 ;  /* 0x00000014009b7836 */ /* 0x000fe40000000000 */
[----:B------:R-:W-:Y:S01]  /*0fa0*/  IMAD.HI.U32 R11, R5, R36, RZ ;  /* 0x00000024050b7227 */ /* 0x000fe200078e00ff */
[----:B------:R-:W-:-:S02]  /*0fb0*/  ISETP.GT.U32.AND P2, PT, R3, R26, PT ;  /* 0x0000001a0300720c */ /* 0x000fc40003f44070 */
[----:B------:R-:W-:Y:S01]  /*0fc0*/  IABS R46, R155 ;  /* 0x0000009b002e7213 */ /* 0x000fe20000000000 */
[----:B------:R-:W-:Y:S02]  /*0fd0*/  IMAD R32, R3, R17, R32 ;  /* 0x0000001103207224 */ /* 0x000fe400078e0220 */
[----:B------:R-:W-:-:S04]  /*0fe0*/  IMAD.HI.U32 R17, R5, R42, RZ ;  /* 0x0000002a05117227 */ /* 0x000fc800078e00ff */
[----:B------:R-:W-:Y:S02]  /*0ff0*/  IMAD.MOV R11, RZ, RZ, -R11 ;  /* 0x000000ffff0b7224 */ /* 0x000fe400078e0a0b */
[----:B------:R-:W-:Y:S02]  /*1000*/  IMAD.MOV R17, RZ, RZ, -R17 ;  /* 0x000000ffff117224 */ /* 0x000fe400078e0a11 */
[----:B------:R-:W-:Y:S01]  /*1010*/  IMAD R36, R3, R11, R36 ;  /* 0x0000000b03247224 */ /* 0x000fe200078e0224 */
[----:B------:R-:W-:Y:S01]  /*1020*/  @!P2 IADD3 R26, R26, -R3, RZ ;  /* 0x800000031a1aa210 */ /* 0x000fe20007ffe0ff */
[----:B------:R-:W-:-:S04]  /*1030*/  IMAD.HI.U32 R11, R5, R46, RZ ;  /* 0x0000002e050b7227 */ /* 0x000fc800078e00ff */
[----:B------:R-:W-:Y:S02]  /*1040*/  IMAD R42, R3, R17, R42 ;  /* 0x00000011032a7224 */ /* 0x000fe400078e022a */
[----:B------:R-:W-:Y:S02]  /*1050*/  VIADD R145, R0, 0x1c ;  /* 0x0000001c00917836 */ /* 0x000fe40000000000 */
[----:B------:R-:W-:-:S03]  /*1060*/  IMAD.HI.U32 R17, R5, R52, RZ ;  /* 0x0000003405117227 */ /* 0x000fc600078e00ff */
[----:B------:R-:W-:Y:S01]  /*1070*/  IABS R62, R145 ;  /* 0x00000091003e7213 */ /* 0x000fe20000000000 */
[----:B------:R-:W-:Y:S02]  /*1080*/  IMAD.MOV R11, RZ, RZ, -R11 ;  /* 0x000000ffff0b7224 */ /* 0x000fe400078e0a0b */
[----:B------:R-:W-:Y:S02]  /*1090*/  IMAD.MOV R17, RZ, RZ, -R17 ;  /* 0x000000ffff117224 */ /* 0x000fe400078e0a11 */
[----:B------:R-:W-:Y:S02]  /*10a0*/  IMAD R46, R3, R11, R46 ;  /* 0x0000000b032e7224 */ /* 0x000fe400078e022e */
[----:B------:R-:W-:Y:S02]  /*10b0*/  VIADD R143, R0, 0x1e ;  /* 0x0000001e008f7836 */ /* 0x000fe40000000000 */
[----:B------:R-:W-:-:S03]  /*10c0*/  IMAD.HI.U32 R11, R5, R56, RZ ;  /* 0x00000038050b7227 */ /* 0x000fc600078e00ff */
[----:B------:R-:W-:Y:S01]  /*10d0*/  IABS R66, R143 ;  /* 0x0000008f00427213 */ /* 0x000fe20000000000 */
        /* <DEDUP_REMOVED lines=21> */
[----:B------:R-:W-:-:S04]  /*1230*/  IMAD.HI.U32 R17, R5, R82, RZ ;  /* 0x0000005205117227 */ /* 0x000fc800078e00ff */
[----:B------:R-:W-:Y:S01]  /*1240*/  IMAD.MOV R11, RZ, RZ, -R11 ;  /* 0x000000ffff0b7224 */ /* 0x000fe200078e0a0b */
[----:B------:R-:W-:Y:S01]  /*1250*/  IADD3 R17, -R17, RZ, RZ ;  /* 0x000000ff11117210 */ /* 0x000fe20007ffe1ff */
[----:B------:R-:W-:Y:S02]  /*1260*/  VIADD R127, R0, 0x2b ;  /* 0x0000002b007f7836 */ /* 0x000fe40000000000 */
[----:B------:R-:W-:Y:S02]  /*1270*/  IMAD R76, R3, R11, R76 ;  /* 0x0000000b034c7224 */ /* 0x000fe400078e024c */
[----:B------:R-:W-:Y:S01]  /*1280*/  IMAD.HI.U32 R11, R5, R86, RZ ;  /* 0x00000056050b7227 */ /* 0x000fe200078e00ff */
[----:B------:R-:W-:-:S03]  /*1290*/  IABS R92, R127 ;  /* 0x0000007f005c7213 */ /* 0x000fc60000000000 */
[C---:B------:R-:W-:Y:S01]  /*12a0*/  VIADD R123, R0.reuse, 0x2d ;  /* 0x0000002d007b7836 */ /* 0x040fe20000000000 */
[----:B------:R-:W-:Y:S01]  /*12b0*/  IADD3 R11, -R11, RZ, RZ ;  /* 0x000000ff0b0b7210 */ /* 0x000fe20007ffe1ff */
[----:B------:R-:W-:Y:S02]  /*12c0*/  IMAD R82, R3, R17, R82 ;  /* 0x0000001103527224 */ /* 0x000fe400078e0252 */
[----:B------:R-:W-:Y:S01]  /*12d0*/  VIADD R117, R0, 0x30 ;  /* 0x0000003000757836 */ /* 0x000fe20000000000 */
[----:B------:R-:W-:Y:S01]  /*12e0*/  IABS R96, R123 ;  /* 0x0000007b00607213 */ /* 0x000fe20000000000 */
[----:B------:R-:W-:-:S03]  /*12f0*/  IMAD.HI.U32 R17, R5, R92, RZ ;  /* 0x0000005c05117227 */ /* 0x000fc600078e00ff */
[----:B------:R-:W-:Y:S01]  /*1300*/  IABS R102, R117 ;  /* 0x0000007500667213 */ /* 0x000fe20000000000 */
        /* <DEDUP_REMOVED lines=15> */
[----:B------:R-:W-:Y:S02]  /*1400*/  VIADD R169, R0, 0x8 ;  /* 0x0000000800a97836 */ /* 0x000fe40000000000 */
[----:B------:R-:W-:Y:S02]  /*1410*/  IMAD R102, R3, R17, R102 ;  /* 0x0000001103667224 */ /* 0x000fe400078e0266 */
[----:B------:R-:W-:Y:S01]  /*1420*/  IMAD.HI.U32 R17, R5, R112, RZ ;  /* 0x0000007005117227 */ /* 0x000fe200078e00ff */
[----:B------:R-:W-:Y:S01]  /*1430*/  IABS R24, R169 ;  /* 0x000000a900187213 */ /* 0x000fe20000000000 */
[----:B------:R-:W-:Y:S02]  /*1440*/  STL [R1+0x5b0], R169 ;  /* 0x0005b0a901007387 */ /* 0x000fe40000100800 */
[----:B------:R-:W-:Y:S02]  /*1450*/  IMAD.MOV R11, RZ, RZ, -R11 ;  /* 0x000000ffff0b7224 */ /* 0x000fe400078e0a0b */
[----:B------:R-:W-:-:S02]  /*1460*/  IMAD.MOV R17, RZ, RZ, -R17 ;  /* 0x000000ffff117224 */ /* 0x000fc400078e0a11 */
[----:B------:R-:W-:Y:S02]  /*1470*/  IMAD R106, R3, R11, R106 ;  /* 0x0000000b036a7224 */ /* 0x000fe400078e026a */
[----:B------:R-:W-:-:S04]  /*1480*/  IMAD.HI.U32 R11, R5, R116, RZ ;  /* 0x00000074050b7227 */ /* 0x000fc800078e00ff */
[----:B------:R-:W-:Y:S02]  /*1490*/  IMAD R112, R3, R17, R112 ;  /* 0x0000001103707224 */ /* 0x000fe400078e0270 */
[----:B------:R-:W-:-:S04]  /*14a0*/  IMAD.HI.U32 R15, R5, R24, RZ ;  /* 0x00000018050f7227 */ /* 0x000fc800078e00ff */
[----:B------:R-:W-:Y:S02]  /*14b0*/  IMAD.MOV R17, RZ, RZ, -R11 ;  /* 0x000000ffff117224 */ /* 0x000fe400078e0a0b */
[----:B------:R-:W-:-:S04]  /*14c0*/  IMAD.HI.U32 R11, R5, R122, RZ ;  /* 0x0000007a050b7227 */ /* 0x000fc800078e00ff */
[----:B------:R-:W-:Y:S02]  /*14d0*/  IMAD.MOV R15, RZ, RZ, -R15 ;  /* 0x000000ffff0f7224 */ /* 0x000fe400078e0a0f */
[----:B------:R-:W-:Y:S02]  /*14e0*/  VIADD R168, R0, 0x9 ;  /* 0x0000000900a87836 */ /* 0x000fe40000000000 */
[----:B------:R-:W-:Y:S02]  /*14f0*/  IMAD.MOV R11, RZ, RZ, -R11 ;  /* 0x000000ffff0b7224 */ /* 0x000fe400078e0a0b */
[C---:B------:R-:W-:Y:S01]  /*1500*/  IMAD R22, R3.reuse, R15, R24 ;  /* 0x0000000f03167224 */ /* 0x040fe200078e0218 */
[----:B------:R-:W-:Y:S01]  /*1510*/  IABS R24, R168 ;  /* 0x000000a800187213 */ /* 0x000fe20000000000 */
[----:B------:R-:W-:Y:S01]  /*1520*/  IMAD R122, R3, R11, R122 ;  /* 0x0000000b037a7224 */ /* 0x000fe200078e027a */
[----:B------:R-:W-:Y:S01]  /*1530*/  STL [R1+0x5ac], R168 ;  /* 0x0005aca801007387 */ /* 0x000fe20000100800 */
[----:B------:R-:W-:-:S03]  /*1540*/  IMAD.HI.U32 R11, R5, R132, RZ ;  /* 0x00000084050b7227 */ /* 0x000fc600078e00ff */
[----:B------:R1:W-:Y:S01]  /*1550*/  STL [R1+0x5a8], R167 ;  /* 0x0005a8a701007387 */ /* 0x0003e20000100800 */
[----:B------:R-:W-:Y:S01]  /*1560*/  @!P0 IMAD.IADD R6, R6, 0x1, -R3 ;  /* 0x0000000106068824 */ /* 0x000fe200078e0a03 */
[----:B------:R-:W-:Y:S01]  /*1570*/  ISETP.GT.U32.AND P0, PT, R3, R8, PT ;  /* 0x000000080300720c */ /* 0x000fe20003f04070 */
[----:B------:R-:W-:Y:S02]  /*1580*/  VIADD R166, R0, 0xb ;  /* 0x0000000b00a67836 */ /* 0x000fe40000000000 */
[----:B------:R-:W-:Y:S01]  /*1590*/  IMAD.HI.U32 R9, R5, R24, RZ ;  /* 0x0000001805097227 */ /* 0x000fe200078e00ff */
[----:B------:R-:W-:Y:S02]  /*15a0*/  ISETP.GT.U32.AND P3, PT, R3, R6, PT ;  /* 0x000000060300720c */ /* 0x000fe40003f64070 */
[----:B------:R-:W-:Y:S01]  /*15b0*/  IABS R28, R166 ;  /* 0x000000a6001c7213 */ /* 0x000fe20000000000 */
[----:B------:R-:W-:Y:S01]  /*15c0*/  IMAD.MOV R11, RZ, RZ, -R11 ;  /* 0x000000ffff0b7224 */ /* 0x000fe200078e0a0b */
[----:B------:R-:W-:Y:S01]  /*15d0*/  STL [R1+0x5a4], R166 ;  /* 0x0005a4a601007387 */ /* 0x000fe20000100800 */
[----:B------:R-:W-:-:S02]  /*15e0*/  IMAD.MOV R9, RZ, RZ, -R9 ;  /* 0x000000ffff097224 */ /* 0x000fc400078e0a09 */
[C---:B------:R-:W-:Y:S01]  /*15f0*/  IMAD R132, R3.reuse, R11, R132 ;  /* 0x0000000b03847224 */ /* 0x040fe200078e0284 */
[----:B------:R-:W-:Y:S01]  /*1600*/  STL [R1+0x5a0], R165 ;  /* 0x0005a0a501007387 */ /* 0x000fe20000100800 */
[----:B------:R-:W-:Y:S02]  /*1610*/  IMAD R24, R3, R9, R24 ;  /* 0x0000000903187224 */ /* 0x000fe400078e0218 */
[----:B------:R-:W-:Y:S01]  /*1620*/  IMAD.HI.U32 R13, R5, R28, RZ ;  /* 0x0000001c050d7227 */ /* 0x000fe200078e00ff */
[C---:B------:R-:W-:Y:S01]  /*1630*/  ISETP.GT.U32.AND P6, PT, R3.reuse, R132, PT ;  /* 0x000000840300720c */ /* 0x040fe20003fc4070 */
[----:B------:R-:W-:Y:S02]  /*1640*/  STL [R1+0x59c], R164 ;  /* 0x00059ca401007387 */ /* 0x000fe40000100800 */
[----:B------:R-:W-:Y:S01]  /*1650*/  @!P1 IMAD.IADD R10, R10, 0x1, -R3 ;  /* 0x000000010a0a9824 */ /* 0x000fe200078e0a03 */
[----:B------:R-:W-:Y:S01]  /*1660*/  ISETP.GT.U32.AND P1, PT, R3, R24, PT ;  /* 0x000000180300720c */ /* 0x000fe20003f24070 */
[----:B------:R-:W-:Y:S01]  /*1670*/  IMAD.HI.U32 R15, R5, R30, RZ ;  /* 0x0000001e050f7227 */ /* 0x000fe200078e00ff */
[----:B------:R-:W-:Y:S03]  /*1680*/  STL [R1+0x598], R163 ;  /* 0x000598a301007387 */ /* 0x000fe60000100800 */
[----:B------:R-:W-:Y:S01]  /*1690*/  IMAD.MOV R13, RZ, RZ, -R13 ;  /* 0x000000ffff0d7224 */ /* 0x000fe200078e0a0d */
[----:B------:R-:W-:Y:S01]  /*16a0*/  STL [R1+0x594], R162 ;  /* 0x000594a201007387 */ /* 0x000fe20000100800 */
[----:B------:R-:W-:Y:S01]  /*16b0*/  @!P3 IMAD.IADD R6, R6, 0x1, -R3 ;  /* 0x000000010606b824 */ /* 0x000fe200078e0a03 */
[----:B------:R-:W-:Y:S01]  /*16c0*/  ISETP.GT.U32.AND P3, PT, R3, R20, PT ;  /* 0x000000140300720c */ /* 0x000fe20003f64070 */
[----:B------:R-:W-:-:S02]  /*16d0*/  IMAD.MOV R15, RZ, RZ, -R15 ;  /* 0x000000ffff0f7224 */ /* 0x000fc400078e0a0f */
[C---:B------:R-:W-:Y:S02]  /*16e0*/  IMAD R28, R3.reuse, R13, R28 ;  /* 0x0000000d031c7224 */ /* 0x040fe400078e021c */
[--C-:B------:R-:W-:Y:S01]  /*16f0*/  @!P0 IMAD.IADD R8, R8, 0x1, -R3.reuse ;  /* 0x0000000108088824 */ /* 0x100fe200078e0a03 */
[C---:B------:R-:W-:Y:S01]  /*1700*/  ISETP.GT.U32.AND P0, PT, R3.reuse, R22, PT ;  /* 0x000000160300720c */ /* 0x040fe20003f04070 */
[C---:B------:R-:W-:Y:S02]  /*1710*/  IMAD R30, R3.reuse, R15, R30 ;  /* 0x0000000f031e7224 */ /* 0x040fe400078e021e */
[--C-:B------:R-:W-:Y:S01]  /*1720*/  @!P6 IMAD.IADD R132, R132, 0x1, -R3.reuse ;  /* 0x000000018484e824 */ /* 0x100fe200078e0a03 */
[C---:B------:R-:W-:Y:S01]  /*1730*/  ISETP.GT.U32.AND P6, PT, R3.reuse, R18, PT ;  /* 0x000000120300720c */ /* 0x040fe20003fc4070 */
[--C-:B------:R-:W-:Y:S01]  /*1740*/  @!P4 IMAD.IADD R14, R14, 0x1, -R3.reuse ;  /* 0x000000010e0ec824 */ /* 0x100fe200078e0a03 */
[C---:B------:R-:W-:Y:S01]  /*1750*/  ISETP.GT.U32.AND P4, PT, R3.reuse, R28, PT ;  /* 0x0000001c0300720c */ /* 0x040fe20003f84070 */
[--C-:B------:R-:W-:Y:S01]  /*1760*/  @!P5 IMAD.IADD R16, R16, 0x1, -R3.reuse ;  /* 0x000000011010d824 */ /* 0x100fe200078e0a03 */
[C---:B------:R-:W-:Y:S01]  /*1770*/  ISETP.GT.U32.AND P5, PT, R3.reuse, R30, PT ;  /* 0x0000001e0300720c */ /* 0x040fe20003fa4070 */
[--C-:B------:R-:W-:Y:S01]  /*1780*/  @!P1 IMAD.IADD R24, R24, 0x1, -R3.reuse ;  /* 0x0000000118189824 */ /* 0x100fe200078e0a03 */
[C---:B------:R-:W-:Y:S01]  /*1790*/  ISETP.GT.U32.AND P1, PT, R3.reuse, R12, PT ;  /* 0x0000000c0300720c */ /* 0x040fe20003f24070 */
[----:B------:R-:W-:Y:S01]  /*17a0*/  VIADD R161, R0, 0x10 ;  /* 0x0000001000a17836 */ /* 0x000fe20000000000 */
[C---:B------:R-:W-:Y:S01]  /*17b0*/  ISETP.GT.U32.AND P2, PT, R3.reuse, R14, PT ;  /* 0x0000000e0300720c */ /* 0x040fe20003f44070 */
[--C-:B------:R-:W-:Y:S01]  /*17c0*/  @!P3 IMAD.IADD R20, R20, 0x1, -R3.reuse ;  /* 0x000000011414b824 */ /* 0x100fe200078e0a03 */
[C---:B------:R-:W-:Y:S01]  /*17d0*/  ISETP.GT.U32.AND P3, PT, R3.reuse, R8, PT ;  /* 0x000000080300720c */ /* 0x040fe20003f64070 */
[--C-:B------:R-:W-:Y:S01]  /*17e0*/  @!P0 IMAD.IADD R22, R22, 0x1, -R3.reuse ;  /* 0x0000000116168824 */ /* 0x100fe200078e0a03 */
[C---:B------:R-:W-:Y:S01]  /*17f0*/  ISETP.GT.U32.AND P0, PT, R3.reuse, R10, PT ;  /* 0x0000000a0300720c */ /* 0x040fe20003f04070 */
[----:B------:R-:W-:Y:S01]  /*1800*/  VIADD R160, R0, 0x11 ;  /* 0x0000001100a07836 */ /* 0x000fe20000000000 */
[----:B------:R-:W-:Y:S01]  /*1810*/  IABS R38, R161 ;  /* 0x000000a100267213 */ /* 0x000fe20000000000 */
[--C-:B------:R-:W-:Y:S01]  /*1820*/  @!P6 IMAD.IADD R18, R18, 0x1, -R3.reuse ;  /* 0x000000011212e824 */ /* 0x100fe200078e0a03 */
[C---:B------:R-:W-:Y:S01]  /*1830*/  ISETP.GT.U32.AND P6, PT, R3.reuse, R132, PT ;  /* 0x000000840300720c */ /* 0x040fe20003fc4070 */
[--C-:B------:R-:W-:Y:S01]  /*1840*/  @!P4 IMAD.IADD R28, R28, 0x1, -R3.reuse ;  /* 0x000000011c1cc824 */ /* 0x100fe200078e0a03 */
[----:B------:R-:W-:Y:S01]  /*1850*/  ISETP.GT.U32.AND P4, PT, R3, R16, PT ;  /* 0x000000100300720c */ /* 0x000fe20003f84070 */
[----:B------:R-:W-:Y:S01]  /*1860*/  VIADD R158, R0, 0x13 ;  /* 0x00000013009e7836 */ /* 0x000fe20000000000 */
[----:B------:R-:W-:Y:S01]  /*1870*/  IABS R40, R160 ;  /* 0x000000a000287213 */ /* 0x000fe20000000000 */
[----:B------:R-:W-:Y:S01]  /*1880*/  IMAD.HI.U32 R9, R5, R34, RZ ;  /* 0x0000002205097227 */ /* 0x000fe200078e00ff */
[----:B------:R-:W-:Y:S01]  /*1890*/  @!P1 IADD3 R12, R12, -R3, RZ ;  /* 0x800000030c0c9210 */ /* 0x000fe20007ffe0ff */
[----:B------:R4:W-:Y:S01]  /*18a0*/  STL [R1+0x590], R161 ;  /* 0x000590a101007387 */ /* 0x0009e20000100800 */
[----:B------:R-:W-:Y:S01]  /*18b0*/  ISETP.GT.U32.AND P1, PT, R3, R24, PT ;  /* 0x000000180300720c */ /* 0x000fe20003f24070 */
[----:B------:R-:W-:Y:S01]  /*18c0*/  IMAD.HI.U32 R13, R5, R38, RZ ;  /* 0x00000026050d7227 */ /* 0x000fe200078e00ff */
[----:B------:R-:W-:Y:S01]  /*18d0*/  IABS R44, R158 ;  /* 0x0000009e002c7213 */ /* 0x000fe20000000000 */
[----:B------:R-:W-:Y:S02]  /*18e0*/  STL [R1+0x58c], R160 ;  /* 0x00058ca001007387 */ /* 0x000fe40000100800 */
[--C-:B------:R-:W-:Y:S01]  /*18f0*/  @!P5 IMAD.IADD R30, R30, 0x1, -R3.reuse ;  /* 0x000000011e1ed824 */ /* 0x100fe200078e0a03 */
[C---:B------:R-:W-:Y:S01]  /*1900*/  ISETP.GT.U32.AND P5, PT, R3.reuse, R18, PT ;  /* 0x000000120300720c */ /* 0x040fe20003fa4070 */
[----:B------:R-:W-:Y:S01]  /*1910*/  @!P2 IMAD.IADD R14, R14, 0x1, -R3 ;  /* 0x000000010e0ea824 */ /* 0x000fe200078e0a03 */
[----:B------:R-:W-:Y:S01]  /*1920*/  ISETP.GT.U32.AND P2, PT, R3, R26, PT ;  /* 0x0000001a0300720c */ /* 0x000fe20003f44070 */
[----:B------:R-:W-:Y:S01]  /*1930*/  IMAD.HI.U32 R15, R5, R40, RZ ;  /* 0x00000028050f7227 */ /* 0x000fe200078e00ff */
[----:B------:R-:W-:Y:S01]  /*1940*/  IADD3 R13, -R13, RZ, RZ ;  /* 0x000000ff0d0d7210 */ /* 0x000fe20007ffe1ff */
[----:B------:R-:W-:Y:S02]  /*1950*/  STL [R1+0x588], R159 ;  /* 0x0005889f01007387 */ /* 0x000fe40000100800 */
[----:B------:R-:W-:-:S02]  /*1960*/  IMAD.MOV R9, RZ, RZ, -R9 ;  /* 0x000000ffff097224 */ /* 0x000fc400078e0a09 */
[--C-:B------:R-:W-:Y:S01]  /*1970*/  @!P3 IMAD.IADD R8, R8, 0x1, -R3.reuse ;  /* 0x000000010808b824 */ /* 0x100fe200078e0a03 */
[C---:B------:R-:W-:Y:S01]  /*1980*/  ISETP.GT.U32.AND P3, PT, R3.reuse, R20, PT ;  /* 0x000000140300720c */ /* 0x040fe20003f64070 */
[----:B------:R-:W-:Y:S01]  /*1990*/  @!P0 IMAD.IADD R10, R10, 0x1, -R3 ;  /* 0x000000010a0a8824 */ /* 0x000fe200078e0a03 */
[C---:B------:R-:W-:Y:S01]  /*19a0*/  ISETP.GT.U32.AND P0, PT, R3.reuse, R22, PT ;  /* 0x000000160300720c */ /* 0x040fe20003f04070 */
[----:B------:R-:W-:Y:S01]  /*19b0*/  IMAD.MOV R15, RZ, RZ, -R15 ;  /* 0x000000ffff0f7224 */ /* 0x000fe200078e0a0f */
[----:B------:R-:W-:Y:S01]  /*19c0*/  STL [R1+0x584], R158 ;  /* 0x0005849e01007387 */ /* 0x000fe20000100800 */
[----:B------:R-:W-:Y:S01]  /*19d0*/  IMAD R34, R3, R9, R34 ;  /* 0x0000000903227224 */ /* 0x000fe200078e0222 */
[----:B------:R-:W-:Y:S01]  /*19e0*/  @!P2 IADD3 R26, R26, -R3, RZ ;  /* 0x800000031a1aa210 */ /* 0x000fe20007ffe0ff */
[----:B------:R-:W-:Y:S01]  /*19f0*/  VIADD R149, R0, 0x18 ;  /* 0x0000001800957836 */ /* 0x000fe20000000000 */
[----:B------:R-:W-:Y:S01]  /*1a00*/  STL [R1+0x580], R155 ;  /* 0x0005809b01007387 */ /* 0x000fe20000100800 */
[----:B------:R-:W-:-:S03]  /*1a10*/  IMAD.HI.U32 R9, R5, R44, RZ ;  /* 0x0000002c05097227 */ /* 0x000fc600078e00ff */
[----:B------:R-:W-:Y:S01]  /*1a20*/  IABS R54, R149 ;  /* 0x0000009500367213 */ /* 0x000fe20000000000 */
[C---:B------:R-:W-:Y:S02]  /*1a30*/  IMAD R38, R3.reuse, R13, R38 ;  /* 0x0000000d03267224 */ /* 0x040fe400078e0226 */
[----:B------:R-:W-:Y:S02]  /*1a40*/  VIADD R154, R0, 0x15 ;  /* 0x00000015009a7836 */ /* 0x000fe40000000000 */
[----:B------:R-:W-:Y:S01]  /*1a50*/  @!P4 IMAD.IADD R16, R16, 0x1, -R3 ;  /* 0x000000011010c824 */ /* 0x000fe200078e0a03 */
[C---:B------:R-:W-:Y:S01]  /*1a60*/  ISETP.GT.U32.AND P4, PT, R3.reuse, R28, PT ;  /* 0x0000001c0300720c */ /* 0x040fe20003f84070 */
[C---:B------:R-:W-:Y:S01]  /*1a70*/  IMAD R40, R3.reuse, R15, R40 ;  /* 0x0000000f03287224 */ /* 0x040fe200078e0228 */
[----:B------:R-:W-:Y:S01]  /*1a80*/  IABS R48, R154 ;  /* 0x0000009a00307213 */ /* 0x000fe20000000000 */
[----:B------:R-:W-:Y:S01]  /*1a90*/  VIADD R151, R0, 0x16 ;  /* 0x0000001600977836 */ /* 0x000fe20000000000 */
[----:B------:R-:W-:Y:S01]  /*1aa0*/  STL [R1+0x57c], R154 ;  /* 0x00057c9a01007387 */ /* 0x000fe20000100800 */
[----:B------:R-:W-:Y:S01]  /*1ab0*/  IMAD.MOV R9, RZ, RZ, -R9 ;  /* 0x000000ffff097224 */ /* 0x000fe200078e0a09 */
[C---:B------:R-:W-:Y:S01]  /*1ac0*/  ISETP.GT.U32.AND P2, PT, R3.reuse, R40, PT ;  /* 0x000000280300720c */ /* 0x040fe20003f44070 */
[--C-:B------:R-:W-:Y:S01]  /*1ad0*/  @!P5 IMAD.IADD R18, R18, 0x1, -R3.reuse ;  /* 0x000000011212d824 */ /* 0x100fe200078e0a03 */
[C---:B------:R-:W-:Y:S01]  /*1ae0*/  ISETP.GT.U32.AND P5, PT, R3.reuse, R32, PT ;  /* 0x000000200300720c */ /* 0x040fe20003fa4070 */
[--C-:B------:R-:W-:Y:S01]  /*1af0*/  @!P1 IMAD.IADD R24, R24, 0x1, -R3.reuse ;  /* 0x0000000118189824 */ /* 0x100fe200078e0a03 */
[C---:B------:R-:W-:Y:S01]  /*1b00*/  ISETP.GT.U32.AND P1, PT, R3.reuse, R38, PT ;  /* 0x000000260300720c */ /* 0x040fe20003f24070 */
[----:B------:R-:W-:Y:S01]  /*1b10*/  IMAD R44, R3, R9, R44 ;  /* 0x00000009032c7224 */ /* 0x000fe200078e022c */
[----:B------:R-:W-:Y:S01]  /*1b20*/  IABS R50, R151 ;  /* 0x0000009700327213 */ /* 0x000fe20000000000 */
[----:B------:R-:W-:Y:S01]  /*1b30*/  IMAD.HI.U32 R9, R5, R54, RZ ;  /* 0x0000003605097227 */ /* 0x000fe200078e00ff */
[----:B------:R4:W-:Y:S03]  /*1b40*/  STL [R1+0x568], R151 ;  /* 0x0005689701007387 */ /* 0x0009e60000100800 */
[--C-:B------:R-:W-:Y:S01]  /*1b50*/  @!P3 IMAD.IADD R20, R20, 0x1, -R3.reuse ;  /* 0x000000011414b824 */ /* 0x100fe200078e0a03 */
[----:B------:R-:W-:Y:S01]  /*1b60*/  ISETP.GT.U32.AND P3, PT, R3, R34, PT ;  /* 0x000000220300720c */ /* 0x000fe20003f64070 */
[----:B------:R-:W-:Y:S01]  /*1b70*/  IMAD.HI.U32 R13, R5, R48, RZ ;  /* 0x00000030050d7227 */ /* 0x000fe200078e00ff */
[----:B------:R-:W-:Y:S01]  /*1b80*/  @!P2 IADD3 R40, R40, -R3, RZ ;  /* 0x800000032828a210 */ /* 0x000fe20007ffe0ff */
[----:B------:R-:W-:Y:S02]  /*1b90*/  STL [R1+0x564], R150 ;  /* 0x0005649601007387 */ /* 0x000fe40000100800 */
[--C-:B------:R-:W-:Y:S01]  /*1ba0*/  @!P6 IMAD.IADD R132, R132, 0x1, -R3.reuse ;  /* 0x000000018484e824 */ /* 0x100fe200078e0a03 */
[C---:B------:R-:W-:Y:S01]  /*1bb0*/  ISETP.GT.U32.AND P6, PT, R3.reuse, R30, PT ;  /* 0x0000001e0300720c */ /* 0x040fe20003fc4070 */
[----:B------:R-:W-:Y:S01]  /*1bc0*/  @!P0 IMAD.IADD R22, R22, 0x1, -R3 ;  /* 0x0000000116168824 */ /* 0x000fe200078e0a03 */
[----:B------:R-:W-:Y:S01]  /*1bd0*/  ISETP.GT.U32.AND P0, PT, R3, R36, PT ;  /* 0x000000240300720c */ /* 0x000fe20003f04070 */
[----:B------:R-:W-:Y:S01]  /*1be0*/  IMAD.MOV R9, RZ, RZ, -R9 ;  /* 0x000000ffff097224 */ /* 0x000fe200078e0a09 */
[----:B------:R-:W-:Y:S01]  /*1bf0*/  STL [R1+0x560], R149 ;  /* 0x0005609501007387 */ /* 0x000fe20000100800 */
[----:B------:R-:W-:-:S03]  /*1c00*/  IMAD.HI.U32 R15, R5, R50, RZ ;  /* 0x00000032050f7227 */ /* 0x000fc600078e00ff */
[----:B------:R-:W-:Y:S01]  /*1c10*/  STL [R1+0x55c], R148 ;  /* 0x00055c9401007387 */ /* 0x000fe20000100800 */
[----:B------:R-:W-:Y:S02]  /*1c20*/  IMAD.MOV R13, RZ, RZ, -R13 ;  /* 0x000000ffff0d7224 */ /* 0x000fe400078e0a0d */
[----:B------:R-:W-:Y:S01]  /*1c30*/  @!P4 IMAD.IADD R28, R28, 0x1, -R3 ;  /* 0x000000011c1cc824 */ /* 0x000fe200078e0a03 */
[C---:B------:R-:W-:Y:S01]  /*1c40*/  ISETP.GT.U32.AND P4, PT, R3.reuse, R42, PT ;  /* 0x0000002a0300720c */ /* 0x040fe20003f84070 */
[C---:B------:R-:W-:Y:S02]  /*1c50*/  IMAD R54, R3.reuse, R9, R54 ;  /* 0x0000000903367224 */ /* 0x040fe400078e0236 */
[----:B------:R-:W-:Y:S02]  /*1c60*/  IMAD.MOV R15, RZ, RZ, -R15 ;  /* 0x000000ffff0f7224 */ /* 0x000fe400078e0a0f */
[C---:B------:R-:W-:Y:S01]  /*1c70*/  IMAD R48, R3.reuse, R13, R48 ;  /* 0x0000000d03307224 */ /* 0x040fe200078e0230 */
[C---:B------:R-:W-:Y:S01]  /*1c80*/  ISETP.GT.U32.AND P2, PT, R3.reuse, R54, PT ;  /* 0x000000360300720c */ /* 0x040fe20003f44070 */
[--C-:B------:R-:W-:Y:S01]  /*1c90*/  @!P5 IMAD.IADD R32, R32, 0x1, -R3.reuse ;  /* 0x000000012020d824 */ /* 0x100fe200078e0a03 */
[C---:B------:R-:W-:Y:S01]  /*1ca0*/  ISETP.GT.U32.AND P5, PT, R3.reuse, R46, PT ;  /* 0x0000002e0300720c */ /* 0x040fe20003fa4070 */
[----:B------:R-:W-:Y:S01]  /*1cb0*/  @!P1 IMAD.IADD R38, R38, 0x1, -R3 ;  /* 0x0000000126269824 */ /* 0x000fe200078e0a03 */
[C---:B------:R-:W-:Y:S01]  /*1cc0*/  ISETP.GT.U32.AND P1, PT, R3.reuse, R52, PT ;  /* 0x000000340300720c */ /* 0x040fe20003f24070 */
[----:B------:R-:W-:-:S02]  /*1cd0*/  IMAD R50, R3, R15, R50 ;  /* 0x0000000f03327224 */ /* 0x000fc400078e0232 */
        /* <DEDUP_REMOVED lines=9> */
[----:B------:R-:W-:Y:S01]  /*1d70*/  @!P2 IADD3 R54, R54, -R3, RZ ;  /* 0x800000033636a210 */ /* 0x000fe20007ffe0ff */
[----:B------:R-:W-:Y:S01]  /*1d80*/  VIADD R146, R0, 0x1b ;  /* 0x0000001b00927836 */ /* 0x000fe20000000000 */
[C---:B------:R-:W-:Y:S01]  /*1d90*/  ISETP.GT.U32.AND P2, PT, R3.reuse, R42, PT ;  /* 0x0000002a0300720c */ /* 0x040fe20003f44070 */
[--C-:B------:R-:W-:Y:S01]  /*1da0*/  @!P5 IMAD.IADD R46, R46, 0x1, -R3.reuse ;  /* 0x000000012e2ed824 */ /* 0x100fe200078e0a03 */
[C---:B------:R-:W-:Y:S01]  /*1db0*/  ISETP.GT.U32.AND P5, PT, R3.reuse, R34, PT ;  /* 0x000000220300720c */ /* 0x040fe20003fa4070 */
[--C-:B------:R-:W-:Y:S01]  /*1dc0*/  @!P1 IMAD.IADD R52, R52, 0x1, -R3.reuse ;  /* 0x0000000134349824 */ /* 0x100fe200078e0a03 */
[C---:B------:R-:W-:Y:S01]  /*1dd0*/  ISETP.GT.U32.AND P1, PT, R3.reuse, R40, PT ;  /* 0x000000280300720c */ /* 0x040fe20003f24070 */
[--C-:B------:R-:W-:Y:S01]  /*1de0*/  @!P3 IMAD.IADD R48, R48, 0x1, -R3.reuse ;  /* 0x000000013030b824 */ /* 0x100fe200078e0a03 */
[----:B------:R-:W-:Y:S01]  /*1df0*/  IABS R58, R147 ;  /* 0x00000093003a7213 */ /* 0x000fe20000000000 */
[--C-:B------:R-:W-:Y:S01]  /*1e00*/  @!P6 IMAD.IADD R44, R44, 0x1, -R3.reuse ;  /* 0x000000012c2ce824 */ /* 0x100fe200078e0a03 */
[----:B------:R-:W-:Y:S01]  /*1e10*/  IABS R60, R146 ;  /* 0x00000092003c7213 */ /* 0x000fe20000000000 */
[--C-:B------:R-:W-:Y:S01]  /*1e20*/  @!P0 IMAD.IADD R50, R50, 0x1, -R3.reuse ;  /* 0x0000000132328824 */ /* 0x100fe200078e0a03 */
[C---:B------:R-:W-:Y:S01]  /*1e30*/  ISETP.GT.U32.AND P3, PT, R3.reuse, R36, PT ;  /* 0x000000240300720c */ /* 0x040fe20003f64070 */
[----:B------:R-:W-:Y:S01]  /*1e40*/  VIADD R142, R0, 0x1f ;  /* 0x0000001f008e7836 */ /* 0x000fe20000000000 */
[----:B------:R-:W-:Y:S01]  /*1e50*/  ISETP.GT.U32.AND P0, PT, R3, R38, PT ;  /* 0x000000260300720c */ /* 0x000fe20003f04070 */
[----:B------:R-:W-:Y:S01]  /*1e60*/  IMAD.HI.U32 R13, R5, R58, RZ ;  /* 0x0000003a050d7227 */ /* 0x000fe200078e00ff */
[----:B------:R-:W-:Y:S01]  /*1e70*/  ISETP.GT.U32.AND P6, PT, R3, R32, PT ;  /* 0x000000200300720c */ /* 0x000fe20003fc4070 */
[----:B------:R-:W-:Y:S01]  /*1e80*/  STL [R1+0x558], R147 ;  /* 0x0005589301007387 */ /* 0x000fe20000100800 */
[----:B------:R-:W-:Y:S01]  /*1e90*/  IABS R68, R142 ;  /* 0x0000008e00447213 */ /* 0x000fe20000000000 */
[----:B------:R-:W-:Y:S01]  /*1ea0*/  IMAD.HI.U32 R15, R5, R60, RZ ;  /* 0x0000003c050f7227 */ /* 0x000fe200078e00ff */
[----:B------:R-:W-:Y:S01]  /*1eb0*/  @!P2 IADD3 R42, R42, -R3, RZ ;  /* 0x800000032a2aa210 */ /* 0x000fe20007ffe0ff */
[----:B------:R-:W-:Y:S01]  /*1ec0*/  STL [R1+0x554], R146 ;  /* 0x0005549201007387 */ /* 0x000fe20000100800 */
[----:B------:R-:W-:Y:S01]  /*1ed0*/  ISETP.GT.U32.AND P2, PT, R3, R54, PT ;  /* 0x000000360300720c */ /* 0x000fe20003f44070 */
[C---:B------:R-:W-:Y:S01]  /*1ee0*/  VIADD R144, R0.reuse, 0x1d ;  /* 0x0000001d00907836 */ /* 0x040fe20000000000 */
[----:B------:R-:W-:Y:S01]  /*1ef0*/  IADD3 R15, -R15, RZ, RZ ;  /* 0x000000ff0f0f7210 */ /* 0x000fe20007ffe1ff */
[----:B------:R-:W-:Y:S01]  /*1f00*/  VIADD R141, R0, 0x20 ;  /* 0x00000020008d7836 */ /* 0x000fe20000000000 */
[----:B------:R4:W-:Y:S01]  /*1f10*/  STL [R1+0x550], R145 ;  /* 0x0005509101007387 */ /* 0x0009e20000100800 */
[----:B------:R-:W-:Y:S01]  /*1f20*/  @!P4 IMAD.IADD R56, R56, 0x1, -R3 ;  /* 0x000000013838c824 */ /* 0x000fe200078e0a03 */
[C---:B------:R-:W-:Y:S01]  /*1f30*/  ISETP.GT.U32.AND P4, PT, R3.reuse, R44, PT ;  /* 0x0000002c0300720c */ /* 0x040fe20003f84070 */
[----:B------:R-:W-:Y:S01]  /*1f40*/  IMAD.MOV R13, RZ, RZ, -R13 ;  /* 0x000000ffff0d7224 */ /* 0x000fe200078e0a0d */
[----:B------:R-:W-:Y:S01]  /*1f50*/  IABS R64, R144 ;  /* 0x0000009000407213 */ /* 0x000fe20000000000 */
[--C-:B------:R-:W-:Y:S01]  /*1f60*/  @!P5 IMAD.IADD R34, R34, 0x1, -R3.reuse ;  /* 0x000000012222d824 */ /* 0x100fe200078e0a03 */
[----:B------:R-:W-:Y:S01]  /*1f70*/  IABS R70, R141 ;  /* 0x0000008d00467213 */ /* 0x000fe20000000000 */
[--C-:B------:R-:W-:Y:S01]  /*1f80*/  @!P1 IMAD.IADD R40, R40, 0x1, -R3.reuse ;  /* 0x0000000128289824 */ /* 0x100fe200078e0a03 */
[C---:B------:R-:W-:Y:S01]  /*1f90*/  ISETP.GT.U32.AND P5, PT, R3.reuse, R46, PT ;  /* 0x0000002e0300720c */ /* 0x040fe20003fa4070 */
[C---:B------:R-:W-:Y:S01]  /*1fa0*/  IMAD R58, R3.reuse, R13, R58 ;  /* 0x0000000d033a7224 */ /* 0x040fe200078e023a */
[----:B------:R-:W-:Y:S01]  /*1fb0*/  ISETP.GT.U32.AND P1, PT, R3, R52, PT ;  /* 0x000000340300720c */ /* 0x000fe20003f24070 */
[----:B------:R-:W-:Y:S01]  /*1fc0*/  IMAD.HI.U32 R13, R5, R68, RZ ;  /* 0x00000044050d7227 */ /* 0x000fe200078e00ff */
[----:B------:R-:W-:Y:S03]  /*1fd0*/  STL [R1+0x54c], R144 ;  /* 0x00054c9001007387 */ /* 0x000fe60000100800 */
[----:B------:R-:W-:Y:S01]  /*1fe0*/  @!P3 IMAD.IADD R36, R36, 0x1, -R3 ;  /* 0x000000012424b824 */ /* 0x000fe200078e0a03 */
[C---:B------:R-:W-:Y:S01]  /*1ff0*/  ISETP.GT.U32.AND P3, PT, R3.reuse, R56, PT ;  /* 0x000000380300720c */ /* 0x040fe20003f64070 */
[----:B------:R-:W-:Y:S01]  /*2000*/  IMAD R60, R3, R15, R60 ;  /* 0x0000000f033c7224 */ /* 0x000fe200078e023c */
[----:B------:R-:W-:Y:S01]  /*2010*/  STL [R1+0x548], R143 ;  /* 0x0005488f01007387 */ /* 0x000fe20000100800 */
[----:B------:R-:W-:-:S03]  /*2020*/  IMAD.HI.U32 R9, R5, R64, RZ ;  /* 0x0000004005097227 */ /* 0x000fc600078e00ff */
[----:B------:R-:W-:Y:S01]  /*2030*/  STL [R1+0x544], R142 ;  /* 0x0005448e01007387 */ /* 0x000fe20000100800 */
[----:B------:R-:W-:Y:S01]  /*2040*/  IMAD.HI.U32 R15, R5, R70, RZ ;  /* 0x00000046050f7227 */ /* 0x000fe200078e00ff */
[----:B------:R-:W-:Y:S02]  /*2050*/  IADD3 R9, -R9, RZ, RZ ;  /* 0x000000ff09097210 */ /* 0x000fe40007ffe1ff */
[----:B------:R-:W-:Y:S01]  /*2060*/  STL [R1+0x540], R141 ;  /* 0x0005408d01007387 */ /* 0x000fe20000100800 */
[C---:B------:R-:W-:Y:S02]  /*2070*/  VIADD R139, R0.reuse, 0x22 ;  /* 0x00000022008b7836 */ /* 0x040fe40000000000 */
[----:B------:R-:W-:Y:S01]  /*2080*/  VIADD R136, R0, 0x25 ;  /* 0x0000002500887836 */ /* 0x000fe20000000000 */
[----:B------:R-:W-:Y:S01]  /*2090*/  @!P3 IADD3 R56, R56, -R3, RZ ;  /* 0x800000033838b210 */ /* 0x000fe20007ffe0ff */
[----:B------:R-:W-:Y:S01]  /*20a0*/  @!P0 IMAD.IADD R38, R38, 0x1, -R3 ;  /* 0x0000000126268824 */ /* 0x000fe200078e0a03 */
[C---:B------:R-:W-:Y:S01]  /*20b0*/  ISETP.GT.U32.AND P0, PT, R3.reuse, R50, PT ;  /* 0x000000320300720c */ /* 0x040fe20003f04070 */
[----:B------:R-:W-:Y:S01]  /*20c0*/  IMAD.MOV R13, RZ, RZ, -R13 ;  /* 0x000000ffff0d7224 */ /* 0x000fe200078e0a0d */
[----:B------:R-:W-:Y:S01]  /*20d0*/  IABS R74, R139 ;  /* 0x0000008b004a7213 */ /* 0x000fe20000000000 */
[----:B------:R-:W-:Y:S01]  /*20e0*/  IMAD.MOV R15, RZ, RZ, -R15 ;  /* 0x000000ffff0f7224 */ /* 0x000fe200078e0a0f */
[----:B------:R-:W-:Y:S01]  /*20f0*/  IABS R80, R136 ;  /* 0x0000008800507213 */ /* 0x000fe20000000000 */
[--C-:B------:R-:W-:Y:S01]  /*2100*/  @!P6 IMAD.IADD R32, R32, 0x1, -R3.reuse ;  /* 0x000000012020e824 */ /* 0x100fe200078e0a03 */
[C---:B------:R-:W-:Y:S01]  /*2110*/  ISETP.GT.U32.AND P6, PT, R3.reuse, R48, PT ;  /* 0x000000300300720c */ /* 0x040fe20003fc4070 */
[----:B------:R-:W-:Y:S01]  /*2120*/  @!P4 IMAD.IADD R44, R44, 0x1, -R3 ;  /* 0x000000012c2cc824 */ /* 0x000fe200078e0a03 */
[C---:B------:R-:W-:Y:S01]  /*2130*/  ISETP.GT.U32.AND P4, PT, R3.reuse, R58, PT ;  /* 0x0000003a0300720c */ /* 0x040fe20003f84070 */
[C---:B------:R-:W-:Y:S01]  /*2140*/  IMAD R68, R3.reuse, R13, R68 ;  /* 0x0000000d03447224 */ /* 0x040fe200078e0244 */
[----:B------:R-:W-:Y:S01]  /*2150*/  STL [R1+0x53c], R140 ;  /* 0x00053c8c01007387 */ /* 0x000fe20000100800 */
[----:B------:R-:W-:-:S02]  /*2160*/  IMAD R70, R3, R15, R70 ;  /* 0x0000000f03467224 */ /* 0x000fc400078e0246 */
[--C-:B------:R-:W-:Y:S01]  /*2170*/  @!P5 IMAD.IADD R46, R46, 0x1, -R3.reuse ;  /* 0x000000012e2ed824 */ /* 0x100fe200078e0a03 */
[C---:B------:R-:W-:Y:S01]  /*2180*/  ISETP.GT.U32.AND P5, PT, R3.reuse, R60, PT ;  /* 0x0000003c0300720c */ /* 0x040fe20003fa4070 */
[--C-:B------:R-:W-:Y:S01]  /*2190*/  @!P1 IMAD.IADD R52, R52, 0x1, -R3.reuse ;  /* 0x0000000134349824 */ /* 0x100fe200078e0a03 */
[C---:B------:R-:W-:Y:S01]  /*21a0*/  ISETP.GT.U32.AND P1, PT, R3.reuse, R66, PT ;  /* 0x000000420300720c */ /* 0x040fe20003f24070 */
[C---:B------:R-:W-:Y:S01]  /*21b0*/  IMAD R64, R3.reuse, R9, R64 ;  /* 0x0000000903407224 */ /* 0x040fe200078e0240 */
[C---:B------:R-:W-:Y:S01]  /*21c0*/  ISETP.GT.U32.AND P3, PT, R3.reuse, R70, PT ;  /* 0x000000460300720c */ /* 0x040fe20003f64070 */
[----:B------:R-:W-:Y:S01]  /*21d0*/  @!P2 IMAD.IADD R54, R54, 0x1, -R3 ;  /* 0x000000013636a824 */ /* 0x000fe200078e0a03 */
[----:B------:R-:W-:Y:S01]  /*21e0*/  ISETP.GT.U32.AND P2, PT, R3, R68, PT ;  /* 0x000000440300720c */ /* 0x000fe20003f44070 */
[C---:B------:R-:W-:Y:S01]  /*21f0*/  IMAD.HI.U32 R9, R5.reuse, R74, RZ ;  /* 0x0000004a05097227 */ /* 0x040fe200078e00ff */
[----:B------:R-:W-:Y:S03]  /*2200*/  STL [R1+0x538], R139 ;  /* 0x0005388b01007387 */ /* 0x000fe60000100800 */
[----:B------:R-:W-:Y:S01]  /*2210*/  IMAD.HI.U32 R15, R5, R80, RZ ;  /* 0x00000050050f7227 */ /* 0x000fe200078e00ff */
[----:B------:R-:W-:Y:S03]  /*2220*/  STL [R1+0x534], R138 ;  /* 0x0005348a01007387 */ /* 0x000fe60000100800 */
[----:B------:R-:W-:Y:S01]  /*2230*/  IMAD.MOV R9, RZ, RZ, -R9 ;  /* 0x000000ffff097224 */ /* 0x000fe200078e0a09 */
[----:B------:R-:W-:Y:S01]  /*2240*/  STL [R1+0x530], R137 ;  /* 0x0005308901007387 */ /* 0x000fe20000100800 */
[----:B------:R-:W-:Y:S01]  /*2250*/  IMAD.MOV R15, RZ, RZ, -R15 ;  /* 0x000000ffff0f7224 */ /* 0x000fe200078e0a0f */
[----:B------:R-:W-:Y:S01]  /*2260*/  @!P3 IADD3 R70, R70, -R3, RZ ;  /* 0x800000034646b210 */ /* 0x000fe20007ffe0ff */
[----:B------:R-:W-:Y:S01]  /*2270*/  @!P0 IMAD.IADD R50, R50, 0x1, -R3 ;  /* 0x0000000132328824 */ /* 0x000fe200078e0a03 */
[----:B------:R-:W-:Y:S01]  /*2280*/  ISETP.GT.U32.AND P0, PT, R3, R64, PT ;  /* 0x000000400300720c */ /* 0x000fe20003f04070 */
[----:B------:R-:W-:Y:S01]  /*2290*/  IMAD.HI.U32 R13, R5, R78, RZ ;  /* 0x0000004e050d7227 */ /* 0x000fe200078e00ff */
[----:B------:R-:W-:Y:S03]  /*22a0*/  STL [R1+0x52c], R136 ;  /* 0x00052c8801007387 */ /* 0x000fe60000100800 */
[C---:B------:R-:W-:Y:S01]  /*22b0*/  IMAD R74, R3.reuse, R9, R74 ;  /* 0x00000009034a7224 */ /* 0x040fe200078e024a */
[----:B------:R-:W-:Y:S01]  /*22c0*/  STL [R1+0x528], R135 ;  /* 0x0005288701007387 */ /* 0x000fe20000100800 */
[----:B------:R-:W-:-:S02]  /*22d0*/  IMAD R80, R3, R15, R80 ;  /* 0x0000000f03507224 */ /* 0x000fc400078e0250 */
[--C-:B------:R-:W-:Y:S01]  /*22e0*/  @!P6 IMAD.IADD R48, R48, 0x1, -R3.reuse ;  /* 0x000000013030e824 */ /* 0x100fe200078e0a03 */
[C---:B------:R-:W-:Y:S01]  /*22f0*/  ISETP.GT.U32.AND P6, PT, R3.reuse, R62, PT ;  /* 0x0000003e0300720c */ /* 0x040fe20003fc4070 */
[----:B------:R-:W-:Y:S01]  /*2300*/  @!P4 IMAD.IADD R58, R58, 0x1, -R3 ;  /* 0x000000013a3ac824 */ /* 0x000fe200078e0a03 */
[C---:B------:R-:W-:Y:S01]  /*2310*/  ISETP.GT.U32.AND P4, PT, R3.reuse, R72, PT ;  /* 0x000000480300720c */ /* 0x040fe20003f84070 */
[----:B------:R-:W-:Y:S02]  /*2320*/  IMAD.MOV R13, RZ, RZ, -R13 ;  /* 0x000000ffff0d7224 */ /* 0x000fe400078e0a0d */
[--C-:B------:R-:W-:Y:S01]  /*2330*/  @!P5 IMAD.IADD R60, R60, 0x1, -R3.reuse ;  /* 0x000000013c3cd824 */ /* 0x100fe200078e0a03 */
[C---:B------:R-:W-:Y:S01]  /*2340*/  ISETP.GT.U32.AND P5, PT, R3.reuse, R74, PT ;  /* 0x0000004a0300720c */ /* 0x040fe20003fa4070 */
[--C-:B------:R-:W-:Y:S01]  /*2350*/  @!P1 IMAD.IADD R66, R66, 0x1, -R3.reuse ;  /* 0x0000000142429824 */ /* 0x100fe200078e0a03 */
[C---:B------:R-:W-:Y:S01]  /*2360*/  ISETP.GT.U32.AND P1, PT, R3.reuse, R80, PT ;  /* 0x000000500300720c */ /* 0x040fe20003f24070 */
[--C-:B------:R-:W-:Y:S01]  /*2370*/  @!P2 IMAD.IADD R68, R68, 0x1, -R3.reuse ;  /* 0x000000014444a824 */ /* 0x100fe200078e0a03 */
[C---:B------:R-:W-:Y:S01]  /*2380*/  ISETP.GT.U32.AND P2, PT, R3.reuse, R82, PT ;  /* 0x000000520300720c */ /* 0x040fe20003f44070 */
[C---:B------:R-:W-:Y:S01]  /*2390*/  IMAD R78, R3.reuse, R13, R78 ;  /* 0x0000000d034e7224 */ /* 0x040fe200078e024e */
[----:B------:R-:W-:Y:S01]  /*23a0*/  ISETP.GT.U32.AND P3, PT, R3, R58, PT ;  /* 0x0000003a0300720c */ /* 0x000fe20003f64070 */
[----:B------:R-:W-:-:S02]  /*23b0*/  @!P0 IMAD.IADD R64, R64, 0x1, -R3 ;  /* 0x0000000140408824 */ /* 0x000fc400078e0a03 */
        /* <DEDUP_REMOVED lines=13> */
[----:B------:R-:W-:Y:S01]  /*2490*/  @!P2 IADD3 R82, R82, -R3, RZ ;  /* 0x800000035252a210 */ /* 0x000fe20007ffe0ff */
[----:B------:R-:W-:Y:S01]  /*24a0*/  IMAD.HI.U32 R9, R5, R84, RZ ;  /* 0x0000005405097227 */ /* 0x000fe200078e00ff */
[C---:B------:R-:W-:Y:S01]  /*24b0*/  ISETP.GT.U32.AND P2, PT, R3.reuse, R70, PT ;  /* 0x000000460300720c */ /* 0x040fe20003f44070 */
[----:B------:R-:W-:Y:S01]  /*24c0*/  STL [R1+0x524], R134 ;  /* 0x0005248601007387 */ /* 0x000fe20000100800 */
[----:B------:R-:W-:Y:S01]  /*24d0*/  IABS R88, R131 ;  /* 0x0000008300587213 */ /* 0x000fe20000000000 */
[--C-:B------:R-:W-:Y:S01]  /*24e0*/  @!P3 IMAD.IADD R58, R58, 0x1, -R3.reuse ;  /* 0x000000013a3ab824 */ /* 0x100fe200078e0a03 */
[C---:B------:R-:W-:Y:S01]  /*24f0*/  ISETP.GT.U32.AND P3, PT, R3.reuse, R72, PT ;  /* 0x000000480300720c */ /* 0x040fe20003f64070 */
[----:B------:R-:W-:Y:S01]  /*2500*/  VIADD R125, R0, 0x2c ;  /* 0x0000002c007d7836 */ /* 0x000fe20000000000 */
[----:B------:R-:W-:Y:S01]  /*2510*/  IABS R90, R129 ;  /* 0x00000081005a7213 */ /* 0x000fe20000000000 */
[----:B------:R-:W-:Y:S01]  /*2520*/  @!P0 IMAD.IADD R78, R78, 0x1, -R3 ;  /* 0x000000014e4e8824 */ /* 0x000fe200078e0a03 */
[----:B------:R-:W-:Y:S01]  /*2530*/  ISETP.GT.U32.AND P0, PT, R3, R66, PT ;  /* 0x000000420300720c */ /* 0x000fe20003f04070 */
[----:B------:R-:W-:Y:S01]  /*2540*/  IMAD.MOV R9, RZ, RZ, -R9 ;  /* 0x000000ffff097224 */ /* 0x000fe200078e0a09 */
[----:B------:R-:W-:Y:S01]  /*2550*/  IABS R94, R125 ;  /* 0x0000007d005e7213 */ /* 0x000fe20000000000 */
[----:B------:R-:W-:Y:S01]  /*2560*/  VIADD R121, R0, 0x2e ;  /* 0x0000002e00797836 */ /* 0x000fe20000000000 */
[----:B------:R-:W-:Y:S01]  /*2570*/  STL [R1+0x520], R133 ;  /* 0x0005208501007387 */ /* 0x000fe20000100800 */
[----:B------:R-:W-:Y:S01]  /*2580*/  IMAD.HI.U32 R13, R5, R88, RZ ;  /* 0x00000058050d7227 */ /* 0x000fe200078e00ff */
[----:B------:R-:W-:-:S02]  /*2590*/  @!P2 IADD3 R70, R70, -R3, RZ ;  /* 0x800000034646a210 */ /* 0x000fc40007ffe0ff */
[----:B------:R-:W-:Y:S01]  /*25a0*/  IABS R98, R121 ;  /* 0x0000007900627213 */ /* 0x000fe20000000000 */
[--C-:B------:R-:W-:Y:S01]  /*25b0*/  @!P6 IMAD.IADD R76, R76, 0x1, -R3.reuse ;  /* 0x000000014c4ce824 */ /* 0x100fe200078e0a03 */
[C---:B------:R-:W-:Y:S01]  /*25c0*/  ISETP.GT.U32.AND P6, PT, R3.reuse, R64, PT ;  /* 0x000000400300720c */ /* 0x040fe20003fc4070 */
[----:B------:R-:W-:Y:S01]  /*25d0*/  @!P4 IMAD.IADD R60, R60, 0x1, -R3 ;  /* 0x000000013c3cc824 */ /* 0x000fe200078e0a03 */
[----:B------:R-:W-:Y:S01]  /*25e0*/  ISETP.GT.U32.AND P4, PT, R3, R74, PT ;  /* 0x0000004a0300720c */ /* 0x000fe20003f84070 */
[----:B------:R-:W-:Y:S01]  /*25f0*/  IMAD.HI.U32 R15, R5, R90, RZ ;  /* 0x0000005a050f7227 */ /* 0x000fe200078e00ff */
[----:B------:R-:W-:Y:S03]  /*2600*/  STL [R1+0x51c], R131 ;  /* 0x00051c8301007387 */ /* 0x000fe60000100800 */
[----:B------:R-:W-:Y:S01]  /*2610*/  IMAD R84, R3, R9, R84 ;  /* 0x0000000903547224 */ /* 0x000fe200078e0254 */
[----:B------:R-:W-:Y:S01]  /*2620*/  STL [R1+0x518], R129 ;  /* 0x0005188101007387 */ /* 0x000fe20000100800 */
[----:B------:R-:W-:-:S02]  /*2630*/  IMAD.MOV R13, RZ, RZ, -R13 ;  /* 0x000000ffff0d7224 */ /* 0x000fc400078e0a0d */
[--C-:B------:R-:W-:Y:S01]  /*2640*/  @!P5 IMAD.IADD R62, R62, 0x1, -R3.reuse ;  /* 0x000000013e3ed824 */ /* 0x100fe200078e0a03 */
[C---:B------:R-:W-:Y:S01]  /*2650*/  ISETP.GT.U32.AND P5, PT, R3.reuse, R76, PT ;  /* 0x0000004c0300720c */ /* 0x040fe20003fa4070 */
[----:B------:R-:W-:Y:S01]  /*2660*/  @!P1 IMAD.IADD R68, R68, 0x1, -R3 ;  /* 0x0000000144449824 */ /* 0x000fe200078e0a03 */
[C---:B------:R-:W-:Y:S01]  /*2670*/  ISETP.GT.U32.AND P1, PT, R3.reuse, R80, PT ;  /* 0x000000500300720c */ /* 0x040fe20003f24070 */
[----:B------:R-:W-:Y:S01]  /*2680*/  IMAD.MOV R15, RZ, RZ, -R15 ;  /* 0x000000ffff0f7224 */ /* 0x000fe200078e0a0f */
[C---:B------:R-:W-:Y:S01]  /*2690*/  ISETP.GT.U32.AND P2, PT, R3.reuse, R84, PT ;  /* 0x000000540300720c */ /* 0x040fe20003f44070 */
[----:B------:R-:W-:Y:S01]  /*26a0*/  IMAD R88, R3, R13, R88 ;  /* 0x0000000d03587224 */ /* 0x000fe200078e0258 */
[----:B------:R-:W-:Y:S01]  /*26b0*/  STL [R1+0x514], R127 ;  /* 0x0005147f01007387 */ /* 0x000fe20000100800 */
[----:B------:R-:W-:-:S03]  /*26c0*/  IMAD.HI.U32 R9, R5, R94, RZ ;  /* 0x0000005e05097227 */ /* 0x000fc600078e00ff */
[----:B------:R-:W-:Y:S01]  /*26d0*/  STL [R1+0x510], R125 ;  /* 0x0005107d01007387 */ /* 0x000fe20000100800 */
[----:B------:R-:W-:-:S03]  /*26e0*/  IMAD.HI.U32 R13, R5, R98, RZ ;  /* 0x00000062050d7227 */ /* 0x000fc600078e00ff */
[----:B------:R-:W-:Y:S01]  /*26f0*/  STL [R1+0x50c], R123 ;  /* 0x00050c7b01007387 */ /* 0x000fe20000100800 */
[----:B------:R-:W-:Y:S02]  /*2700*/  VIADD R111, R0, 0x33 ;  /* 0x00000033006f7836 */ /* 0x000fe40000000000 */
[----:B------:R-:W-:Y:S01]  /*2710*/  @!P3 IMAD.IADD R72, R72, 0x1, -R3 ;  /* 0x000000014848b824 */ /* 0x000fe200078e0a03 */
[C---:B------:R-:W-:Y:S01]  /*2720*/  ISETP.GT.U32.AND P3, PT, R3.reuse, R86, PT ;  /* 0x000000560300720c */ /* 0x040fe20003f64070 */
[----:B------:R-:W-:Y:S01]  /*2730*/  IMAD R90, R3, R15, R90 ;  /* 0x0000000f035a7224 */ /* 0x000fe200078e025a */
[----:B------:R-:W-:Y:S01]  /*2740*/  IABS R108, R111 ;  /* 0x0000006f006c7213 */ /* 0x000fe20000000000 */
[----:B------:R-:W-:Y:S01]  /*2750*/  IMAD.HI.U32 R15, R5, R100, RZ ;  /* 0x00000064050f7227 */ /* 0x000fe200078e00ff */
[----:B------:R-:W-:Y:S01]  /*2760*/  @!P2 IADD3 R84, R84, -R3, RZ ;  /* 0x800000035454a210 */ /* 0x000fe20007ffe0ff */
[----:B------:R-:W-:Y:S02]  /*2770*/  STL [R1+0x508], R121 ;  /* 0x0005087901007387 */ /* 0x000fe40000100800 */
[----:B------:R-:W-:-:S02]  /*2780*/  IMAD.MOV R9, RZ, RZ, -R9 ;  /* 0x000000ffff097224 */ /* 0x000fc400078e0a09 */
[----:B------:R-:W-:Y:S01]  /*2790*/  @!P0 IMAD.IADD R66, R66, 0x1, -R3 ;  /* 0x0000000142428824 */ /* 0x000fe200078e0a03 */
[C---:B------:R-:W-:Y:S01]  /*27a0*/  ISETP.GT.U32.AND P0, PT, R3.reuse, R78, PT ;  /* 0x0000004e0300720c */ /* 0x040fe20003f04070 */
[----:B------:R-:W-:Y:S01]  /*27b0*/  IMAD.MOV R13, RZ, RZ, -R13 ;  /* 0x000000ffff0d7224 */ /* 0x000fe200078e0a0d */
[----:B------:R-:W-:Y:S01]  /*27c0*/  STL [R1+0x504], R119 ;  /* 0x0005047701007387 */ /* 0x000fe20000100800 */
[----:B------:R-:W-:Y:S02]  /*27d0*/  IMAD.MOV R15, RZ, RZ, -R15 ;  /* 0x000000ffff0f7224 */ /* 0x000fe400078e0a0f */
[C---:B------:R-:W-:Y:S01]  /*27e0*/  IMAD R94, R3.reuse, R9, R94 ;  /* 0x00000009035e7224 */ /* 0x040fe200078e025e */
[----:B------:R-:W-:Y:S01]  /*27f0*/  STL [R1+0x500], R117 ;  /* 0x0005007501007387 */ /* 0x000fe20000100800 */
[--C-:B------:R-:W-:Y:S01]  /*2800*/  @!P6 IMAD.IADD R64, R64, 0x1, -R3.reuse ;  /* 0x000000014040e824 */ /* 0x100fe200078e0a03 */
[C---:B------:R-:W-:Y:S01]  /*2810*/  ISETP.GT.U32.AND P6, PT, R3.reuse, R82, PT ;  /* 0x000000520300720c */ /* 0x040fe20003fc4070 */
[----:B------:R-:W-:Y:S01]  /*2820*/  @!P4 IMAD.IADD R74, R74, 0x1, -R3 ;  /* 0x000000014a4ac824 */ /* 0x000fe200078e0a03 */
[C---:B------:R-:W-:Y:S01]  /*2830*/  ISETP.GT.U32.AND P4, PT, R3.reuse, R88, PT ;  /* 0x000000580300720c */ /* 0x040fe20003f84070 */
[C---:B------:R-:W-:Y:S01]  /*2840*/  IMAD R98, R3.reuse, R13, R98 ;  /* 0x0000000d03627224 */ /* 0x040fe200078e0262 */
[----:B------:R-:W-:Y:S01]  /*2850*/  STL [R1+0x4fc], R115 ;  /* 0x0004fc7301007387 */ /* 0x000fe20000100800 */
[----:B------:R-:W-:-:S02]  /*2860*/  IMAD R100, R3, R15, R100 ;  /* 0x0000000f03647224 */ /* 0x000fc400078e0264 */
[----:B------:R-:W-:Y:S01]  /*2870*/  IMAD.HI.U32 R13, R5, R108, RZ ;  /* 0x0000006c050d7227 */ /* 0x000fe200078e00ff */
[C---:B------:R-:W-:Y:S01]  /*2880*/  ISETP.GT.U32.AND P2, PT, R3.reuse, R98, PT ;  /* 0x000000620300720c */ /* 0x040fe20003f44070 */
[----:B------:R-:W-:Y:S02]  /*2890*/  STL [R1+0x4f8], R113 ;  /* 0x0004f87101007387 */ /* 0x000fe40000100800 */
[--C-:B------:R-:W-:Y:S01]  /*28a0*/  @!P5 IMAD.IADD R76, R76, 0x1, -R3.reuse ;  /* 0x000000014c4cd824 */ /* 0x100fe200078e0a03 */
[C---:B------:R-:W-:Y:S01]  /*28b0*/  ISETP.GT.U32.AND P5, PT, R3.reuse, R90, PT ;  /* 0x0000005a0300720c */ /* 0x040fe20003fa4070 */
[--C-:B------:R-:W-:Y:S01]  /*28c0*/  @!P1 IMAD.IADD R80, R80, 0x1, -R3.reuse ;  /* 0x0000000150509824 */ /* 0x100fe200078e0a03 */
[----:B------:R-:W-:Y:S01]  /*28d0*/  ISETP.GT.U32.AND P1, PT, R3, R94, PT ;  /* 0x0000005e0300720c */ /* 0x000fe20003f24070 */
[----:B------:R-:W-:Y:S01]  /*28e0*/  IMAD.HI.U32 R9, R5, R104, RZ ;  /* 0x0000006805097227 */ /* 0x000fe200078e00ff */
[----:B------:R-:W-:Y:S01]  /*28f0*/  IADD3 R13, -R13, RZ, RZ ;  /* 0x000000ff0d0d7210 */ /* 0x000fe20007ffe1ff */
[----:B------:R-:W-:Y:S02]  /*2900*/  STL [R1+0x4f4], R111 ;  /* 0x0004f46f01007387 */ /* 0x000fe40000100800 */
[----:B------:R-:W-:Y:S01]  /*2910*/  @!P3 IMAD.IADD R86, R86, 0x1, -R3 ;  /* 0x000000015656b824 */ /* 0x000fe200078e0a03 */
[C---:B------:R-:W-:Y:S01]  /*2920*/  ISETP.GT.U32.AND P3, PT, R3.reuse, R100, PT ;  /* 0x000000640300720c */ /* 0x040fe20003f64070 */
[----:B------:R-:W-:Y:S01]  /*2930*/  VIADD R109, R0, 0x34 ;  /* 0x00000034006d7836 */ /* 0x000fe20000000000 */
[----:B------:R-:W-:Y:S01]  /*2940*/  @!P2 IADD3 R98, R98, -R3, RZ ;  /* 0x800000036262a210 */ /* 0x000fe20007ffe0ff */
[----:B------:R-:W-:Y:S01]  /*2950*/  IMAD.MOV R9, RZ, RZ, -R9 ;  /* 0x000000ffff097224 */ /* 0x000fe200078e0a09 */
[C---:B------:R-:W-:Y:S01]  /*2960*/  ISETP.GT.U32.AND P2, PT, R3.reuse, R86, PT ;  /* 0x000000560300720c */ /* 0x040fe20003f44070 */
[----:B------:R-:W-:Y:S01]  /*2970*/  @!P0 IMAD.IADD R78, R78, 0x1, -R3 ;  /* 0x000000014e4e8824 */ /* 0x000fe200078e0a03 */
[C---:B------:R-:W-:Y:S01]  /*2980*/  ISETP.GT.U32.AND P0, PT, R3.reuse, R92, PT ;  /* 0x0000005c0300720c */ /* 0x040fe20003f04070 */
[C---:B------:R-:W-:Y:S01]  /*2990*/  IMAD R104, R3.reuse, R9, R104 ;  /* 0x0000000903687224 */ /* 0x040fe200078e0268 */
[----:B------:R-:W-:Y:S01]  /*29a0*/  IABS R110, R109 ;  /* 0x0000006d006e7213 */ /* 0x000fe20000000000 */
[----:B------:R-:W-:Y:S01]  /*29b0*/  IMAD R108, R3, R13, R108 ;  /* 0x0000000d036c7224 */ /* 0x000fe200078e026c */
[----:B------:R-:W-:Y:S01]  /*29c0*/  STL [R1+0x4f0], R109 ;  /* 0x0004f06d01007387 */ /* 0x000fe20000100800 */
[----:B------:R-:W-:-:S02]  /*29d0*/  VIADD R105, R0, 0x36 ;  /* 0x0000003600697836 */ /* 0x000fc40000000000 */
[--C-:B------:R-:W-:Y:S01]  /*29e0*/  @!P6 IMAD.IADD R82, R82, 0x1, -R3.reuse ;  /* 0x000000015252e824 */ /* 0x100fe200078e0a03 */
[C---:B------:R-:W-:Y:S01]  /*29f0*/  ISETP.GT.U32.AND P6, PT, R3.reuse, R96, PT ;  /* 0x000000600300720c */ /* 0x040fe20003fc4070 */
[--C-:B------:R-:W-:Y:S01]  /*2a00*/  @!P4 IMAD.IADD R88, R88, 0x1, -R3.reuse ;  /* 0x000000015858c824 */ /* 0x100fe200078e0a03 */
[C---:B------:R-:W-:Y:S01]  /*2a10*/  ISETP.GT.U32.AND P4, PT, R3.reuse, R102, PT ;  /* 0x000000660300720c */ /* 0x040fe20003f84070 */
[--C-:B------:R-:W-:Y:S01]  /*2a20*/  @!P5 IMAD.IADD R90, R90, 0x1, -R3.reuse ;  /* 0x000000015a5ad824 */ /* 0x100fe200078e0a03 */
[----:B------:R-:W-:Y:S01]  /*2a30*/  IABS R114, R105 ;  /* 0x0000006900727213 */ /* 0x000fe20000000000 */
[--C-:B------:R-:W-:Y:S01]  /*2a40*/  @!P1 IMAD.IADD R94, R94, 0x1, -R3.reuse ;  /* 0x000000015e5e9824 */ /* 0x100fe200078e0a03 */
[----:B------:R-:W-:Y:S01]  /*2a50*/  ISETP.GT.U32.AND P5, PT, R3, R104, PT ;  /* 0x000000680300720c */ /* 0x000fe20003fa4070 */
[----:B------:R-:W-:Y:S01]  /*2a60*/  IMAD.HI.U32 R15, R5, R110, RZ ;  /* 0x0000006e050f7227 */ /* 0x000fe200078e00ff */
[C---:B------:R-:W-:Y:S01]  /*2a70*/  ISETP.GT.U32.AND P1, PT, R3.reuse, R108, PT ;  /* 0x0000006c0300720c */ /* 0x040fe20003f24070 */
[----:B------:R-:W-:Y:S01]  /*2a80*/  STL [R1+0x4ec], R107 ;  /* 0x0004ec6b01007387 */ /* 0x000fe20000100800 */
[----:B------:R-:W-:Y:S01]  /*2a90*/  @!P2 IADD3 R86, R86, -R3, RZ ;  /* 0x800000035656a210 */ /* 0x000fe20007ffe0ff */
[----:B------:R-:W-:Y:S01]  /*2aa0*/  VIADD R99, R0, 0x39 ;  /* 0x0000003900637836 */ /* 0x000fe20000000000 */
[C---:B------:R-:W-:Y:S01]  /*2ab0*/  ISETP.GT.U32.AND P2, PT, R3.reuse, R98, PT ;  /* 0x000000620300720c */ /* 0x040fe20003f44070 */
[----:B------:R-:W-:Y:S01]  /*2ac0*/  @!P3 IMAD.IADD R100, R100, 0x1, -R3 ;  /* 0x000000016464b824 */ /* 0x000fe200078e0a03 */
[----:B------:R-:W-:Y:S01]  /*2ad0*/  ISETP.GT.U32.AND P3, PT, R3, R88, PT ;  /* 0x000000580300720c */ /* 0x000fe20003f64070 */
[----:B------:R-:W-:Y:S01]  /*2ae0*/  IMAD.MOV R15, RZ, RZ, -R15 ;  /* 0x000000ffff0f7224 */ /* 0x000fe200078e0a0f */
[----:B------:R-:W-:Y:S01]  /*2af0*/  IABS R120, R99 ;  /* 0x0000006300787213 */ /* 0x000fe20000000000 */
[----:B------:R-:W-:Y:S01]  /*2b00*/  IMAD.HI.U32 R9, R5, R114, RZ ;  /* 0x0000007205097227 */ /* 0x000fe200078e00ff */
[----:B------:R-:W-:Y:S03]  /*2b10*/  STL [R1+0x4e8], R105 ;  /* 0x0004e86901007387 */ /* 0x000fe60000100800 */
[----:B------:R-:W-:Y:S01]  /*2b20*/  @!P0 IMAD.IADD R92, R92, 0x1, -R3 ;  /* 0x000000015c5c8824 */ /* 0x000fe200078e0a03 */
[C---:B------:R-:W-:Y:S01]  /*2b30*/  ISETP.GT.U32.AND P0, PT, R3.reuse, R106, PT ;  /* 0x0000006a0300720c */ /* 0x040fe20003f04070 */
[----:B------:R-:W-:Y:S01]  /*2b40*/  IMAD R110, R3, R15, R110 ;  /* 0x0000000f036e7224 */ /* 0x000fe200078e026e */
[----:B------:R-:W-:Y:S01]  /*2b50*/  STL [R1+0x4e4], R103 ;  /* 0x0004e46701007387 */ /* 0x000fe20000100800 */
[----:B------:R-:W-:-:S02]  /*2b60*/  IMAD.MOV R15, RZ, RZ, -R9 ;  /* 0x000000ffff0f7224 */ /* 0x000fc400078e0a09 */
[----:B------:R-:W-:Y:S02]  /*2b70*/  VIADD R95, R0, 0x3b ;  /* 0x0000003b005f7836 */ /* 0x000fe40000000000 */
[--C-:B------:R-:W-:Y:S01]  /*2b80*/  @!P6 IMAD.IADD R96, R96, 0x1, -R3.reuse ;  /* 0x000000016060e824 */ /* 0x100fe200078e0a03 */
[C---:B------:R-:W-:Y:S01]  /*2b90*/  ISETP.GT.U32.AND P6, PT, R3.reuse, R84, PT ;  /* 0x000000540300720c */ /* 0x040fe20003fc4070 */
[----:B------:R-:W-:Y:S01]  /*2ba0*/  @!P4 IMAD.IADD R102, R102, 0x1, -R3 ;  /* 0x000000016666c824 */ /* 0x000fe200078e0a03 */
[----:B------:R-:W-:Y:S01]  /*2bb0*/  ISETP.GT.U32.AND P4, PT, R3, R90, PT ;  /* 0x0000005a0300720c */ /* 0x000fe20003f84070 */
[----:B------:R-:W-:Y:S01]  /*2bc0*/  IMAD.HI.U32 R9, R5, R120, RZ ;  /* 0x0000007805097227 */ /* 0x000fe200078e00ff */
[----:B------:R-:W-:-:S03]  /*2bd0*/  IABS R124, R95 ;  /* 0x0000005f007c7213 */ /* 0x000fc60000000000 */
[--C-:B------:R-:W-:Y:S01]  /*2be0*/  @!P5 IMAD.IADD R104, R104, 0x1, -R3.reuse ;  /* 0x000000016868d824 */ /* 0x100fe200078e0a03 */
[C---:B------:R-:W-:Y:S01]  /*2bf0*/  ISETP.GT.U32.AND P5, PT, R3.reuse, R92, PT ;  /* 0x0000005c0300720c */ /* 0x040fe20003fa4070 */
[----:B------:R-:W-:Y:S01]  /*2c00*/  @!P1 IMAD.IADD R108, R108, 0x1, -R3 ;  /* 0x000000016c6c9824 */ /* 0x000fe200078e0a03 */
[C---:B------:R-:W-:Y:S01]  /*2c10*/  ISETP.GT.U32.AND P1, PT, R3.reuse, R96, PT ;  /* 0x000000600300720c */ /* 0x040fe20003f24070 */
[----:B------:R-:W-:Y:S02]  /*2c20*/  IMAD.MOV R9, RZ, RZ, -R9 ;  /* 0x000000ffff097224 */ /* 0x000fe400078e0a09 */
[----:B------:R-:W-:Y:S01]  /*2c30*/  @!P3 IMAD.IADD R88, R88, 0x1, -R3 ;  /* 0x000000015858b824 */ /* 0x000fe200078e0a03 */
[C---:B------:R-:W-:Y:S01]  /*2c40*/  ISETP.GT.U32.AND P3, PT, R3.reuse, R100, PT ;  /* 0x000000640300720c */ /* 0x040fe20003f64070 */
[----:B------:R-:W-:Y:S02]  /*2c50*/  IMAD R120, R3, R9, R120 ;  /* 0x0000000903787224 */ /* 0x000fe400078e0278 */
[----:B------:R-:W-:-:S02]  /*2c60*/  VIADD R93, R0, 0x3c ;  /* 0x0000003c005d7836 */ /* 0x000fc40000000000 */
[----:B------:R-:W-:Y:S02]  /*2c70*/  VIADD R101, R0, 0x38 ;  /* 0x0000003800657836 */ /* 0x000fe40000000000 */
[----:B------:R-:W-:Y:S01]  /*2c80*/  IMAD.HI.U32 R9, R5, R124, RZ ;  /* 0x0000007c05097227 */ /* 0x000fe200078e00ff */
[----:B------:R-:W-:Y:S02]  /*2c90*/  IABS R126, R93 ;  /* 0x0000005d007e7213 */ /* 0x000fe40000000000 */
[----:B------:R-:W-:Y:S01]  /*2ca0*/  IABS R118, R101 ;  /* 0x0000006500767213 */ /* 0x000fe20000000000 */
[----:B------:R-:W-:Y:S01]  /*2cb0*/  @!P0 IMAD.IADD R106, R106, 0x1, -R3 ;  /* 0x000000016a6a8824 */ /* 0x000fe200078e0a03 */
[C---:B------:R-:W-:Y:S01]  /*2cc0*/  ISETP.GT.U32.AND P0, PT, R3.reuse, R94, PT ;  /* 0x0000005e0300720c */ /* 0x040fe20003f04070 */
[----:B------:R-:W-:Y:S01]  /*2cd0*/  VIADD R23, R0, 0x3d ;  /* 0x0000003d00177836 */ /* 0x000fe20000000000 */
[----:B------:R-:W-:Y:S01]  /*2ce0*/  @!P3 IADD3 R100, R100, -R3, RZ ;  /* 0x800000036464b210 */ /* 0x000fe20007ffe0ff */
[----:B------:R-:W-:Y:S01]  /*2cf0*/  IMAD.MOV R9, RZ, RZ, -R9 ;  /* 0x000000ffff097224 */ /* 0x000fe200078e0a09 */
[----:B------:R-:W-:Y:S01]  /*2d00*/  STL [R1+0x4e0], R101 ;  /* 0x0004e06501007387 */ /* 0x000fe20000100800 */
[--C-:B------:R-:W-:Y:S01]  /*2d10*/  @!P4 IMAD.IADD R90, R90, 0x1, -R3.reuse ;  /* 0x000000015a5ac824 */ /* 0x100fe200078e0a03 */
[C---:B------:R-:W-:Y:S01]  /*2d20*/  ISETP.GT.U32.AND P4, PT, R3.reuse, R102, PT ;  /* 0x000000660300720c */ /* 0x040fe20003f84070 */
[C---:B------:R-:W-:Y:S01]  /*2d30*/  IMAD R114, R3.reuse, R15, R114 ;  /* 0x0000000f03727224 */ /* 0x040fe200078e0272 */
[----:B------:R-:W-:Y:S01]  /*2d40*/  IABS R128, R23 ;  /* 0x0000001700807213 */ /* 0x000fe20000000000 */
[C---:B------:R-:W-:Y:S01]  /*2d50*/  IMAD R124, R3.reuse, R9, R124 ;  /* 0x00000009037c7224 */ /* 0x040fe200078e027c */
[----:B------:R-:W-:Y:S01]  /*2d60*/  STL [R1+0x4dc], R99 ;  /* 0x0004dc6301007387 */ /* 0x000fe20000100800 */
[--C-:B------:R-:W-:Y:S01]  /*2d70*/  @!P5 IMAD.IADD R92, R92, 0x1, -R3.reuse ;  /* 0x000000015c5cd824 */ /* 0x100fe200078e0a03 */
[C---:B------:R-:W-:Y:S01]  /*2d80*/  ISETP.GT.U32.AND P5, PT, R3.reuse, R104, PT ;  /* 0x000000680300720c */ /* 0x040fe20003fa4070 */
[--C-:B------:R-:W-:Y:S01]  /*2d90*/  @!P1 IMAD.IADD R96, R96, 0x1, -R3.reuse ;  /* 0x0000000160609824 */ /* 0x100fe200078e0a03 */
[----:B------:R-:W-:Y:S01]  /*2da0*/  ISETP.GT.U32.AND P1, PT, R3, R110, PT ;  /* 0x0000006e0300720c */ /* 0x000fe20003f24070 */
[----:B------:R-:W-:Y:S01]  /*2db0*/  IMAD.HI.U32 R9, R5, R126, RZ ;  /* 0x0000007e05097227 */ /* 0x000fe200078e00ff */
[C---:B------:R-:W-:Y:S01]  /*2dc0*/  ISETP.GT.U32.AND P3, PT, R3.reuse, R114, PT ;  /* 0x000000720300720c */ /* 0x040fe20003f64070 */
[----:B------:R-:W-:Y:S02]  /*2dd0*/  STL [R1+0x4d8], R97 ;  /* 0x0004d86101007387 */ /* 0x000fe40000100800 */
[----:B------:R-:W-:Y:S01]  /*2de0*/  @!P2 IMAD.IADD R98, R98, 0x1, -R3 ;  /* 0x000000016262a824 */ /* 0x000fe200078e0a03 */
[----:B------:R-:W-:Y:S01]  /*2df0*/  ISETP.GT.U32.AND P2, PT, R3, R112, PT ;  /* 0x000000700300720c */ /* 0x000fe20003f44070 */
[----:B------:R-:W-:Y:S01]  /*2e00*/  IMAD.HI.U32 R13, R5, R118, RZ ;  /* 0x00000076050d7227 */ /* 0x000fe200078e00ff */
[----:B------:R-:W-:Y:S01]  /*2e10*/  IADD3 R9, -R9, RZ, RZ ;  /* 0x000000ff09097210 */ /* 0x000fe20007ffe1ff */
[----:B------:R-:W-:Y:S02]  /*2e20*/  STL [R1+0x4d4], R95 ;  /* 0x0004d45f01007387 */ /* 0x000fe40000100800 */
[----:B------:R-:W-:-:S02]  /*2e30*/  IMAD.MOV R13, RZ, RZ, -R13 ;  /* 0x000000ffff0d7224 */ /* 0x000fc400078e0a0d */
[----:B------:R-:W-:Y:S01]  /*2e40*/  IMAD R116, R3, R17, R116 ;  /* 0x0000001103747224 */ /* 0x000fe200078e0274 */
[----:B------:R-:W-:Y:S01]  /*2e50*/  STL [R1+0x4c4], R21 ;  /* 0x0004c41501007387 */ /* 0x000fe20000100800 */
[----:B------:R-:W-:Y:S01]  /*2e60*/  IMAD.HI.U32 R11, R5, R128, RZ ;  /* 0x00000080050b7227 */ /* 0x000fe200078e00ff */
[----:B------:R-:W-:Y:S02]  /*2e70*/  @!P3 IADD3 R114, R114, -R3, RZ ;  /* 0x800000037272b210 */ /* 0x000fe40007ffe0ff */
[----:B------:R-:W-:Y:S01]  /*2e80*/  STL [R1+0x4d0], R93 ;  /* 0x0004d05d01007387 */ /* 0x000fe20000100800 */
[----:B------:R-:W-:Y:S01]  /*2e90*/  @!P0 IMAD.IADD R94, R94, 0x1, -R3 ;  /* 0x000000015e5e8824 */ /* 0x000fe200078e0a03 */
[----:B------:R-:W-:Y:S01]  /*2ea0*/  ISETP.GT.U32.AND P0, PT, R3, R106, PT ;  /* 0x0000006a0300720c */ /* 0x000fe20003f04070 */
[----:B------:R-:W-:Y:S01]  /*2eb0*/  IMAD R91, R7, 0x80, R91 ;  /* 0x00000080075b7824 */ /* 0x000fe200078e025b */
[----:B------:R-:W-:Y:S01]  /*2ec0*/  STL [R1+0x4cc], R23 ;  /* 0x0004cc1701007387 */ /* 0x000fe20000100800 */
[----:B------:R-:W-:-:S02]  /*2ed0*/  IMAD R118, R3, R13, R118 ;  /* 0x0000000d03767224 */ /* 0x000fc400078e0276 */
[----:B------:R-:W-:Y:S01]  /*2ee0*/  VIADD R19, R0, 0x3e ;  /* 0x0000003e00137836 */ /* 0x000fe20000000000 */
[----:B------:R-:W-:Y:S01]  /*2ef0*/  IABS R7, R91 ;  /* 0x0000005b00077213 */ /* 0x000fe20000000000 */
[----:B------:R-:W-:Y:S02]  /*2f00*/  IMAD.MOV R11, RZ, RZ, -R11 ;  /* 0x000000ffff0b7224 */ /* 0x000fe400078e0a0b */
        /* <DEDUP_REMOVED lines=9> */
[C---:B------:R-:W-:Y:S01]  /*2fa0*/  ISETP.GT.U32.AND P1, PT, R3.reuse, R124, PT ;  /* 0x0000007c0300720c */ /* 0x040fe20003f24070 */
[--C-:B------:R-:W-:Y:S01]  /*2fb0*/  @!P2 IMAD.IADD R112, R112, 0x1, -R3.reuse ;  /* 0x000000017070a824 */ /* 0x100fe200078e0a03 */
[C---:B------:R-:W-:Y:S01]  /*2fc0*/  ISETP.GT.U32.AND P2, PT, R3.reuse, R126, PT ;  /* 0x0000007e0300720c */ /* 0x040fe20003f44070 */
[----:B------:R-:W-:Y:S01]  /*2fd0*/  @!P6 IMAD.IADD R84, R84, 0x1, -R3 ;  /* 0x000000015454e824 */ /* 0x000fe200078e0a03 */
[C---:B------:R-:W-:Y:S01]  /*2fe0*/  ISETP.GT.U32.AND P6, PT, R3.reuse, R108, PT ;  /* 0x0000006c0300720c */ /* 0x040fe20003fc4070 */
[----:B------:R-:W-:Y:S01]  /*2ff0*/  IMAD.HI.U32 R2, R2, R7, RZ ;  /* 0x0000000702027227 */ /* 0x000fe200078e00ff */
[----:B------:R-:W-:Y:S01]  /*3000*/  ISETP.GT.U32.AND P3, PT, R3, R128, PT ;  /* 0x000000800300720c */ /* 0x000fe20003f64070 */
[----:B------:R-:W-:Y:S01]  /*3010*/  STL [R1+0x4c0], R91 ;  /* 0x0004c05b01007387 */ /* 0x000fe20000100800 */
[----:B------:R-:W-:Y:S01]  /*3020*/  LOP3.LUT R11, RZ, R157, RZ, 0x33, !PT ;  /* 0x0000009dff0b7212 */ /* 0x000fe200078e33ff */
[----:B------:R-:W-:-:S02]  /*3030*/  IMAD.HI.U32 R5, R5, R130, RZ ;  /* 0x0000008205057227 */ /* 0x000fc400078e00ff */
[----:B------:R4:W-:Y:S02]  /*3040*/  STL [R1+0x5f0], R0 ;  /* 0x0005f00001007387 */ /* 0x0009e40000100800 */
[----:B------:R-:W-:Y:S01]  /*3050*/  @!P0 IMAD.IADD R106, R106, 0x1, -R3 ;  /* 0x000000016a6a8824 */ /* 0x000fe200078e0a03 */
[----:B------:R-:W-:Y:S01]  /*3060*/  ISETP.GT.U32.AND P0, PT, R3, R120, PT ;  /* 0x000000780300720c */ /* 0x000fe20003f04070 */
[----:B------:R-:W-:Y:S01]  /*3070*/  IMAD.MOV R2, RZ, RZ, -R2 ;  /* 0x000000ffff027224 */ /* 0x000fe200078e0a02 */
[----:B------:R-:W-:Y:S01]  /*3080*/  STL.64 [R1+0x5e0], R156 ;  /* 0x0005e09c01007387 */ /* 0x000fe20000100a00 */
[----:B------:R-:W-:Y:S02]  /*3090*/  IMAD.MOV R5, RZ, RZ, -R5 ;  /* 0x000000ffff057224 */ /* 0x000fe400078e0a05 */
[----:B------:R-:W-:Y:S01]  /*30a0*/  @!P4 IMAD.IADD R116, R116, 0x1, -R3 ;  /* 0x000000017474c824 */ /* 0x000fe200078e0a03 */
[----:B------:R-:W-:Y:S01]  /*30b0*/  @!P3 IADD3 R128, R128, -R3, RZ ;  /* 0x800000038080b210 */ /* 0x000fe20007ffe0ff */
[----:B------:R-:W-:Y:S01]  /*30c0*/  IMAD R7, R4, R2, R7 ;  /* 0x0000000204077224 */ /* 0x000fe200078e0207 */
[----:B------:R-:W-:Y:S01]  /*30d0*/  LOP3.LUT R2, R89, 0x60, RZ, 0xc0, !PT ;  /* 0x0000006059027812 */ /* 0x000fe200078ec0ff */
[----:B------:R-:W-:-:S02]  /*30e0*/  IMAD R130, R3, R5, R130 ;  /* 0x0000000503827224 */ /* 0x000fc400078e0282 */
[--C-:B------:R-:W-:Y:S01]  /*30f0*/  @!P5 IMAD.IADD R118, R118, 0x1, -R3.reuse ;  /* 0x000000017676d824 */ /* 0x100fe200078e0a03 */
[C---:B------:R-:W-:Y:S01]  /*3100*/  ISETP.GT.U32.AND P5, PT, R3.reuse, R110, PT ;  /* 0x0000006e0300720c */ /* 0x040fe20003fa4070 */
[--C-:B------:R-:W-:Y:S01]  /*3110*/  @!P1 IMAD.IADD R124, R124, 0x1, -R3.reuse ;  /* 0x000000017c7c9824 */ /* 0x100fe200078e0a03 */
[C---:B------:R-:W-:Y:S01]  /*3120*/  ISETP.GT.U32.AND P1, PT, R3.reuse, R116, PT ;  /* 0x000000740300720c */ /* 0x040fe20003f24070 */
[--C-:B------:R-:W-:Y:S01]  /*3130*/  @!P2 IMAD.IADD R126, R126, 0x1, -R3.reuse ;  /* 0x000000017e7ea824 */ /* 0x100fe200078e0a03 */
[----:B------:R-:W-:Y:S01]  /*3140*/  ISETP.GT.U32.AND P2, PT, R4, R7, PT ;  /* 0x000000070400720c */ /* 0x000fe20003f44070 */
[--C-:B------:R-:W-:Y:S01]  /*3150*/  @!P6 IMAD.IADD R108, R108, 0x1, -R3.reuse ;  /* 0x000000016c6ce824 */ /* 0x100fe200078e0a03 */
[C---:B------:R-:W-:Y:S01]  /*3160*/  ISETP.GT.U32.AND P6, PT, R3.reuse, R122, PT ;  /* 0x0000007a0300720c */ /* 0x040fe20003fc4070 */
[----:B------:R-:W-:Y:S01]  /*3170*/  @!P0 IMAD.IADD R120, R120, 0x1, -R3 ;  /* 0x0000000178788824 */ /* 0x000fe200078e0a03 */
[----:B------:R-:W-:Y:S01]  /*3180*/  ISETP.GT.U32.AND P4, PT, R3, R130, PT ;  /* 0x000000820300720c */ /* 0x000fe20003f84070 */
[----:B------:R-:W-:Y:S01]  /*3190*/  IMAD.SHL.U32 R5, R89, 0x4, RZ ;  /* 0x0000000459057824 */ /* 0x000fe200078e00ff */
[----:B------:R-:W-:-:S02]  /*31a0*/  ISETP.GT.U32.AND P3, PT, R3, R118, PT ;  /* 0x000000760300720c */ /* 0x000fc40003f64070 */
[C---:B------:R-:W-:Y:S01]  /*31b0*/  ISETP.GT.U32.AND P0, PT, R3.reuse, R112, PT ;  /* 0x000000700300720c */ /* 0x040fe20003f04070 */
[--C-:B------:R-:W-:Y:S01]  /*31c0*/  @!P5 IMAD.IADD R110, R110, 0x1, -R3.reuse ;  /* 0x000000016e6ed824 */ /* 0x100fe200078e0a03 */
[C---:B------:R-:W-:Y:S01]  /*31d0*/  ISETP.GT.U32.AND P5, PT, R3.reuse, R124, PT ;  /* 0x0000007c0300720c */ /* 0x040fe20003fa4070 */
[--C-:B------:R-:W-:Y:S01]  /*31e0*/  @!P1 IMAD.IADD R116, R116, 0x1, -R3.reuse ;  /* 0x0000000174749824 */ /* 0x100fe200078e0a03 */
[----:B------:R-:W-:Y:S02]  /*31f0*/  ISETP.GT.U32.AND P1, PT, R3, R126, PT ;  /* 0x0000007e0300720c */ /* 0x000fe40003f24070 */
[----:B------:R-:W-:Y:S01]  /*3200*/  @!P2 IADD3 R7, R7, -R4, RZ ;  /* 0x800000040707a210 */ /* 0x000fe20007ffe0ff */
[--C-:B------:R-:W-:Y:S01]  /*3210*/  @!P6 IMAD.IADD R122, R122, 0x1, -R3.reuse ;  /* 0x000000017a7ae824 */ /* 0x100fe200078e0a03 */
[C---:B------:R-:W-:Y:S01]  /*3220*/  ISETP.GT.U32.AND P2, PT, R3.reuse, R128, PT ;  /* 0x000000800300720c */ /* 0x040fe20003f44070 */
[--C-:B------:R-:W-:Y:S01]  /*3230*/  @!P4 IMAD.IADD R130, R130, 0x1, -R3.reuse ;  /* 0x000000018282c824 */ /* 0x100fe200078e0a03 */
[C---:B------:R-:W-:Y:S01]  /*3240*/  ISETP.GT.U32.AND P4, PT, R3.reuse, R120, PT ;  /* 0x000000780300720c */ /* 0x040fe20003f84070 */
[--C-:B------:R-:W-:Y:S01]  /*3250*/  @!P3 IMAD.IADD R118, R118, 0x1, -R3.reuse ;  /* 0x000000017676b824 */ /* 0x100fe200078e0a03 */
[----:B------:R-:W-:Y:S01]  /*3260*/  ISETP.GT.U32.AND P3, PT, R4, R7, PT ;  /* 0x000000070400720c */ /* 0x000fe20003f64070 */
[--C-:B------:R-:W-:Y:S01]  /*3270*/  @!P0 IMAD.IADD R112, R112, 0x1, -R3.reuse ;  /* 0x0000000170708824 */ /* 0x100fe200078e0a03 */
[----:B------:R-:W-:Y:S01]  /*3280*/  ISETP.GT.U32.AND P0, PT, R3, R122, PT ;  /* 0x0000007a0300720c */ /* 0x000fe20003f04070 */
[--C-:B------:R-:W-:Y:S01]  /*3290*/  @!P5 IMAD.IADD R124, R124, 0x1, -R3.reuse ;  /* 0x000000017c7cd824 */ /* 0x100fe200078e0a03 */
[----:B------:R-:W-:Y:S01]  /*32a0*/  ISETP.GE.AND P5, PT, R173, RZ, PT ;  /* 0x000000ffad00720c */ /* 0x000fe20003fa6270 */
[--C-:B------:R-:W-:Y:S01]  /*32b0*/  @!P1 IMAD.IADD R126, R126, 0x1, -R3.reuse ;  /* 0x000000017e7e9824 */ /* 0x100fe200078e0a03 */
[----:B------:R-:W-:Y:S01]  /*32c0*/  ISETP.GE.AND P1, PT, R171, RZ, PT ;  /* 0x000000ffab00720c */ /* 0x000fe20003f26270 */
[C---:B--2---:R-:W-:Y:S01]  /*32d0*/  IMAD R173, R152.reuse, 0x52, RZ ;  /* 0x0000005298ad7824 */ /* 0x044fe200078e02ff */
[----:B------:R-:W-:Y:S01]  /*32e0*/  ISETP.GT.U32.AND P6, PT, R3, R114, PT ;  /* 0x000000720300720c */ /* 0x000fe20003fc4070 */
[----:B---3--:R-:W-:Y:S01]  /*32f0*/  IMAD R171, R152, 0x51, RZ ;  /* 0x0000005198ab7824 */ /* 0x008fe200078e02ff */
[----:B------:R-:W-:Y:S01]  /*3300*/  @!P2 IADD3 R128, R128, -R3, RZ ;  /* 0x800000038080a210 */ /* 0x000fe20007ffe0ff */
[--C-:B------:R-:W-:Y:S01]  /*3310*/  @!P4 IMAD.IADD R120, R120, 0x1, -R3.reuse ;  /* 0x000000017878c824 */ /* 0x100fe200078e0a03 */
[----:B------:R-:W-:Y:S01]  /*3320*/  ISETP.GE.AND P4, PT, R0, RZ, PT ;  /* 0x000000ff0000720c */ /* 0x000fe20003f86270 */
[----:B------:R-:W-:Y:S01]  /*3330*/  @!P3 IMAD.IADD R7, R7, 0x1, -R4 ;  /* 0x000000010707b824 */ /* 0x000fe200078e0a04 */
[----:B------:R-:W-:Y:S01]  /*3340*/  ISETP.GE.AND P2, PT, R176, RZ, PT ;  /* 0x000000ffb000720c */ /* 0x000fe20003f46270 */
[--C-:B------:R-:W-:Y:S01]  /*3350*/  @!P0 IMAD.IADD R122, R122, 0x1, -R3.reuse ;  /* 0x000000017a7a8824 */ /* 0x100fe200078e0a03 */
[----:B------:R-:W-:Y:S01]  /*3360*/  ISETP.GE.AND P3, PT, R175, RZ, PT ;  /* 0x000000ffaf00720c */ /* 0x000fe20003f66270 */
[----:B------:R-:W-:Y:S01]  /*3370*/  IMAD R176, R152, 0x150, RZ ;  /* 0x0000015098b07824 */ /* 0x000fe200078e02ff */
[----:B------:R-:W-:Y:S01]  /*3380*/  ISETP.GE.AND P0, PT, R172, RZ, PT ;  /* 0x000000ffac00720c */ /* 0x000fe20003f06270 */
[----:B------:R-:W-:Y:S01]  /*3390*/  @!P1 IMAD.MOV R18, RZ, RZ, -R18 ;  /* 0x000000ffff129224 */ /* 0x000fe200078e0a12 */
[----:B------:R-:W-:Y:S01]  /*33a0*/  @!P5 IADD3 R14, -R14, RZ, RZ ;  /* 0x000000ff0e0ed210 */ /* 0x000fe20007ffe1ff */
[--C-:B------:R-:W-:Y:S01]  /*33b0*/  @!P6 IMAD.IADD R114, R114, 0x1, -R3.reuse ;  /* 0x000000017272e824 */ /* 0x100fe200078e0a03 */
[----:B------:R-:W-:Y:S01]  /*33c0*/  ISETP.GE.AND P5, PT, R167, RZ, PT ;  /* 0x000000ffa700720c */ /* 0x000fe20003fa6270 */
[----:B-1----:R-:W-:Y:S01]  /*33d0*/  IMAD R167, R152, 0x4f, RZ ;  /* 0x0000004f98a77824 */ /* 0x002fe200078e02ff */
[----:B------:R-:W-:Y:S01]  /*33e0*/  ISETP.GE.AND P1, PT, R165, RZ, PT ;  /* 0x000000ffa500720c */ /* 0x000fe20003f26270 */
[----:B------:R-:W-:Y:S01]  /*33f0*/  @!P4 IMAD.MOV R6, RZ, RZ, -R6 ;  /* 0x000000ffff06c224 */ /* 0x000fe200078e0a06 */
[----:B------:R-:W-:Y:S01]  /*3400*/  ISETP.GE.AND P4, PT, R168, RZ, PT ;  /* 0x000000ffa800720c */ /* 0x000fe20003f86270 */
[----:B------:R-:W-:Y:S01]  /*3410*/  @!P2 IMAD.MOV R8, RZ, RZ, -R8 ;  /* 0x000000ffff08a224 */ /* 0x000fe200078e0a08 */
[----:B------:R-:W-:Y:S01]  /*3420*/  ISETP.GE.AND P2, PT, R170, RZ, PT ;  /* 0x000000ffaa00720c */ /* 0x000fe20003f46270 */
[----:B------:R-:W-:Y:S01]  /*3430*/  @!P3 IMAD.MOV R10, RZ, RZ, -R10 ;  /* 0x000000ffff0ab224 */ /* 0x000fe200078e0a0a */
[----:B------:R-:W-:Y:S01]  /*3440*/  ISETP.GE.AND P3, PT, R169, RZ, PT ;  /* 0x000000ffa900720c */ /* 0x000fe20003f66270 */
[----:B------:R-:W-:Y:S01]  /*3450*/  @!P0 IMAD.MOV R16, RZ, RZ, -R16 ;  /* 0x000000ffff108224 */ /* 0x000fe200078e0a10 */
[----:B------:R-:W-:Y:S01]  /*3460*/  ISETP.GE.AND P0, PT, R166, RZ, PT ;  /* 0x000000ffa600720c */ /* 0x000fe20003f06270 */
[----:B------:R-:W-:Y:S01]  /*3470*/  IMAD R169, R152, 0x50, RZ ;  /* 0x0000005098a97824 */ /* 0x000fe200078e02ff */
[----:B------:R-:W-:Y:S01]  /*3480*/  ISETP.GT.U32.AND P6, PT, R3, R130, PT ;  /* 0x000000820300720c */ /* 0x000fe20003fc4070 */
        /* <DEDUP_REMOVED lines=10> */
[----:B----4-:R-:W-:Y:S01]  /*3530*/  IMAD R161, R152, 0x3f, RZ ;  /* 0x0000003f98a17824 */ /* 0x010fe200078e02ff */
[----:B------:R-:W-:Y:S01]  /*3540*/  @!P0 IADD3 R28, -R28, RZ, RZ ;  /* 0x000000ff1c1c8210 */ /* 0x000fe20007ffe1ff */
[----:B------:R-:W-:Y:S01]  /*3550*/  @!P6 IMAD.IADD R130, R130, 0x1, -R3 ;  /* 0x000000018282e824 */ /* 0x000fe200078e0a03 */
[----:B------:R-:W-:Y:S01]  /*3560*/  ISETP.GE.AND P0, PT, R160, RZ, PT ;  /* 0x000000ffa000720c */ /* 0x000fe20003f06270 */
[----:B------:R-:W-:Y:S01]  /*3570*/  @!P5 IMAD.MOV R38, RZ, RZ, -R38 ;  /* 0x000000ffff26d224 */ /* 0x000fe200078e0a26 */
[----:B------:R-:W-:Y:S01]  /*3580*/  ISETP.GE.AND P5, PT, R151, RZ, PT ;  /* 0x000000ff9700720c */ /* 0x000fe20003fa6270 */
[----:B------:R-:W-:Y:S01]  /*3590*/  IMAD R151, R152, 0x3c, RZ ;  /* 0x0000003c98977824 */ /* 0x000fe200078e02ff */
[----:B------:R-:W-:Y:S01]  /*35a0*/  @!P1 IADD3 R42, -R42, RZ, RZ ;  /* 0x000000ff2a2a9210 */ /* 0x000fe20007ffe1ff */
[----:B------:R-:W-:Y:S01]  /*35b0*/  @!P4 IMAD.MOV R36, RZ, RZ, -R36 ;  /* 0x000000ffff24c224 */ /* 0x000fe200078e0a24 */
[----:B------:R-:W-:Y:S01]  /*35c0*/  ISETP.GE.AND P1, PT, R149, RZ, PT ;  /* 0x000000ff9500720c */ /* 0x000fe20003f26270 */
[----:B------:R-:W-:Y:S01]  /*35d0*/  @!P2 IMAD.MOV R32, RZ, RZ, -R32 ;  /* 0x000000ffff20a224 */ /* 0x000fe200078e0a20 */
[----:B------:R-:W-:Y:S01]  /*35e0*/  ISETP.GE.AND P2, PT, R158, RZ, PT ;  /* 0x000000ff9e00720c */ /* 0x000fe20003f46270 */
[----:B------:R-:W-:Y:S01]  /*35f0*/  @!P3 IMAD.MOV R34, RZ, RZ, -R34 ;  /* 0x000000ffff22b224 */ /* 0x000fe200078e0a22 */
[----:B------:R-:W-:Y:S01]  /*3600*/  ISETP.GE.AND P3, PT, R155, RZ, PT ;  /* 0x000000ff9b00720c */ /* 0x000fe20003f66270 */
[----:B------:R-:W-:Y:S01]  /*3610*/  IMAD R160, R152, 0xfc, RZ ;  /* 0x000000fc98a07824 */ /* 0x000fe200078e02ff */
        /* <DEDUP_REMOVED lines=20> */
[----:B------:R-:W-:Y:S01]  /*3760*/  LOP3.LUT R0, R89, 0x7f, RZ, 0xc0, !PT ;  /* 0x0000007f59007812 */ /* 0x000fe200078ec0ff */
        /* <DEDUP_REMOVED lines=12> */
[----:B------:R-:W-:Y:S01]  /*3830*/  IMAD R9, R0, R153, RZ ;  /* 0x0000009900097224 */ /* 0x000fe200078e02ff */
[----:B------:R-:W-:Y:S01]  /*3840*/  ISETP.GE.AND P5, PT, R133, RZ, PT ;  /* 0x000000ff8500720c */ /* 0x000fe20003fa6270 */
[----:B------:R-:W-:Y:S01]  /*3850*/  @!P1 IMAD.MOV R78, RZ, RZ, -R78 ;  /* 0x000000ffff4e9224 */ /* 0x000fe200078e0a4e */
[----:B------:R-:W-:Y:S01]  /*3860*/  ISETP.GE.AND P1, PT, R129, RZ, PT ;  /* 0x000000ff8100720c */ /* 0x000fe20003f26270 */
[----:B------:R-:W-:Y:S01]  /*3870*/  IMAD.SHL.U32 R89, R89, 0x10, RZ ;  /* 0x0000001059597824 */ /* 0x000fe200078e00ff */
        /* <DEDUP_REMOVED lines=13> */
[----:B------:R-:W-:Y:S01]  /*3950*/  IMAD R2, R2, 0x100, R5 ;  /* 0x0000010002027824 */ /* 0x000fe200078e0205 */
[----:B------:R-:W-:Y:S01]  /*3960*/  ISETP.GE.AND P1, PT, R117, RZ, PT ;  /* 0x000000ff7500720c */ /* 0x000fe20003f26270 */
[----:B------:R-:W-:Y:S01]  /*3970*/  @!P2 IMAD.MOV R80, RZ, RZ, -R80 ;  /* 0x000000ffff50a224 */ /* 0x000fe200078e0a50 */
[----:B------:R-:W-:Y:S01]  /*3980*/  ISETP.GE.AND P2, PT, R127, RZ, PT ;  /* 0x000000ff7f00720c */ /* 0x000fe20003f46270 */
[----:B------:R-:W1:Y:S01]  /*3990*/  LDC.64 R4, c[0x0][0x230] ;  /* 0x00008c00ff047b82 */ /* 0x000e620000000a00 */
[----:B------:R-:W-:-:S02]  /*39a0*/  IMAD R127, R152, 0x30, RZ ;  /* 0x00000030987f7824 */ /* 0x000fc400078e02ff */
[----:B------:R-:W-:Y:S01]  /*39b0*/  @!P3 IMAD.MOV R82, RZ, RZ, -R82 ;  /* 0x000000ffff52b224 */ /* 0x000fe200078e0a52 */
[----:B------:R-:W-:Y:S01]  /*39c0*/  @!P4 IADD3 R84, -R84, RZ, RZ ;  /* 0x000000ff5454c210 */ /* 0x000fe20007ffe1ff */
[C---:B------:R-:W-:Y:S01]  /*39d0*/  IMAD R135, R152.reuse, 0x34, RZ ;  /* 0x0000003498877824 */ /* 0x040fe200078e02ff */
[----:B------:R-:W-:Y:S01]  /*39e0*/  ISETP.GE.AND P3, PT, R125, RZ, PT ;  /* 0x000000ff7d00720c */ /* 0x000fe20003f66270 */
[----:B------:R-:W-:Y:S01]  /*39f0*/  @!P0 IMAD.MOV R88, RZ, RZ, -R88 ;  /* 0x000000ffff588224 */ /* 0x000fe200078e0a58 */
[----:B------:R-:W-:Y:S01]  /*3a00*/  ISETP.GE.AND P4, PT, R123, RZ, PT ;  /* 0x000000ff7b00720c */ /* 0x000fe20003f86270 */
[----:B------:R-:W-:Y:S01]  /*3a10*/  IMAD R134, R152, 0xd0, RZ ;  /* 0x000000d098867824 */ /* 0x000fe200078e02ff */
[----:B------:R-:W-:Y:S01]  /*3a20*/  ISETP.GE.AND P0, PT, R119, RZ, PT ;  /* 0x000000ff7700720c */ /* 0x000fe20003f06270 */
[----:B------:R-:W-:Y:S01]  /*3a30*/  @!P1 IMAD.MOV R102, RZ, RZ, -R102 ;  /* 0x000000ffff669224 */ /* 0x000fe200078e0a66 */
[----:B------:R-:W-:Y:S01]  /*3a40*/  @!P5 IADD3 R98, -R98, RZ, RZ ;  /* 0x000000ff6262d210 */ /* 0x000fe20007ffe1ff */
[----:B------:R-:W-:Y:S01]  /*3a50*/  @!P2 IMAD.MOV R92, RZ, RZ, -R92 ;  /* 0x000000ffff5ca224 */ /* 0x000fe200078e0a5c */
[----:B------:R-:W-:Y:S01]  /*3a60*/  ISETP.GE.AND P5, PT, R109, RZ, PT ;  /* 0x000000ff6d00720c */ /* 0x000fe20003fa6270 */
[C---:B------:R-:W-:Y:S01]  /*3a70*/  IMAD R109, R152.reuse, 0x14, RZ ;  /* 0x00000014986d7824 */ /* 0x040fe200078e02ff */
        /* <DEDUP_REMOVED lines=9> */
[----:B-1----:R-:W-:-:S02]  /*3b10*/  VIADD R51, R4, 0xfffffffe ;  /* 0xfffffffe04337836 */ /* 0x002fc40000000000 */
        /* <DEDUP_REMOVED lines=11> */
[----:B------:R-:W-:Y:S01]  /*3bd0*/  @!P0 IADD3 R112, -R112, RZ, RZ ;  /* 0x000000ff70708210 */ /* 0x000fe20007ffe1ff */
[C---:B------:R-:W-:Y:S01]  /*3be0*/  IMAD R142, R152.reuse, 0xe0, RZ ;  /* 0x000000e0988e7824 */ /* 0x040fe200078e02ff */
[----:B------:R-:W-:Y:S01]  /*3bf0*/  ISETP.GE.AND P0, PT, R95, RZ, PT ;  /* 0x000000ff5f00720c */ /* 0x000fe20003f06270 */
[----:B------:R-:W-:Y:S01]  /*3c00*/  @!P5 IMAD.MOV R122, RZ, RZ, -R122 ;  /* 0x000000ffff7ad224 */ /* 0x000fe200078e0a7a */
[----:B------:R-:W-:Y:S01]  /*3c10*/  ISETP.NE.AND P5, PT, R157, RZ, PT ;  /* 0x000000ff9d00720c */ /* 0x000fe20003fa5270 */
        /* <DEDUP_REMOVED lines=8> */
[C---:B------:R-:W-:Y:S01]  /*3ca0*/  IMAD R141, R152.reuse, 0x37, RZ ;  /* 0x00000037988d7824 */ /* 0x040fe200078e02ff */
[----:B------:R-:W-:Y:S01]  /*3cb0*/  ISETP.GE.AND P4, PT, R19, RZ, PT ;  /* 0x000000ff1300720c */ /* 0x000fe20003f86270 */
[----:B------:R-:W-:Y:S01]  /*3cc0*/  @!P0 IMAD.MOV R124, RZ, RZ, -R124 ;  /* 0x000000ffff7c8224 */ /* 0x000fe200078e0a7c */
[----:B------:R-:W-:Y:S01]  /*3cd0*/  SEL R37, R11, R6, !P5 ;  /* 0x000000060b257207 */ /* 0x000fe20006800000 */
[----:B------:R-:W-:Y:S01]  /*3ce0*/  IMAD R146, R152, 0xe8, RZ ;  /* 0x000000e898927824 */ /* 0x000fe200078e02ff */
[----:B------:R-:W-:Y:S01]  /*3cf0*/  LEA R3, P0, R9, UR4, 0x2 ;  /* 0x0000000409037c11 */ /* 0x000fe2000f8010ff */
[----:B------:R-:W-:Y:S01]  /*3d00*/  ULDC UR4, c[0x0][0x240] ;  /* 0x0000900000047ab9 */ /* 0x000fe20000000800 */
[C---:B------:R-:W-:Y:S01]  /*3d10*/  SEL R15, R11.reuse, R8, !P5 ;  /* 0x000000080b0f7207 */ /* 0x040fe20006800000 */
[----:B------:R-:W-:Y:S01]  /*3d20*/  IMAD.MOV.U32 R8, RZ, RZ, R7 ;  /* 0x000000ffff087224 */ /* 0x000fe200078e0007 */
[----:B------:R-:W-:Y:S01]  /*3d30*/  SEL R39, R11, R10, !P5 ;  /* 0x0000000a0b277207 */ /* 0x000fe20006800000 */
[----:B------:R-:W-:Y:S01]  /*3d40*/  IMAD R37, R37, UR4, RZ ;  /* 0x0000000425257c24 */ /* 0x000fe2000f8e02ff */
[C---:B------:R-:W-:Y:S01]  /*3d50*/  SEL R12, R11.reuse, R12, !P5 ;  /* 0x0000000c0b0c7207 */ /* 0x040fe20006800000 */
[----:B------:R-:W-:Y:S01]  /*3d60*/  @!P2 IMAD.MOV R128, RZ, RZ, -R128 ;  /* 0x000000ffff80a224 */ /* 0x000fe200078e0a80 */
[----:B------:R-:W-:Y:S01]  /*3d70*/  SEL R41, R11, R14, !P5 ;  /* 0x0000000e0b297207 */ /* 0x000fe20006800000 */
[----:B------:R-:W-:Y:S01]  /*3d80*/  IMAD R39, R39, UR4, RZ ;  /* 0x0000000427277c24 */ /* 0x000fe2000f8e02ff */
[----:B------:R-:W-:Y:S01]  /*3d90*/  SEL R55, R11, R38, !P5 ;  /* 0x000000260b377207 */ /* 0x000fe20006800000 */
[----:B------:R-:W-:Y:S01]  /*3da0*/  IMAD R38, R15, UR4, RZ ;  /* 0x000000040f267c24 */ /* 0x000fe2000f8e02ff */
[----:B------:R-:W-:Y:S01]  /*3db0*/  SEL R29, R11, R90, !P5 ;  /* 0x0000005a0b1d7207 */ /* 0x000fe20006800000 */
[----:B------:R-:W-:Y:S01]  /*3dc0*/  @!P3 IMAD.MOV R132, RZ, RZ, -R132 ;  /* 0x000000ffff84b224 */ /* 0x000fe200078e0a84 */
[----:B------:R-:W-:Y:S01]  /*3dd0*/  LEA.HI.X.SX32 R6, R9, UR5, 0x2, P0 ;  /* 0x0000000509067c11 */ /* 0x000fe200080f16ff */
[----:B------:R-:W-:Y:S01]  /*3de0*/  @!P4 IMAD.MOV R130, RZ, RZ, -R130 ;  /* 0x000000ffff82c224 */ /* 0x000fe200078e0a82 */
[----:B------:R-:W-:Y:S01]  /*3df0*/  @!P1 IADD3 R8, -R8, RZ, RZ ;  /* 0x000000ff08089210 */ /* 0x000fe20007ffe1ff */
[----:B------:R-:W-:Y:S01]  /*3e00*/  IMAD R41, R41, UR4, RZ ;  /* 0x0000000429297c24 */ /* 0x000fe2000f8e02ff */
[----:B------:R-:W-:Y:S01]  /*3e10*/  SEL R16, R11, R16, !P5 ;  /* 0x000000100b107207 */ /* 0x000fe20006800000 */
[----:B------:R-:W-:Y:S01]  /*3e20*/  IMAD R55, R55, UR4, RZ ;  /* 0x0000000437377c24 */ /* 0x000fe2000f8e02ff */
[----:B------:R-:W-:Y:S01]  /*3e30*/  ISETP.NE.AND P0, PT, R156, RZ, PT ;  /* 0x000000ff9c00720c */ /* 0x000fe20003f05270 */
[----:B------:R-:W-:Y:S01]  /*3e40*/  IMAD R29, R29, UR4, RZ ;  /* 0x000000041d1d7c24 */ /* 0x000fe2000f8e02ff */
[-C--:B------:R-:W-:Y:S01]  /*3e50*/  LEA R90, P1, R37, R3.reuse, 0x2 ;  /* 0x00000003255a7211 */ /* 0x080fe200078210ff */
[----:B------:R-:W1:Y:S01]  /*3e60*/  S2UR UR5, SR_CgaCtaId ;  /* 0x00000000000579c3 */ /* 0x000e620000008800 */
[C---:B------:R-:W-:Y:S01]  /*3e70*/  SEL R28, R11.reuse, R28, !P5 ;  /* 0x0000001c0b1c7207 */ /* 0x040fe20006800000 */
[----:B------:R-:W-:Y:S01]  /*3e80*/  IMAD R148, R152, 0xec, RZ ;  /* 0x000000ec98947824 */ /* 0x000fe200078e02ff */
[C---:B------:R-:W-:Y:S01]  /*3e90*/  SEL R10, R11.reuse, R40, !P5 ;  /* 0x000000280b0a7207 */ /* 0x040fe20006800000 */
[----:B------:R-:W-:Y:S01]  /*3ea0*/  IMAD R40, R12, UR4, RZ ;  /* 0x000000040c287c24 */ /* 0x000fe2000f8e02ff */
[C---:B------:R-:W-:Y:S01]  /*3eb0*/  SEL R92, R11.reuse, R92, !P5 ;  /* 0x0000005c0b5c7207 */ /* 0x040fe20006800000 */
[C---:B------:R-:W-:Y:S01]  /*3ec0*/  IMAD R147, R152.reuse, 0x3a, RZ ;  /* 0x0000003a98937824 */ /* 0x040fe200078e02ff */
[C---:B------:R-:W-:Y:S01]  /*3ed0*/  SEL R43, R11.reuse, R18, !P5 ;  /* 0x000000120b2b7207 */ /* 0x040fe20006800000 */
[C---:B------:R-:W-:Y:S01]  /*3ee0*/  IMAD R149, R152.reuse, 0x3b, RZ ;  /* 0x0000003b98957824 */ /* 0x040fe200078e02ff */
[C---:B------:R-:W-:Y:S01]  /*3ef0*/  SEL R47, R11.reuse, R26, !P5 ;  /* 0x0000001a0b2f7207 */ /* 0x040fe20006800000 */
[----:B------:R-:W-:Y:S01]  /*3f00*/  IMAD R154, R152, 0xf4, RZ ;  /* 0x000000f4989a7824 */ /* 0x000fe200078e02ff */
[C---:B------:R-:W-:Y:S01]  /*3f10*/  SEL R57, R11.reuse, R42, !P5 ;  /* 0x0000002a0b397207 */ /* 0x040fe20006800000 */
[----:B------:R-:W-:Y:S01]  /*3f20*/  IMAD R42, R16, UR4, RZ ;  /* 0x00000004102a7c24 */ /* 0x000fe2000f8e02ff */
[----:B------:R-:W-:Y:S01]  /*3f30*/  SEL R25, R11, R98, !P5 ;  /* 0x000000620b197207 */ /* 0x000fe20006800000 */
[----:B------:R-:W-:Y:S01]  /*3f40*/  IMAD R43, R43, UR4, RZ ;  /* 0x000000042b2b7c24 */ /* 0x000fe2000f8e02ff */
[----:B------:R-:W-:Y:S01]  /*3f50*/  LEA.HI.X.SX32 R91, R37, R6, 0x2, P1 ;  /* 0x00000006255b7211 */ /* 0x000fe200008f16ff */
[----:B------:R-:W-:Y:S01]  /*3f60*/  IMAD R47, R47, UR4, RZ ;  /* 0x000000042f2f7c24 */ /* 0x000fe2000f8e02ff */
[----:B------:R-:W-:Y:S01]  /*3f70*/  SEL R20, R11, R20, !P5 ;  /* 0x000000140b147207 */ /* 0x000fe20006800000 */
[----:B------:R-:W-:Y:S01]  /*3f80*/  IMAD R57, R57, UR4, RZ ;  /* 0x0000000439397c24 */ /* 0x000fe2000f8e02ff */
[----:B------:R-:W-:Y:S01]  /*3f90*/  SEL R26, R11, R96, !P5 ;  /* 0x000000600b1a7207 */ /* 0x000fe20006800000 */
[----:B------:R2:W-:Y:S01]  /*3fa0*/  STL.64 [R1+0x140], R90 ;  /* 0x0001405a01007387 */ /* 0x0005e20000100a00 */
[-C--:B------:R-:W-:Y:S01]  /*3fb0*/  LEA R98, P1, R38, R3.reuse, 0x2 ;  /* 0x0000000326627211 */ /* 0x080fe200078210ff */
[----:B------:R-:W-:Y:S01]  /*3fc0*/  IMAD R25, R25, UR4, RZ ;  /* 0x0000000419197c24 */ /* 0x000fe2000f8e02ff */
[C---:B------:R-:W-:Y:S01]  /*3fd0*/  SEL R45, R11.reuse, R22, !P5 ;  /* 0x000000160b2d7207 */ /* 0x040fe20006800000 */
[----:B------:R-:W-:Y:S01]  /*3fe0*/  IMAD R26, R26, UR4, RZ ;  /* 0x000000041a1a7c24 */ /* 0x000fe2000f8e02ff */
[----:B------:R-:W-:Y:S01]  /*3ff0*/  SEL R17, R11, R48, !P5 ;  /* 0x000000300b117207 */ /* 0x000fe20006800000 */
[----:B------:R-:W-:Y:S01]  /*4000*/  IMAD R48, R28, UR4, RZ ;  /* 0x000000041c307c24 */ /* 0x000fe2000f8e02ff */
[-C--:B------:R-:W-:Y:S01]  /*4010*/  LEA R96, P2, R39, R3.reuse, 0x2 ;  /* 0x0000000327607211 */ /* 0x080fe200078410ff */
[----:B------:R-:W-:Y:S01]  /*4020*/  IMAD R28, R92, UR4, RZ ;  /* 0x000000045c1c7c24 */ /* 0x000fe2000f8e02ff */
[----:B------:R-:W-:Y:S01]  /*4030*/  SEL R24, R11, R24, !P5 ;  /* 0x000000180b187207 */ /* 0x000fe20006800000 */
[----:B------:R-:W-:Y:S01]  /*4040*/  IMAD R45, R45, UR4, RZ ;  /* 0x000000042d2d7c24 */ /* 0x000fe2000f8e02ff */
[C---:B------:R-:W-:Y:S01]  /*4050*/  SEL R49, R11.reuse, R30, !P5 ;  /* 0x0000001e0b317207 */ /* 0x040fe20006800000 */
[C---:B------:R-:W-:Y:S01]  /*4060*/  IMAD R37, R152.reuse, 0x2b, RZ ;  /* 0x0000002b98257824 */ /* 0x040fe200078e02ff */
[C---:B------:R-:W-:Y:S01]  /*4070*/  SEL R53, R11.reuse, R34, !P5 ;  /* 0x000000220b357207 */ /* 0x040fe20006800000 */
[----:B------:R-:W-:Y:S01]  /*4080*/  IMAD R158, R152, 0xf8, RZ ;  /* 0x000000f8989e7824 */ /* 0x000fe200078e02ff */
[----:B------:R-:W-:Y:S01]  /*4090*/  SEL R27, R11, R94, !P5 ;  /* 0x0000005e0b1b7207 */ /* 0x000fe20006800000 */
[----:B------:R-:W-:Y:S01]  /*40a0*/  IMAD R49, R49, UR4, RZ ;  /* 0x0000000431317c24 */ /* 0x000fe2000f8e02ff */
[----:B------:R-:W-:Y:S01]  /*40b0*/  SEL R32, R11, R32, !P5 ;  /* 0x000000200b207207 */ /* 0x000fe20006800000 */
[----:B------:R-:W-:Y:S01]  /*40c0*/  IMAD R53, R53, UR4, RZ ;  /* 0x0000000435357c24 */ /* 0x000fe2000f8e02ff */
[----:B------:R-:W-:Y:S01]  /*40d0*/  SEL R36, R11, R36, !P5 ;  /* 0x000000240b247207 */ /* 0x000fe20006800000 */
[----:B------:R-:W-:Y:S01]  /*40e0*/  IMAD R27, R27, UR4, RZ ;  /* 0x000000041b1b7c24 */ /* 0x000fe2000f8e02ff */
[C---:B------:R-:W-:Y:S01]  /*40f0*/  SEL R14, R11.reuse, R44, !P5 ;  /* 0x0000002c0b0e7207 */ /* 0x040fe20006800000 */
[----:B------:R-:W-:Y:S01]  /*4100*/  IMAD R44, R20, UR4, RZ ;  /* 0x00000004142c7c24 */ /* 0x000fe2000f8e02ff */
[C---:B------:R-:W-:Y:S01]  /*4110*/  SEL R59, R11.reuse, R46, !P5 ;  /* 0x0000002e0b3b7207 */ /* 0x040fe20006800000 */
[----:B------:R-:W-:Y:S01]  /*4120*/  IMAD R46, R24, UR4, RZ ;  /* 0x00000004182e7c24 */ /* 0x000fe2000f8e02ff */
[C---:B------:R-:W-:Y:S01]  /*4130*/  SEL R61, R11.reuse, R50, !P5 ;  /* 0x000000320b3d7207 */ /* 0x040fe20006800000 */
        /* <DEDUP_REMOVED lines=11> */
[----:B------:R-:W-:Y:S01]  /*41f0*/  SEL R67, R11, R62, !P5 ;  /* 0x0000003e0b437207 */ /* 0x000fe20006800000 */
[----:B------:R-:W-:Y:S01]  /*4200*/  IMAD R61, R61, UR4, RZ ;  /* 0x000000043d3d7c24 */ /* 0x000fe2000f8e02ff */
[C---:B------:R-:W-:Y:S01]  /*4210*/  SEL R22, R11.reuse, R64, !P5 ;  /* 0x000000400b167207 */ /* 0x040fe20006800000 */
[----:B------:R-:W-:Y:S01]  /*4220*/  IMAD R62, R18, UR4, RZ ;  /* 0x00000004123e7c24 */ /* 0x000fe2000f8e02ff */
[----:B------:R-:W-:Y:S01]  /*4230*/  SEL R69, R11, R66, !P5 ;  /* 0x000000420b457207 */ /* 0x000fe20006800000 */
        /* <DEDUP_REMOVED lines=57> */
[-C--:B------:R-:W-:Y:S01]  /*45d0*/  LEA R94, P3, R40, R3.reuse, 0x2 ;  /* 0x00000003285e7211 */ /* 0x080fe200078610ff */
[----:B------:R-:W-:Y:S01]  /*45e0*/  IMAD R7, R122, UR4, RZ ;  /* 0x000000047a077c24 */ /* 0x000fe2000f8e02ff */
[-C--:B------:R-:W-:Y:S01]  /*45f0*/  LEA R92, P5, R41, R3.reuse, 0x2 ;  /* 0x00000003295c7211 */ /* 0x080fe200078a10ff */
[----:B------:R-:W-:Y:S01]  /*4600*/  IMAD R9, R124, UR4, RZ ;  /* 0x000000047c097c24 */ /* 0x000fe2000f8e02ff */
[-C--:B------:R-:W-:Y:S01]  /*4610*/  LEA.HI.X.SX32 R99, R38, R6.reuse, 0x2, P1 ;  /* 0x0000000626637211 */ /* 0x080fe200008f16ff */
[----:B------:R-:W-:Y:S01]  /*4620*/  IMAD R10, R126, UR4, RZ ;  /* 0x000000047e0a7c24 */ /* 0x000fe2000f8e02ff */
[-C--:B--2---:R-:W-:Y:S01]  /*4630*/  LEA R90, P4, R42, R3.reuse, 0x2 ;  /* 0x000000032a5a7211 */ /* 0x084fe200078810ff */
[----:B------:R-:W-:Y:S01]  /*4640*/  IMAD R12, R130, UR4, RZ ;  /* 0x00000004820c7c24 */ /* 0x000fe2000f8e02ff */
[-C--:B------:R-:W-:Y:S01]  /*4650*/  LEA.HI.X.SX32 R97, R39, R6.reuse, 0x2, P2 ;  /* 0x0000000627617211 */ /* 0x080fe200010f16ff */
[----:B------:R2:W-:Y:S01]  /*4660*/  STL.64 [R1+0x138], R98 ;  /* 0x0001386201007387 */ /* 0x0005e20000100a00 */
[----:B------:R-:W-:Y:S01]  /*4670*/  LEA.HI.X.SX32 R95, R40, R6, 0x2, P3 ;  /* 0x00000006285f7211 */ /* 0x000fe200018f16ff */
[----:B------:R-:W-:Y:S01]  /*4680*/  IMAD R11, R128, UR4, RZ ;  /* 0x00000004800b7c24 */ /* 0x000fe2000f8e02ff */
[----:B------:R-:W-:Y:S01]  /*4690*/  @!P0 LOP3.LUT R8, RZ, R156, RZ, 0x33, !PT ;  /* 0x0000009cff088212 */ /* 0x000fe200078e33ff */
[----:B------:R3:W-:Y:S01]  /*46a0*/  STL.64 [R1+0x130], R96 ;  /* 0x0001306001007387 */ /* 0x0007e20000100a00 */
[-C--:B------:R-:W-:Y:S01]  /*46b0*/  LEA.HI.X.SX32 R93, R41, R6.reuse, 0x2, P5 ;  /* 0x00000006295d7211 */ /* 0x080fe200028f16ff */
[----:B------:R-:W-:Y:S01]  /*46c0*/  IMAD R13, R13, UR4, RZ ;  /* 0x000000040d0d7c24 */ /* 0x000fe2000f8e02ff */
[C---:B------:R-:W-:Y:S01]  /*46d0*/  LEA R100, P0, R43.reuse, R3, 0x2 ;  /* 0x000000032b647211 */ /* 0x040fe200078010ff */
[----:B------:R4:W-:Y:S01]  /*46e0*/  STL.64 [R1+0x128], R94 ;  /* 0x0001285e01007387 */ /* 0x0009e20000100a00 */
[-C--:B------:R-:W-:Y:S01]  /*46f0*/  LEA.HI.X.SX32 R91, R42, R6.reuse, 0x2, P4 ;  /* 0x000000062a5b7211 */ /* 0x080fe200020f16ff */
[----:B------:R-:W-:Y:S01]  /*4700*/  IMAD R5, R8, R5, RZ ;  /* 0x0000000508057224 */ /* 0x000fe200078e02ff */
[-C--:B------:R-:W-:Y:S01]  /*4710*/  LEA.HI.X.SX32 R101, R43, R6.reuse, 0x2, P0 ;  /* 0x000000062b657211 */ /* 0x080fe200000f16ff */
[----:B------:R1:W-:Y:S01]  /*4720*/  STL.64 [R1+0x178], R92 ;  /* 0x0001785c01007387 */ /* 0x0003e20000100a00 */
[-C--:B--2---:R-:W-:Y:S01]  /*4730*/  LEA R98, P1, R44, R3.reuse, 0x2 ;  /* 0x000000032c627211 */ /* 0x084fe200078210ff */
[----:B------:R-:W-:Y:S01]  /*4740*/  IMAD R39, R152, 0xa, RZ ;  /* 0x0000000a98277824 */ /* 0x000fe200078e02ff */
[----:B------:R-:W-:Y:S01]  /*4750*/  UMOV UR4, 0x400 ;  /* 0x0000040000047882 */ /* 0x000fe20000000000 */
[CC--:B---3--:R-:W-:Y:S01]  /*4760*/  LEA R96, P2, R45.reuse, R3.reuse, 0x2 ;  /* 0x000000032d607211 */ /* 0x0c8fe200078410ff */
[----:B------:R2:W-:Y:S01]  /*4770*/  STL.64 [R1+0x1b0], R90 ;  /* 0x0001b05a01007387 */ /* 0x0005e20000100a00 */
[-C--:B------:R-:W-:Y:S01]  /*4780*/  LEA.HI.X.SX32 R99, R44, R6.reuse, 0x2, P1 ;  /* 0x000000062c637211 */ /* 0x080fe200008f16ff */
[----:B------:R-:W-:Y:S01]  /*4790*/  IMAD R8, R152, 0xd, RZ ;  /* 0x0000000d98087824 */ /* 0x000fe200078e02ff */
[-C--:B----4-:R-:W-:Y:S01]  /*47a0*/  LEA R94, P3, R46, R3.reuse, 0x2 ;  /* 0x000000032e5e7211 */ /* 0x090fe200078610ff */
[----:B------:R3:W-:Y:S01]  /*47b0*/  STL.64 [R1+0x1f0], R100 ;  /* 0x0001f06401007387 */ /* 0x0007e20000100a00 */
[-C--:B------:R-:W-:Y:S01]  /*47c0*/  LEA.HI.X.SX32 R97, R45, R6.reuse, 0x2, P2 ;  /* 0x000000062d617211 */ /* 0x080fe200010f16ff */
[----:B------:R-:W-:Y:S01]  /*47d0*/  IMAD R38, R152, 0xb0, RZ ;  /* 0x000000b098267824 */ /* 0x000fe200078e02ff */
[CC--:B-1----:R-:W-:Y:S01]  /*47e0*/  LEA R92, P5, R47.reuse, R3.reuse, 0x2 ;  /* 0x000000032f5c7211 */ /* 0x0c2fe200078a10ff */
[----:B------:R1:W-:Y:S01]  /*47f0*/  STL.64 [R1+0x230], R98 ;  /* 0x0002306201007387 */ /* 0x0003e20000100a00 */
[-C--:B------:R-:W-:Y:S01]  /*4800*/  LEA.HI.X.SX32 R95, R46, R6.reuse, 0x2, P3 ;  /* 0x000000062e5f7211 */ /* 0x080fe200018f16ff */
[----:B------:R-:W-:Y:S01]  /*4810*/  IMAD R46, R152, 0x9, RZ ;  /* 0x00000009982e7824 */ /* 0x000fe200078e02ff */
[-C--:B------:R-:W-:Y:S01]  /*4820*/  LEA.HI.X.SX32 R93, R47, R6.reuse, 0x2, P5 ;  /* 0x000000062f5d7211 */ /* 0x080fe200028f16ff */
[----:B------:R4:W-:Y:S01]  /*4830*/  STL.64 [R1+0x120], R96 ;  /* 0x0001206001007387 */ /* 0x0009e20000100a00 */
[-C--:B--2---:R-:W-:Y:S01]  /*4840*/  LEA R90, P4, R48, R3.reuse, 0x2 ;  /* 0x00000003305a7211 */ /* 0x084fe200078810ff */
[----:B------:R-:W-:Y:S01]  /*4850*/  IMAD R40, R152, 0xb4, RZ ;  /* 0x000000b498287824 */ /* 0x000fe200078e02ff */
[----:B------:R-:W-:Y:S01]  /*4860*/  ULEA UR8, UR5, UR4, 0x18 ;  /* 0x0000000405087291 */ /* 0x000fe2000f8ec03f */
[CC--:B---3--:R-:W-:Y:S01]  /*4870*/  LEA R100, P0, R49.reuse, R3.reuse, 0x2 ;  /* 0x0000000331647211 */ /* 0x0c8fe200078010ff */
[----:B------:R2:W-:Y:S01]  /*4880*/  STL.64 [R1+0x118], R94 ;  /* 0x0001185e01007387 */ /* 0x0005e20000100a00 */
[-C--:B------:R-:W-:Y:S01]  /*4890*/  LEA.HI.X.SX32 R91, R48, R6.reuse, 0x2, P4 ;  /* 0x00000006305b7211 */ /* 0x080fe200020f16ff */
[----:B------:R-:W-:Y:S01]  /*48a0*/  IMAD R42, R152, 0xb8, RZ ;  /* 0x000000b8982a7824 */ /* 0x000fe200078e02ff */
[-C--:B-1----:R-:W-:Y:S01]  /*48b0*/  LEA R98, P1, R50, R3.reuse, 0x2 ;  /* 0x0000000332627211 */ /* 0x082fe200078210ff */
[----:B------:R1:W-:Y:S01]  /*48c0*/  STL.64 [R1+0x110], R92 ;  /* 0x0001105c01007387 */ /* 0x0003e20000100a00 */
[-C--:B------:R-:W-:Y:S01]  /*48d0*/  LEA.HI.X.SX32 R101, R49, R6.reuse, 0x2, P0 ;  /* 0x0000000631657211 */ /* 0x080fe200000f16ff */
[----:B------:R-:W-:Y:S01]  /*48e0*/  IMAD R41, R152, 0x2d, RZ ;  /* 0x0000002d98297824 */ /* 0x000fe200078e02ff */
[CC--:B----4-:R-:W-:Y:S01]  /*48f0*/  LEA R96, P2, R53.reuse, R3.reuse, 0x2 ;  /* 0x0000000335607211 */ /* 0x0d0fe200078410ff */
[----:B------:R3:W-:Y:S01]  /*4900*/  STL.64 [R1+0x108], R90 ;  /* 0x0001085a01007387 */ /* 0x0007e20000100a00 */
[-C--:B------:R-:W-:Y:S01]  /*4910*/  LEA.HI.X.SX32 R99, R50, R6.reuse, 0x2, P1 ;  /* 0x0000000632637211 */ /* 0x080fe200008f16ff */
[----:B------:R-:W-:Y:S01]  /*4920*/  IMAD R43, R152, 0x2e, RZ ;  /* 0x0000002e982b7824 */ /* 0x000fe200078e02ff */
[-C--:B------:R-:W-:Y:S01]  /*4930*/  LEA.HI.X.SX32 R97, R53, R6.reuse, 0x2, P2 ;  /* 0x0000000635617211 */ /* 0x080fe200010f16ff */
[----:B------:R4:W-:Y:S01]  /*4940*/  STL.64 [R1+0x170], R100 ;  /* 0x0001706401007387 */ /* 0x0009e20000100a00 */
[-C--:B--2---:R-:W-:Y:S01]  /*4950*/  LEA R94, P3, R54, R3.reuse, 0x2 ;  /* 0x00000003365e7211 */ /* 0x084fe200078610ff */
[----:B------:R-:W-:Y:S01]  /*4960*/  IMAD.SHL.U32 R53, R152, 0x8, RZ ;  /* 0x0000000898357824 */ /* 0x000fe200078e00ff */
[CC--:B-1----:R-:W-:Y:S01]  /*4970*/  LEA R92, P5, R55.reuse, R3.reuse, 0x2 ;  /* 0x00000003375c7211 */ /* 0x0c2fe200078a10ff */
[----:B------:R1:W-:Y:S01]  /*4980*/  STL.64 [R1+0x1b8], R98 ;  /* 0x0001b86201007387 */ /* 0x0003e20000100a00 */
[-C--:B------:R-:W-:Y:S01]  /*4990*/  LEA.HI.X.SX32 R95, R54, R6.reuse, 0x2, P3 ;  /* 0x00000006365f7211 */ /* 0x080fe200018f16ff */
[----:B------:R-:W-:Y:S01]  /*49a0*/  IMAD R44, R152, 0xbc, RZ ;  /* 0x000000bc982c7824 */ /* 0x000fe200078e02ff */
[-C--:B---3--:R-:W-:Y:S01]  /*49b0*/  LEA R90, P4, R56, R3.reuse, 0x2 ;  /* 0x00000003385a7211 */ /* 0x088fe200078810ff */
[----:B------:R2:W-:Y:S01]  /*49c0*/  STL.64 [R1+0x1f8], R96 ;  /* 0x0001f86001007387 */ /* 0x0005e20000100a00 */
[-C--:B------:R-:W-:Y:S01]  /*49d0*/  LEA.HI.X.SX32 R93, R55, R6.reuse, 0x2, P5 ;  /* 0x00000006375d7211 */ /* 0x080fe200028f16ff */
[----:B------:R-:W-:Y:S01]  /*49e0*/  IMAD R55, R152, 0x7, RZ ;  /* 0x0000000798377824 */ /* 0x000fe200078e02ff */
[CC--:B----4-:R-:W-:Y:S01]  /*49f0*/  LEA R100, P0, R57.reuse, R3.reuse, 0x2 ;  /* 0x0000000339647211 */ /* 0x0d0fe200078010ff */
[----:B------:R3:W-:Y:S01]  /*4a00*/  STL.64 [R1+0x238], R94 ;  /* 0x0002385e01007387 */ /* 0x0007e20000100a00 */
[-C--:B------:R-:W-:Y:S01]  /*4a10*/  LEA.HI.X.SX32 R91, R56, R6.reuse, 0x2, P4 ;  /* 0x00000006385b7211 */ /* 0x080fe200020f16ff */
[----:B------:R-:W-:Y:S01]  /*4a20*/  VIADD R52, R4, 0xffffffff ;  /* 0xffffffff04347836 */ /* 0x000fe20000000000 */
[-C--:B------:R-:W-:Y:S01]  /*4a30*/  LEA.HI.X.SX32 R101, R57, R6.reuse, 0x2, P0 ;  /* 0x0000000639657211 */ /* 0x080fe200000f16ff */
[----:B------:R4:W-:Y:S01]  /*4a40*/  STL.64 [R1+0x100], R92 ;  /* 0x0001005c01007387 */ /* 0x0009e20000100a00 */
[-C--:B-1----:R-:W-:Y:S01]  /*4a50*/  LEA R98, P1, R58, R3.reuse, 0x2 ;  /* 0x000000033a627211 */ /* 0x082fe200078210ff */
[----:B------:R-:W-:Y:S01]  /*4a60*/  IMAD R45, R152, 0x2f, RZ ;  /* 0x0000002f982d7824 */ /* 0x000fe200078e02ff */
[----:B------:R-:W-:Y:S01]  /*4a70*/  ISETP.GE.U32.AND P6, PT, R52, 0x7fffff80, PT ;  /* 0x7fffff803400780c */ /* 0x000fe20003fc6070 */
[----:B------:R1:W-:Y:S01]  /*4a80*/  STL.64 [R1+0xf8], R90 ;  /* 0x0000f85a01007387 */ /* 0x0003e20000100a00 */
[CC--:B--2---:R-:W-:Y:S01]  /*4a90*/  LEA R96, P2, R59.reuse, R3.reuse, 0x2 ;  /* 0x000000033b607211 */ /* 0x0c4fe200078410ff */
[----:B------:R-:W-:Y:S01]  /*4aa0*/  IMAD.SHL.U32 R47, R152, 0x40, RZ ;  /* 0x00000040982f7824 */ /* 0x000fe200078e00ff */
[-C--:B------:R-:W-:Y:S01]  /*4ab0*/  LEA.HI.X.SX32 R99, R58, R6.reuse, 0x2, P1 ;  /* 0x000000063a637211 */ /* 0x080fe200008f16ff */
[----:B------:R2:W-:Y:S01]  /*4ac0*/  STL.64 [R1+0xf0], R100 ;  /* 0x0000f06401007387 */ /* 0x0005e20000100a00 */
[-C--:B---3--:R-:W-:Y:S01]  /*4ad0*/  LEA R94, P3, R60, R3.reuse, 0x2 ;  /* 0x000000033c5e7211 */ /* 0x088fe200078610ff */
[C---:B------:R-:W-:Y:S01]  /*4ae0*/  IMAD R48, R152.reuse, 0x104, RZ ;  /* 0x0000010498307824 */ /* 0x040fe200078e02ff */
[-C--:B------:R-:W-:Y:S01]  /*4af0*/  LEA.HI.X.SX32 R97, R59, R6.reuse, 0x2, P2 ;  /* 0x000000063b617211 */ /* 0x080fe200010f16ff */
[----:B------:R3:W-:Y:S01]  /*4b00*/  STL.64 [R1+0xe8], R98 ;  /* 0x0000e86201007387 */ /* 0x0007e20000100a00 */
[CC--:B----4-:R-:W-:Y:S01]  /*4b10*/  LEA R92, P5, R61.reuse, R3.reuse, 0x2 ;  /* 0x000000033d5c7211 */ /* 0x0d0fe200078a10ff */
[----:B------:R-:W-:Y:S01]  /*4b20*/  IMAD R50, R152, 0x108, RZ ;  /* 0x0000010898327824 */ /* 0x000fe200078e02ff */
[-C--:B------:R-:W-:Y:S01]  /*4b30*/  LEA.HI.X.SX32 R95, R60, R6.reuse, 0x2, P3 ;  /* 0x000000063c5f7211 */ /* 0x080fe200018f16ff */
[----:B------:R4:W-:Y:S01]  /*4b40*/  STL.64 [R1+0x180], R96 ;  /* 0x0001806001007387 */ /* 0x0009e20000100a00 */
[-C--:B-1----:R-:W-:Y:S01]  /*4b50*/  LEA R90, P4, R62, R3.reuse, 0x2 ;  /* 0x000000033e5a7211 */ /* 0x082fe200078810ff */
[C---:B------:R-:W-:Y:S01]  /*4b60*/  IMAD R49, R152.reuse, 0x41, RZ ;  /* 0x0000004198317824 */ /* 0x040fe200078e02ff */
[-C--:B------:R-:W-:Y:S01]  /*4b70*/  LEA.HI.X.SX32 R93, R61, R6.reuse, 0x2, P5 ;  /* 0x000000063d5d7211 */ /* 0x080fe200028f16ff */
[----:B------:R1:W-:Y:S01]  /*4b80*/  STL.64 [R1+0x1c0], R94 ;  /* 0x0001c05e01007387 */ /* 0x0003e20000100a00 */
[CC--:B--2---:R-:W-:Y:S01]  /*4b90*/  LEA R100, P0, R63.reuse, R3.reuse, 0x2 ;  /* 0x000000033f647211 */ /* 0x0c4fe200078010ff */
[----:B------:R-:W-:Y:S01]  /*4ba0*/  IMAD R52, R152, 0x10c, RZ ;  /* 0x0000010c98347824 */ /* 0x000fe200078e02ff */
        /* <DEDUP_REMOVED lines=35> */
[C---:B------:R-:W-:Y:S01]  /*4de0*/  IMAD.SHL.U32 R70, R152.reuse, 0x2, RZ ;  /* 0x0000000298467824 */ /* 0x040fe200078e00ff */
        /* <DEDUP_REMOVED lines=79> */
[----:B------:R-:W-:Y:S01]  /*52e0*/  IMAD R65, R152, 0x49, RZ ;  /* 0x0000004998417824 */ /* 0x000fe200078e02ff */
[-C--:B------:R-:W-:Y:S01]  /*52f0*/  LEA.HI.X.SX32 R93, R19, R6.reuse, 0x2, P5 ;  /* 0x00000006135d7211 */ /* 0x080fe200028f16ff */
[----:B------:R3:W-:Y:S01]  /*5300*/  STL.64 [R1+0x158], R94 ;  /* 0x0001585e01007387 */ /* 0x0007e20000100a00 */
[-C--:B------:R-:W-:Y:S01]  /*5310*/  LEA.HI.X.SX32 R91, R18, R6.reuse, 0x2, P4 ;  /* 0x00000006125b7211 */ /* 0x080fe200020f16ff */
[----:B------:R-:W-:Y:S01]  /*5320*/  IMAD R67, R152, 0x4a, RZ ;  /* 0x0000004a98437824 */ /* 0x000fe200078e02ff */
[CC--:B----4-:R-:W-:Y:S01]  /*5330*/  LEA R100, P0, R17.reuse, R3.reuse, 0x2 ;  /* 0x0000000311647211 */ /* 0x0d0fe200078010ff */
        /* <DEDUP_REMOVED lines=12> */
[----:B------:R-:W-:Y:S01]  /*5400*/  STL.64 [R1+0x260], R98 ;  /* 0x0002606201007387 */ /* 0x000fe20000100a00 */
[-C--:B----4-:R-:W-:Y:S01]  /*5410*/  LEA R92, P5, R7, R3.reuse, 0x2 ;  /* 0x00000003075c7211 */ /* 0x090fe200078a10ff */
[----:B------:R-:W-:Y:S01]  /*5420*/  IMAD.SHL.U32 R15, R152, 0x20, RZ ;  /* 0x00000020980f7824 */ /* 0x000fe200078e00ff */
[-C--:B------:R-:W-:Y:S01]  /*5430*/  LEA R22, P0, R10, R3.reuse, 0x2 ;  /* 0x000000030a167211 */ /* 0x080fe200078010ff */
[----:B------:R3:W-:Y:S01]  /*5440*/  STL.64 [R1+0x80], R96 ;  /* 0x0000806001007387 */ /* 0x0007e20000100a00 */
[-C--:B-1----:R-:W-:Y:S01]  /*5450*/  LEA R90, P4, R9, R3.reuse, 0x2 ;  /* 0x00000003095a7211 */ /* 0x082fe200078810ff */
[----:B------:R-:W-:Y:S01]  /*5460*/  IMAD R78, R152, 0x18c, RZ ;  /* 0x0000018c984e7824 */ /* 0x000fe200078e02ff */
[-C--:B------:R-:W-:Y:S01]  /*5470*/  LEA R18, P2, R12, R3.reuse, 0x2 ;  /* 0x000000030c127211 */ /* 0x080fe200078410ff */
[----:B--2---:R-:W-:Y:S01]  /*5480*/  IMAD R100, R152, 0x4c, RZ ;  /* 0x0000004c98647824 */ /* 0x004fe200078e02ff */
[-C--:B------:R-:W-:Y:S01]  /*5490*/  LEA.HI.X.SX32 R95, R14, R6.reuse, 0x2, P3 ;  /* 0x000000060e5f7211 */ /* 0x080fe200018f16ff */
[----:B------:R-:W-:Y:S01]  /*54a0*/  IMAD R14, R152, 0xf, RZ ;  /* 0x0000000f980e7824 */ /* 0x000fe200078e02ff */
[-C--:B------:R-:W-:Y:S01]  /*54b0*/  LEA.HI.X.SX32 R93, R7, R6.reuse, 0x2, P5 ;  /* 0x00000006075d7211 */ /* 0x080fe200028f16ff */
[----:B------:R-:W-:Y:S01]  /*54c0*/  VIADD R7, R4, 0xffffffdf ;  /* 0xffffffdf04077836 */ /* 0x000fe20000000000 */
[-C--:B------:R-:W-:Y:S01]  /*54d0*/  LEA.HI.X.SX32 R91, R9, R6.reuse, 0x2, P4 ;  /* 0x00000006095b7211 */ /* 0x080fe200020f16ff */
[----:B------:R-:W-:Y:S01]  /*54e0*/  STL.64 [R1+0x78], R94 ;  /* 0x0000785e01007387 */ /* 0x000fe20000100a00 */
[----:B------:R-:W-:Y:S01]  /*54f0*/  LEA R20, P1, R11, R3, 0x2 ;  /* 0x000000030b147211 */ /* 0x000fe200078210ff */
[----:B---3--:R-:W-:Y:S01]  /*5500*/  IMAD R96, R152, 0x44, RZ ;  /* 0x0000004498607824 */ /* 0x008fe200078e02ff */
[-C--:B------:R-:W-:Y:S01]  /*5510*/  LEA.HI.X.SX32 R23, R10, R6.reuse, 0x2, P0 ;  /* 0x000000060a177211 */ /* 0x080fe200000f16ff */
[----:B------:R-:W-:Y:S01]  /*5520*/  STL.64 [R1+0x70], R92 ;  /* 0x0000705c01007387 */ /* 0x000fe20000100a00 */
[-C--:B------:R-:W-:Y:S01]  /*5530*/  LEA.HI.X.SX32 R19, R12, R6.reuse, 0x2, P2 ;  /* 0x000000060c137211 */ /* 0x080fe200010f16ff */
[C---:B------:R-:W-:Y:S01]  /*5540*/  IMAD R12, R152.reuse, 0xe, RZ ;  /* 0x0000000e980c7824 */ /* 0x040fe200078e02ff */
[----:B------:R-:W-:Y:S01]  /*5550*/  LEA R10, P2, R5, UR6, 0x2 ;  /* 0x00000006050a7c11 */ /* 0x000fe2000f8410ff */
[----:B------:R-:W-:Y:S01]  /*5560*/  STL.64 [R1+0x150], R90 ;  /* 0x0001505a01007387 */ /* 0x000fe20000100a00 */
[----:B------:R-:W-:Y:S01]  /*5570*/  LEA.HI.X.SX32 R21, R11, R6, 0x2, P1 ;  /* 0x000000060b157211 */ /* 0x000fe200008f16ff */
[C---:B------:R-:W-:Y:S01]  /*5580*/  IMAD R98, R152.reuse, 0x48, RZ ;  /* 0x0000004898627824 */ /* 0x040fe200078e02ff */
[----:B------:R-:W-:Y:S01]  /*5590*/  LEA.HI.X.SX32 R11, R5, UR7, 0x2, P2 ;  /* 0x00000007050b7c11 */ /* 0x000fe200090f16ff */
[----:B------:R1:W-:Y:S01]  /*55a0*/  STL.64 [R1+0x198], R22 ;  /* 0x0001981601007387 */ /* 0x0003e20000100a00 */
[CC--:B------:R-:W-:Y:S01]  /*55b0*/  LEA R138, P2, R152.reuse, R10.reuse, 0x3 ;  /* 0x0000000a988a7211 */ /* 0x0c0fe200078418ff */
[C---:B------:R-:W-:Y:S01]  /*55c0*/  IMAD R5, R152.reuse, 0x24, RZ ;  /* 0x0000002498057824 */ /* 0x040fe200078e02ff */
[----:B------:R-:W-:Y:S01]  /*55d0*/  SHF.L.U32 R71, R152, 0x2, RZ ;  /* 0x0000000298477819 */ /* 0x000fe200000006ff */
[----:B------:R-:W-:Y:S01]  /*55e0*/  STL.64 [R1+0x1e0], R20 ;  /* 0x0001e01401007387 */ /* 0x000fe20000100a00 */
[----:B------:R-:W-:Y:S01]  /*55f0*/  LEA.HI.X.SX32 R139, R70, R11, 0x2, P2 ;  /* 0x0000000b468b7211 */ /* 0x000fe200010f16ff */
[----:B------:R-:W-:Y:S01]  /*5600*/  IMAD R70, R152, 0x130, RZ ;  /* 0x0000013098467824 */ /* 0x000fe200078e02ff */
[----:B------:R-:W-:Y:S01]  /*5610*/  LEA R16, P3, R13, R3, 0x2 ;  /* 0x000000030d107211 */ /* 0x000fe200078610ff */
[----:B------:R2:W-:Y:S01]  /*5620*/  STL.64 [R1+0x228], R18 ;  /* 0x0002281201007387 */ /* 0x0005e20000100a00 */
[----:B------:R-:W-:Y:S01]  /*5630*/  IADD3 R156, P2, R71, R10, RZ ;  /* 0x0000000a479c7210 */ /* 0x000fe20007f5e0ff */
[----:B------:R-:W-:Y:S01]  /*5640*/  VIADD R3, R4, 0xfffffffd ;  /* 0xfffffffd04037836 */ /* 0x000fe20000000000 */
[----:B------:R-:W-:Y:S01]  /*5650*/  LEA.HI.X.SX32 R17, R13, R6, 0x2, P3 ;  /* 0x000000060d117211 */ /* 0x000fe200018f16ff */
[C---:B-1----:R-:W-:Y:S01]  /*5660*/  IMAD R23, R152.reuse, 0xc, RZ ;  /* 0x0000000c98177824 */ /* 0x042fe200078e02ff */
[CC--:B------:R-:W-:Y:S01]  /*5670*/  LEA.HI.X.SX32 R157, R152.reuse, R11.reuse, 0x2, P2 ;  /* 0x0000000b989d7211 */ /* 0x0c0fe200010f16ff */
[----:B------:R-:W-:Y:S01]  /*5680*/  IMAD R13, R152, 0x18, RZ ;  /* 0x00000018980d7824 */ /* 0x000fe200078e02ff */
[-C--:B------:R-:W-:Y:S01]  /*5690*/  IADD3 R130, P2, R109, R10.reuse, RZ ;  /* 0x0000000a6d827210 */ /* 0x080fe20007f5e0ff */
[----:B------:R-:W-:Y:S01]  /*56a0*/  VIADD R6, R4, 0xfffffffc ;  /* 0xfffffffc04067836 */ /* 0x000fe20000000000 */
[-C--:B------:R-:W-:Y:S01]  /*56b0*/  IADD3 R136, P5, R23, R10.reuse, RZ ;  /* 0x0000000a17887210 */ /* 0x080fe20007fbe0ff */
[----:B------:R1:W-:Y:S01]  /*56c0*/  STL.64 [R1+0x268], R16 ;  /* 0x0002681001007387 */ /* 0x0003e20000100a00 */
[-C--:B------:R-:W-:Y:S01]  /*56d0*/  LEA.HI.X.SX32 R131, R69, R11.reuse, 0x2, P2 ;  /* 0x0000000b45837211 */ /* 0x080fe200010f16ff */
[----:B--2---:R-:W-:Y:S01]  /*56e0*/  IMAD R18, R152, 0x88, RZ ;  /* 0x0000008898127824 */ /* 0x004fe200078e02ff */
[-C--:B------:R-:W-:Y:S01]  /*56f0*/  LEA.HI.X.SX32 R137, R72, R11.reuse, 0x2, P5 ;  /* 0x0000000b48897211 */ /* 0x080fe200028f16ff */
[C---:B------:R-:W-:Y:S01]  /*5700*/  IMAD R19, R152.reuse, 0x22, RZ ;  /* 0x0000002298137824 */ /* 0x040fe200078e02ff */
[CC--:B------:R-:W-:Y:S01]  /*5710*/  LEA R132, P5, R152.reuse, R10.reuse, 0x4 ;  /* 0x0000000a98847211 */ /* 0x0c0fe200078a20ff */
[C---:B------:R-:W-:Y:S01]  /*5720*/  IMAD R20, R152.reuse, 0x8c, RZ ;  /* 0x0000008c98147824 */ /* 0x040fe200078e02ff */
[-C--:B------:R-:W-:Y:S01]  /*5730*/  IADD3 R124, P2, R119, R10.reuse, RZ ;  /* 0x0000000a777c7210 */ /* 0x080fe20007f5e0ff */
[C---:B------:R-:W-:Y:S01]  /*5740*/  IMAD R22, R152.reuse, 0x90, RZ ;  /* 0x0000009098167824 */ /* 0x040fe200078e02ff */
[-C--:B------:R-:W-:Y:S01]  /*5750*/  LEA.HI.X.SX32 R133, R71, R11.reuse, 0x2, P5 ;  /* 0x0000000b47857211 */ /* 0x080fe200028f16ff */
[C---:B------:R-:W-:Y:S01]  /*5760*/  IMAD R21, R152.reuse, 0x23, RZ ;  /* 0x0000002398157824 */ /* 0x040fe200078e02ff */
[-C--:B------:R-:W-:Y:S01]  /*5770*/  IADD3 R128, P5, R13, R10.reuse, RZ ;  /* 0x0000000a0d807210 */ /* 0x080fe20007fbe0ff */
[----:B-1----:R-:W-:Y:S01]  /*5780*/  IMAD R16, R152, 0x84, RZ ;  /* 0x0000008498107824 */ /* 0x002fe200078e02ff */
[----:B------:R-:W-:Y:S01]  /*5790*/  ISETP.GE.U32.AND P1, PT, R6, 0x7fffff7d, PT ;  /* 0x7fffff7d0600780c */ /* 0x000fe20003f26070 */
[C---:B------:R-:W-:Y:S01]  /*57a0*/  IMAD R6, R152.reuse, 0x2c, RZ ;  /* 0x0000002c98067824 */ /* 0x040fe200078e02ff */
[----:B------:R-:W-:Y:S01]  /*57b0*/  ISETP.GE.U32.AND P0, PT, R7, 0x7fffff60, PT ;  /* 0x7fffff600700780c */ /* 0x000fe20003f06070 */
[C---:B------:R-:W-:Y:S01]  /*57c0*/  IMAD R7, R152.reuse, 0x28, RZ ;  /* 0x0000002898077824 */ /* 0x040fe200078e02ff */
[-C--:B------:R-:W-:Y:S01]  /*57d0*/  LEA.HI.X.SX32 R129, R63, R11.reuse, 0x2, P5 ;  /* 0x0000000b3f817211 */ /* 0x080fe200028f16ff */
[C---:B------:R-:W-:Y:S01]  /*57e0*/  IMAD R17, R152.reuse, 0x21, RZ ;  /* 0x0000002198117824 */ /* 0x040fe200078e02ff */
[-C--:B------:R-:W-:Y:S01]  /*57f0*/  LEA.HI.X.SX32 R125, R55, R11.reuse, 0x2, P2 ;  /* 0x0000000b377d7211 */ /* 0x080fe200010f16ff */
[C---:B------:R-:W-:Y:S01]  /*5800*/  IMAD R9, R152.reuse, 0x4b, RZ ;  /* 0x0000004b98097824 */ /* 0x040fe200078e02ff */
[CC--:B------:R-:W-:Y:S01]  /*5810*/  LEA R122, P5, R152.reuse, R10.reuse, 0x5 ;  /* 0x0000000a987a7211 */ /* 0x0c0fe200078a28ff */
[C---:B------:R-:W-:Y:S01]  /*5820*/  IMAD R72, R152.reuse, 0x180, RZ ;  /* 0x0000018098487824 */ /* 0x040fe200078e02ff */
[-C--:B------:R-:W-:Y:S01]  /*5830*/  IADD3 R120, P2, R5, R10.reuse, RZ ;  /* 0x0000000a05787210 */ /* 0x080fe20007f5e0ff */
[C---:B------:R-:W-:Y:S01]  /*5840*/  IMAD R80, R152.reuse, 0x190, RZ ;  /* 0x0000019098507824 */ /* 0x040fe200078e02ff */
[-C--:B------:R-:W-:Y:S01]  /*5850*/  LEA.HI.X.SX32 R123, R53, R11.reuse, 0x2, P5 ;  /* 0x0000000b357b7211 */ /* 0x080fe200028f16ff */
[----:B------:R-:W-:Y:S01]  /*5860*/  IMAD R82, R152, 0x194, RZ ;  /* 0x0000019498527824 */ /* 0x000fe200078e02ff */
[-C--:B------:R-:W-:Y:S01]  /*5870*/  LEA.HI.X.SX32 R121, R46, R11.reuse, 0x2, P2 ;  /* 0x0000000b2e797211 */ /* 0x080fe200010f16ff */
[C---:B------:R-:W-:Y:S01]  /*5880*/  IMAD R102, R152.reuse, 0x64, RZ ;  /* 0x0000006498667824 */ /* 0x040fe200078e02ff */
[-C--:B------:R-:W-:Y:S01]  /*5890*/  IADD3 R116, P5, R7, R10.reuse, RZ ;  /* 0x0000000a07747210 */ /* 0x080fe20007fbe0ff */
[----:B------:R-:W-:Y:S01]  /*58a0*/  IMAD R84, R152, 0x198, RZ ;  /* 0x0000019898547824 */ /* 0x000fe200078e02ff */
[-C--:B------:R-:W-:Y:S01]  /*58b0*/  IADD3 R114, P2, R6, R10.reuse, RZ ;  /* 0x0000000a06727210 */ /* 0x080fe20007f5e0ff */
[C---:B------:R-:W-:Y:S01]  /*58c0*/  IMAD R86, R152.reuse, 0x19c, RZ ;  /* 0x0000019c98567824 */ /* 0x040fe200078e02ff */
[-C--:B------:R-:W-:Y:S01]  /*58d0*/  LEA.HI.X.SX32 R117, R39, R11.reuse, 0x2, P5 ;  /* 0x0000000b27757211 */ /* 0x080fe200028f16ff */
[C---:B------:R-:W-:Y:S01]  /*58e0*/  IMAD R88, R152.reuse, 0x1a0, RZ ;  /* 0x000001a098587824 */ /* 0x040fe200078e02ff */
[-C--:B------:R-:W-:Y:S01]  /*58f0*/  LEA.HI.X.SX32 R115, R31, R11.reuse, 0x2, P2 ;  /* 0x0000000b1f737211 */ /* 0x080fe200010f16ff */
[C---:B------:R-:W-:Y:S01]  /*5900*/  IMAD R90, R152.reuse, 0x1a4, RZ ;  /* 0x000001a4985a7824 */ /* 0x040fe200078e02ff */
[-C--:B------:R-:W-:Y:S01]  /*5910*/  IADD3 R112, P5, R127, R10.reuse, RZ ;  /* 0x0000000a7f707210 */ /* 0x080fe20007fbe0ff */
        /* <DEDUP_REMOVED lines=10> */
[----:B------:R-:W1:Y:S01]  /*59c0*/  LDC R97, c[0x0][0x230] ;  /* 0x00008c00ff617b82 */ /* 0x000e620000000800 */
[-C--:B------:R-:W-:Y:S01]  /*59d0*/  LEA.HI.X.SX32 R107, R12, R11.reuse, 0x2, P5 ;  /* 0x0000000b0c6b7211 */ /* 0x080fe200028f16ff */
[----:B------:R-:W-:Y:S01]  /*59e0*/  IMAD R126, R152, 0xc0, RZ ;  /* 0x000000c0987e7824 */ /* 0x000fe200078e02ff */
[-C--:B------:R-:W-:Y:S01]  /*59f0*/  LEA.HI.X.SX32 R251, R14, R11.reuse, 0x2, P2 ;  /* 0x0000000b0efb7211 */ /* 0x080fe200010f16ff */
[C---:B------:R-:W-:Y:S01]  /*5a00*/  IMAD R166, R152.reuse, 0x13c, RZ ;  /* 0x0000013c98a67824 */ /* 0x040fe200078e02ff */
[-C--:B------:R-:W-:Y:S01]  /*5a10*/  IADD3 R12, P5, R73, R10.reuse, RZ ;  /* 0x0000000a490c7210 */ /* 0x080fe20007fbe0ff */
[C---:B------:R-:W-:Y:S01]  /*5a20*/  IMAD R155, R152.reuse, 0x3d, RZ ;  /* 0x0000003d989b7824 */ /* 0x040fe200078e02ff */
[CC--:B------:R-:W-:Y:S01]  /*5a30*/  LEA R14, P2, R152.reuse, R10.reuse, 0x7 ;  /* 0x0000000a980e7211 */ /* 0x0c0fe200078438ff */
[C---:B------:R-:W-:Y:S01]  /*5a40*/  IMAD R159, R152.reuse, 0x3e, RZ ;  /* 0x0000003e989f7824 */ /* 0x040fe200078e02ff */
[-C--:B------:R-:W-:Y:S01]  /*5a50*/  LEA.HI.X.SX32 R13, R13, R11.reuse, 0x2, P5 ;  /* 0x0000000b0d0d7211 */ /* 0x080fe200028f16ff */
[C---:B------:R-:W-:Y:S01]  /*5a60*/  IMAD R162, R152.reuse, 0x134, RZ ;  /* 0x0000013498a27824 */ /* 0x040fe200078e02ff */
[-C--:B------:R-:W-:Y:S01]  /*5a70*/  LEA.HI.X.SX32 R15, R15, R11.reuse, 0x2, P2 ;  /* 0x0000000b0f0f7211 */ /* 0x080fe200010f16ff */
[----:B------:R-:W-:Y:S01]  /*5a80*/  IMAD R164, R152, 0x138, RZ ;  /* 0x0000013898a47824 */ /* 0x000fe200078e02ff */
[-C--:B------:R-:W-:Y:S01]  /*5a90*/  IADD3 R16, P5, R16, R10.reuse, RZ ;  /* 0x0000000a10107210 */ /* 0x080fe20007fbe0ff */
[----:B------:R-:W-:Y:S01]  /*5aa0*/  IMAD R172, R152, 0x148, RZ ;  /* 0x0000014898ac7824 */ /* 0x000fe200078e02ff */
[-C--:B------:R-:W-:Y:S01]  /*5ab0*/  IADD3 R18, P2, R18, R10.reuse, RZ ;  /* 0x0000000a12127210 */ /* 0x080fe20007f5e0ff */
        /* <DEDUP_REMOVED lines=11> */
[----:B------:R-:W-:Y:S01]  /*5b70*/  LEA.HI.X.SX32 R23, R5, R11, 0x2, P2 ;  /* 0x0000000b05177211 */ /* 0x000fe200010f16ff */
[----:B------:R-:W-:Y:S01]  /*5b80*/  IMAD R5, R152, 0x65, RZ ;  /* 0x0000006598057824 */ /* 0x000fe200078e02ff */
[----:B------:R-:W-:-:S02]  /*5b90*/  IADD3 R24, P5, R24, R10, RZ ;  /* 0x0000000a18187210 */ /* 0x000fc40007fbe0ff */
[-C--:B------:R-:W-:Y:S02]  /*5ba0*/  IADD3 R26, P2, R26, R10.reuse, RZ ;  /* 0x0000000a1a1a7210 */ /* 0x080fe40007f5e0ff */
[-C--:B------:R-:W-:Y:S02]  /*5bb0*/  LEA.HI.X.SX32 R25, R25, R11.reuse, 0x2, P5 ;  /* 0x0000000b19197211 */ /* 0x080fe400028f16ff */
[-C--:B------:R-:W-:Y:S02]  /*5bc0*/  LEA.HI.X.SX32 R27, R27, R11.reuse, 0x2, P2 ;  /* 0x0000000b1b1b7211 */ /* 0x080fe400010f16ff */
[-C--:B------:R-:W-:Y:S02]  /*5bd0*/  IADD3 R28, P5, R28, R10.reuse, RZ ;  /* 0x0000000a1c1c7210 */ /* 0x080fe40007fbe0ff */
[----:B------:R-:W-:Y:S02]  /*5be0*/  IADD3 R30, P2, R30, R10, RZ ;  /* 0x0000000a1e1e7210 */ /* 0x000fe40007f5e0ff */
[----:B------:R-:W-:-:S02]  /*5bf0*/  LEA.HI.X.SX32 R29, R29, R11, 0x2, P5 ;  /* 0x0000000b1d1d7211 */ /* 0x000fc400028f16ff */
[-C--:B------:R-:W-:Y:S01]  /*5c00*/  LEA.HI.X.SX32 R31, R7, R11.reuse, 0x2, P2 ;  /* 0x0000000b071f7211 */ /* 0x080fe200010f16ff */
[----:B------:R-:W-:Y:S01]  /*5c10*/  IMAD R7, R152, 0x66, RZ ;  /* 0x0000006698077824 */ /* 0x000fe200078e02ff */
[-C--:B------:R-:W-:Y:S02]  /*5c20*/  IADD3 R32, P5, R32, R10.reuse, RZ ;  /* 0x0000000a20207210 */ /* 0x080fe40007fbe0ff */
[-C--:B------:R-:W-:Y:S02]  /*5c30*/  IADD3 R34, P2, R34, R10.reuse, RZ ;  /* 0x0000000a22227210 */ /* 0x080fe40007f5e0ff */
[-C--:B------:R-:W-:Y:S02]  /*5c40*/  LEA.HI.X.SX32 R33, R33, R11.reuse, 0x2, P5 ;  /* 0x0000000b21217211 */ /* 0x080fe400028f16ff */
[----:B------:R-:W-:Y:S02]  /*5c50*/  LEA.HI.X.SX32 R35, R35, R11, 0x2, P2 ;  /* 0x0000000b23237211 */ /* 0x000fe400010f16ff */
[----:B------:R-:W-:-:S02]  /*5c60*/  IADD3 R36, P5, R36, R10, RZ ;  /* 0x0000000a24247210 */ /* 0x000fc40007fbe0ff */
[-C--:B------:R-:W-:Y:S02]  /*5c70*/  IADD3 R38, P2, R38, R10.reuse, RZ ;  /* 0x0000000a26267210 */ /* 0x080fe40007f5e0ff */
[-C--:B------:R-:W-:Y:S02]  /*5c80*/  LEA.HI.X.SX32 R37, R37, R11.reuse, 0x2, P5 ;  /* 0x0000000b25257211 */ /* 0x080fe400028f16ff */
[-C--:B------:R-:W-:Y:S01]  /*5c90*/  LEA.HI.X.SX32 R39, R6, R11.reuse, 0x2, P2 ;  /* 0x0000000b06277211 */ /* 0x080fe200010f16ff */
[----:B------:R-:W-:Y:S01]  /*5ca0*/  IMAD R6, R152, 0x67, RZ ;  /* 0x0000006798067824 */ /* 0x000fe200078e02ff */
[-C--:B------:R-:W-:Y:S02]  /*5cb0*/  IADD3 R40, P5, R40, R10.reuse, RZ ;  /* 0x0000000a28287210 */ /* 0x080fe40007fbe0ff */
[----:B------:R-:W-:Y:S02]  /*5cc0*/  IADD3 R42, P2, R42, R10, RZ ;  /* 0x0000000a2a2a7210 */ /* 0x000fe40007f5e0ff */
[----:B------:R-:W-:-:S02]  /*5cd0*/  LEA.HI.X.SX32 R41, R41, R11, 0x2, P5 ;  /* 0x0000000b29297211 */ /* 0x000fc400028f16ff */
[-C--:B------:R-:W-:Y:S02]  /*5ce0*/  LEA.HI.X.SX32 R43, R43, R11.reuse, 0x2, P2 ;  /* 0x0000000b2b2b7211 */ /* 0x080fe400010f16ff */
[-C--:B------:R-:W-:Y:S02]  /*5cf0*/  IADD3 R44, P5, R44, R10.reuse, RZ ;  /* 0x0000000a2c2c7210 */ /* 0x080fe40007fbe0ff */
[C---:B------:R-:W-:Y:S02]  /*5d00*/  LEA R46, P2, R152.reuse, R10, 0x8 ;  /* 0x0000000a982e7211 */ /* 0x040fe400078440ff */
[----:B------:R-:W-:Y:S01]  /*5d10*/  ISETP.GE.U32.AND P3, PT, R3, 0x7fffff7e, PT ;  /* 0x7fffff7e0300780c */ /* 0x000fe20003f66070 */
[----:B------:R-:W-:Y:S01]  /*5d20*/  IMAD.U32 R3, RZ, RZ, UR8 ;  /* 0x00000008ff037e24 */ /* 0x000fe2000f8e00ff */
[----:B------:R-:W-:Y:S01]  /*5d30*/  ISETP.GE.U32.AND P4, PT, R51, 0x7fffff7f, PT ;  /* 0x7fffff7f3300780c */ /* 0x000fe20003f86070 */
[----:B------:R-:W-:Y:S01]  /*5d40*/  IMAD R51, R152, 0x42, RZ ;  /* 0x0000004298337824 */ /* 0x000fe200078e02ff */
[----:B------:R-:W-:-:S02]  /*5d50*/  LEA.HI.X.SX32 R45, R45, R11, 0x2, P5 ;  /* 0x0000000b2d2d7211 */ /* 0x000fc400028f16ff */
[-C--:B------:R-:W-:Y:S01]  /*5d60*/  LEA.HI.X.SX32 R47, R47, R11.reuse, 0x2, P2 ;  /* 0x0000000b2f2f7211 */ /* 0x080fe200010f16ff */
[----:B------:R2:W-:Y:S01]  /*5d70*/  STL [R1+0x350], R3 ;  /* 0x0003500301007387 */ /* 0x0005e20000100800 */
[-C--:B------:R-:W-:Y:S02]  /*5d80*/  IADD3 R48, P5, R48, R10.reuse, RZ ;  /* 0x0000000a30307210 */ /* 0x080fe40007fbe0ff */
[-C--:B------:R-:W-:Y:S01]  /*5d90*/  IADD3 R50, P2, R50, R10.reuse, RZ ;  /* 0x0000000a32327210 */ /* 0x080fe20007f5e0ff */
[----:B------:R-:W-:Y:S01]  /*5da0*/  STL.64 [R1+0x60], R138 ;  /* 0x0000608a01007387 */ /* 0x000fe20000100a00 */
[-C--:B------:R-:W-:Y:S02]  /*5db0*/  LEA.HI.X.SX32 R49, R49, R11.reuse, 0x2, P5 ;  /* 0x0000000b31317211 */ /* 0x080fe400028f16ff */
[-C--:B------:R-:W-:Y:S01]  /*5dc0*/  LEA.HI.X.SX32 R51, R51, R11.reuse, 0x2, P2 ;  /* 0x0000000b33337211 */ /* 0x080fe200010f16ff */
[----:B------:R-:W-:Y:S01]  /*5dd0*/  STL.64 [R1+0x58], R136 ;  /* 0x0000588801007387 */ /* 0x000fe20000100a00 */
[-C--:B------:R-:W-:Y:S01]  /*5de0*/  IADD3 R52, P5, R52, R10.reuse, RZ ;  /* 0x0000000a34347210 */ /* 0x080fe20007fbe0ff */
[----:B--2---:R-:W-:Y:S01]  /*5df0*/  IMAD R3, R152, 0x43, RZ ;  /* 0x0000004398037824 */ /* 0x004fe200078e02ff */
[-C--:B------:R-:W-:Y:S01]  /*5e00*/  IADD3 R54, P2, R54, R10.reuse, RZ ;  /* 0x0000000a36367210 */ /* 0x080fe20007f5e0ff */
[----:B------:R-:W-:Y:S03]  /*5e10*/  STL.64 [R1+0x50], R132 ;  /* 0x0000508401007387 */ /* 0x000fe60000100a00 */
[-C--:B------:R-:W-:Y:S01]  /*5e20*/  LEA.HI.X.SX32 R53, R3, R11.reuse, 0x2, P5 ;  /* 0x0000000b03357211 */ /* 0x080fe200028f16ff */
[----:B------:R-:W-:Y:S01]  /*5e30*/  IMAD R3, R152, 0x69, RZ ;  /* 0x0000006998037824 */ /* 0x000fe200078e02ff */
[----:B------:R-:W-:Y:S01]  /*5e40*/  LEA.HI.X.SX32 R55, R96, R11, 0x2, P2 ;  /* 0x0000000b60377211 */ /* 0x000fe200010f16ff */
[----:B------:R-:W-:Y:S01]  /*5e50*/  STL.64 [R1+0x48], R130 ;  /* 0x0000488201007387 */ /* 0x000fe20000100a00 */
[----:B------:R-:W-:-:S02]  /*5e60*/  IADD3 R56, P5, R56, R10, RZ ;  /* 0x0000000a38387210 */ /* 0x000fc40007fbe0ff */
[-C--:B------:R-:W-:Y:S01]  /*5e70*/  IADD3 R58, P2, R58, R10.reuse, RZ ;  /* 0x0000000a3a3a7210 */ /* 0x080fe20007f5e0ff */
[----:B------:R-:W-:Y:S01]  /*5e80*/  STL.64 [R1+0x40], R128 ;  /* 0x0000408001007387 */ /* 0x000fe20000100a00 */
[-C--:B------:R-:W-:Y:S02]  /*5e90*/  LEA.HI.X.SX32 R57, R57, R11.reuse, 0x2, P5 ;  /* 0x0000000b39397211 */ /* 0x080fe400028f16ff */
[-C--:B------:R-:W-:Y:S01]  /*5ea0*/  LEA.HI.X.SX32 R59, R59, R11.reuse, 0x2, P2 ;  /* 0x0000000b3b3b7211 */ /* 0x080fe200010f16ff */
[----:B------:R-:W-:Y:S01]  /*5eb0*/  STL.64 [R1+0x38], R124 ;  /* 0x0000387c01007387 */ /* 0x000fe20000100a00 */
[-C--:B------:R-:W-:Y:S02]  /*5ec0*/  IADD3 R60, P5, R60, R10.reuse, RZ ;  /* 0x0000000a3c3c7210 */ /* 0x080fe40007fbe0ff */
[----:B------:R-:W-:Y:S01]  /*5ed0*/  IADD3 R62, P2, R62, R10, RZ ;  /* 0x0000000a3e3e7210 */ /* 0x000fe20007f5e0ff */
[----:B------:R-:W-:Y:S01]  /*5ee0*/  STL.64 [R1+0x30], R122 ;  /* 0x0000307a01007387 */ /* 0x000fe20000100a00 */
[----:B------:R-:W-:-:S02]  /*5ef0*/  LEA.HI.X.SX32 R61, R61, R11, 0x2, P5 ;  /* 0x0000000b3d3d7211 */ /* 0x000fc400028f16ff */
[-C--:B------:R-:W-:Y:S01]  /*5f00*/  LEA.HI.X.SX32 R63, R98, R11.reuse, 0x2, P2 ;  /* 0x0000000b623f7211 */ /* 0x080fe200010f16ff */
[----:B------:R-:W-:Y:S01]  /*5f10*/  STL.64 [R1+0x28], R120 ;  /* 0x0000287801007387 */ /* 0x000fe20000100a00 */
[-C--:B------:R-:W-:Y:S02]  /*5f20*/  IADD3 R64, P5, R64, R10.reuse, RZ ;  /* 0x0000000a40407210 */ /* 0x080fe40007fbe0ff */
[-C--:B------:R-:W-:Y:S01]  /*5f30*/  IADD3 R66, P2, R66, R10.reuse, RZ ;  /* 0x0000000a42427210 */ /* 0x080fe20007f5e0ff */
[----:B------:R-:W-:Y:S01]  /*5f40*/  STL.64 [R1+0x20], R116 ;  /* 0x0000207401007387 */ /* 0x000fe20000100a00 */
[-C--:B------:R-:W-:Y:S02]  /*5f50*/  LEA.HI.X.SX32 R65, R65, R11.reuse, 0x2, P5 ;  /* 0x0000000b41417211 */ /* 0x080fe400028f16ff */
[----:B------:R-:W-:Y:S01]  /*5f60*/  LEA.HI.X.SX32 R67, R67, R11, 0x2, P2 ;  /* 0x0000000b43437211 */ /* 0x000fe200010f16ff */
[----:B------:R-:W-:Y:S01]  /*5f70*/  STL.64 [R1+0x18], R114 ;  /* 0x0000187201007387 */ /* 0x000fe20000100a00 */
[----:B------:R-:W-:-:S02]  /*5f80*/  IADD3 R68, P5, R68, R10, RZ ;  /* 0x0000000a44447210 */ /* 0x000fc40007fbe0ff */
[-C--:B------:R-:W-:Y:S01]  /*5f90*/  IADD3 R70, P2, R70, R10.reuse, RZ ;  /* 0x0000000a46467210 */ /* 0x080fe20007f5e0ff */
[----:B------:R-:W-:Y:S01]  /*5fa0*/  STL.64 [R1+0x10], R112 ;  /* 0x0000107001007387 */ /* 0x000fe20000100a00 */
[-C--:B------:R-:W-:Y:S01]  /*5fb0*/  LEA.HI.X.SX32 R69, R9, R11.reuse, 0x2, P5 ;  /* 0x0000000b09457211 */ /* 0x080fe200028f16ff */
[----:B------:R-:W-:Y:S01]  /*5fc0*/  IMAD R9, R152, 0x6b, RZ ;  /* 0x0000006b98097824 */ /* 0x000fe200078e02ff */
[-C--:B------:R-:W-:Y:S01]  /*5fd0*/  LEA.HI.X.SX32 R71, R100, R11.reuse, 0x2, P2 ;  /* 0x0000000b64477211 */ /* 0x080fe200010f16ff */
[----:B------:R-:W-:Y:S01]  /*5fe0*/  STL.64 [R1+0x8], R110 ;  /* 0x0000086e01007387 */ /* 0x000fe20000100a00 */
[-C--:B------:R-:W-:Y:S02]  /*5ff0*/  IADD3 R72, P5, R72, R10.reuse, RZ ;  /* 0x0000000a48487210 */ /* 0x080fe40007fbe0ff */
[----:B------:R-:W-:Y:S01]  /*6000*/  IADD3 R74, P2, R74, R10, RZ ;  /* 0x0000000a4a4a7210 */ /* 0x000fe20007f5e0ff */
[----:B------:R-:W-:Y:S01]  /*6010*/  STL.64 [R1], R106 ;  /* 0x0000006a01007387 */ /* 0x000fe20000100a00 */
[----:B------:R-:W-:-:S02]  /*6020*/  LEA.HI.X.SX32 R73, R73, R11, 0x2, P5 ;  /* 0x0000000b49497211 */ /* 0x000fc400028f16ff */
[-C--:B------:R-:W-:Y:S01]  /*6030*/  LEA.HI.X.SX32 R75, R75, R11.reuse, 0x2, P2 ;  /* 0x0000000b4b4b7211 */ /* 0x080fe200010f16ff */
[----:B------:R-:W-:Y:S01]  /*6040*/  STL.64 [R1+0x708], R156 ;  /* 0x0007089c01007387 */ /* 0x000fe20000100a00 */
[-C--:B------:R-:W-:Y:S02]  /*6050*/  IADD3 R76, P5, R76, R10.reuse, RZ ;  /* 0x0000000a4c4c7210 */ /* 0x080fe40007fbe0ff */
[-C--:B------:R-:W-:Y:S01]  /*6060*/  IADD3 R78, P2, R78, R10.reuse, RZ ;  /* 0x0000000a4e4e7210 */ /* 0x080fe20007f5e0ff */
[----:B------:R2:W-:Y:S01]  /*6070*/  STL.64 [R1+0x710], R14 ;  /* 0x0007100e01007387 */ /* 0x0005e20000100a00 */
[-C--:B------:R-:W-:Y:S02]  /*6080*/  LEA.HI.X.SX32 R77, R77, R11.reuse, 0x2, P5 ;  /* 0x0000000b4d4d7211 */ /* 0x080fe400028f16ff */
[----:B------:R-:W-:Y:S01]  /*6090*/  LEA.HI.X.SX32 R79, R8, R11, 0x2, P2 ;  /* 0x0000000b084f7211 */ /* 0x000fe200010f16ff */
[----:B------:R-:W-:Y:S01]  /*60a0*/  VIADD R8, R4, 0xffffffde ;  /* 0xffffffde04087836 */ /* 0x000fe20000000000 */
[-C--:B------:R-:W-:Y:S01]  /*60b0*/  IADD3 R80, P5, R80, R10.reuse, RZ ;  /* 0x0000000a50507210 */ /* 0x080fe20007fbe0ff */
[----:B------:R-:W-:Y:S01]  /*60c0*/  STL.64 [R1+0x700], R16 ;  /* 0x0007001001007387 */ /* 0x000fe20000100a00 */
[----:B------:R-:W-:-:S02]  /*60d0*/  IADD3 R82, P2, R82, R10, RZ ;  /* 0x0000000a52527210 */ /* 0x000fc40007f5e0ff */
[-C--:B------:R-:W-:Y:S01]  /*60e0*/  LEA.HI.X.SX32 R81, R102, R11.reuse, 0x2, P5 ;  /* 0x0000000b66517211 */ /* 0x080fe200028f16ff */
[----:B------:R-:W-:Y:S01]  /*60f0*/  STL.64 [R1+0x718], R18 ;  /* 0x0007181201007387 */ /* 0x000fe20000100a00 */
[-C--:B------:R-:W-:Y:S01]  /*6100*/  LEA.HI.X.SX32 R83, R5, R11.reuse, 0x2, P2 ;  /* 0x0000000b05537211 */ /* 0x080fe200010f16ff */
[----:B------:R-:W-:Y:S01]  /*6110*/  VIADD R5, R4, 0xffffffdd ;  /* 0xffffffdd04057836 */ /* 0x000fe20000000000 */
[-C--:B------:R-:W-:Y:S01]  /*6120*/  IADD3 R84, P5, R84, R10.reuse, RZ ;  /* 0x0000000a54547210 */ /* 0x080fe20007fbe0ff */
[----:B------:R-:W-:Y:S01]  /*6130*/  STL.64 [R1+0x720], R20 ;  /* 0x0007201401007387 */ /* 0x000fe20000100a00 */
[-C--:B------:R-:W-:Y:S02]  /*6140*/  IADD3 R86, P2, R86, R10.reuse, RZ ;  /* 0x0000000a56567210 */ /* 0x080fe40007f5e0ff */
[-C--:B------:R-:W-:Y:S01]  /*6150*/  LEA.HI.X.SX32 R85, R7, R11.reuse, 0x2, P5 ;  /* 0x0000000b07557211 */ /* 0x080fe200028f16ff */
[----:B------:R-:W-:Y:S01]  /*6160*/  STL.64 [R1+0x728], R22 ;  /* 0x0007281601007387 */ /* 0x000fe20000100a00 */
[----:B------:R-:W-:Y:S01]  /*6170*/  LEA.HI.X.SX32 R87, R6, R11, 0x2, P2 ;  /* 0x0000000b06577211 */ /* 0x000fe200010f16ff */
[----:B------:R-:W3:Y:S01]  /*6180*/  LDC R7, c[0x0][0x230] ;  /* 0x00008c00ff077b82 */ /* 0x000ee20000000800 */
[----:B------:R-:W-:-:S02]  /*6190*/  IADD3 R88, P5, R88, R10, RZ ;  /* 0x0000000a58587210 */ /* 0x000fc40007fbe0ff */
[-C--:B------:R-:W-:Y:S02]  /*61a0*/  IADD3 R90, P2, R90, R10.reuse, RZ ;  /* 0x0000000a5a5a7210 */ /* 0x080fe40007f5e0ff */
[----:B------:R-:W-:Y:S02]  /*61b0*/  LOP3.LUT R6, R89, 0x70, RZ, 0xc0, !PT ;  /* 0x0000007059067812 */ /* 0x000fe400078ec0ff */
[-C--:B------:R-:W-:Y:S02]  /*61c0*/  LEA.HI.X.SX32 R89, R104, R11.reuse, 0x2, P5 ;  /* 0x0000000b68597211 */ /* 0x080fe400028f16ff */
[----:B------:R-:W-:Y:S01]  /*61d0*/  LEA.HI.X.SX32 R91, R3, R11, 0x2, P2 ;  /* 0x0000000b035b7211 */ /* 0x000fe200010f16ff */
[----:B------:R-:W-:Y:S01]  /*61e0*/  IMAD R3, R0, 0x80, R6 ;  /* 0x0000008000037824 */ /* 0x000fe200078e0206 */
[-C--:B------:R-:W-:Y:S01]  /*61f0*/  IADD3 R92, P5, R92, R10.reuse, RZ ;  /* 0x0000000a5c5c7210 */ /* 0x080fe20007fbe0ff */
[----:B------:R-:W-:Y:S01]  /*6200*/  VIADD R6, R4, 0xffffffdc ;  /* 0xffffffdc04067836 */ /* 0x000fe20000000000 */
[----:B------:R-:W-:-:S02]  /*6210*/  IADD3 R94, P2, R94, R10, RZ ;  /* 0x0000000a5e5e7210 */ /* 0x000fc40007f5e0ff */
[-C--:B------:R-:W-:Y:S02]  /*6220*/  LEA.HI.X.SX32 R93, R93, R11.reuse, 0x2, P5 ;  /* 0x0000000b5d5d7211 */ /* 0x080fe400028f16ff */
[----:B------:R-:W-:Y:S02]  /*6230*/  ISETP.GE.U32.AND P5, PT, R8, 0x7fffff5f, PT ;  /* 0x7fffff5f0800780c */ /* 0x000fe40003fa6070 */
[----:B------:R-:W-:Y:S01]  /*6240*/  LEA.HI.X.SX32 R95, R9, R11, 0x2, P2 ;  /* 0x0000000b095f7211 */ /* 0x000fe200010f16ff */
[----:B------:R-:W4:Y:S01]  /*6250*/  LDC R8, c[0x0][0x230] ;  /* 0x00008c00ff087b82 */ /* 0x000f220000000800 */
[----:B------:R-:W-:Y:S02]  /*6260*/  IADD3 R249, R3, UR8, RZ ;  /* 0x0000000803f97c10 */ /* 0x000fe4000fffe0ff */
[----:B------:R-:W-:Y:S01]  /*6270*/  ISETP.GE.U32.AND P2, PT, R5, 0x7fffff5e, PT ;  /* 0x7fffff5e0500780c */ /* 0x000fe20003f46070 */
[----:B------:R-:W-:Y:S01]  /*6280*/  VIADD R5, R4, 0xffffffbf ;  /* 0xffffffbf04057836 */ /* 0x000fe20000000000 */
[----:B------:R-:W-:Y:S01]  /*6290*/  LOP3.LUT R248, R3, 0x10, RZ, 0x3c, !PT ;  /* 0x0000001003f87812 */ /* 0x000fe200078e3cff */
[----:B------:R-:W-:Y:S01]  /*62a0*/  @!PT LDS RZ, [RZ] ;  /* 0x00000000fffff984 */ /* 0x000fe20000000800 */
[----:B------:R-:W-:Y:S01]  /*62b0*/  @!PT LDS RZ, [RZ] ;  /* 0x00000000fffff984 */ /* 0x000fe20000000800 */
[----:B------:R-:W-:Y:S01]  /*62c0*/  @!PT LDS RZ, [RZ] ;  /* 0x00000000fffff984 */ /* 0x000fe20000000800 */
[----:B------:R-:W-:Y:S01]  /*62d0*/  LDGSTS.E [R249], desc[UR60][R10.64], !P6 ;  /* 0x000000000af97fae */ /* 0x000fe2000f12187c */
[----:B------:R-:W-:Y:S01]  /*62e0*/  ISETP.GE.U32.AND P6, PT, R6, 0x7fffff5d, PT ;  /* 0x7fffff5d0600780c */ /* 0x000fe20003fc6070 */
[C---:B------:R-:W-:Y:S01]  /*62f0*/  VIADD R6, R4.reuse, 0xffffffbe ;  /* 0xffffffbe04067836 */ /* 0x040fe20000000000 */
[----:B------:R-:W3:Y:S01]  /*6300*/  LDC R9, c[0x0][0x230] ;  /* 0x00008c00ff097b82 */ /* 0x000ee20000000800 */
[----:B------:R-:W-:Y:S01]  /*6310*/  LDGSTS.E [R249+0x4], desc[UR60][R156.64], !P4 ;  /* 0x000040009cf97fae */ /* 0x000fe2000e12187c */
[----:B------:R-:W-:Y:S01]  /*6320*/  ISETP.GE.U32.AND P4, PT, R5, 0x7fffff40, PT ;  /* 0x7fffff400500780c */ /* 0x000fe20003f86070 */
[----:B------:R-:W-:Y:S01]  /*6330*/  VIADD R5, R4, 0xffffffbd ;  /* 0xffffffbd04057836 */ /* 0x000fe20000000000 */
[C---:B------:R-:W-:Y:S01]  /*6340*/  LOP3.LUT R247, R3.reuse, 0x20, RZ, 0x3c, !PT ;  /* 0x0000002003f77812 */ /* 0x040fe200078e3cff */
[----:B------:R-:W-:Y:S01]  /*6350*/  LDGSTS.E [R249+0x8], desc[UR60][R138.64], !P3 ;  /* 0x000080008af97fae */ /* 0x000fe2000d92187c */
[----:B------:R-:W-:Y:S01]  /*6360*/  ISETP.GE.U32.AND P3, PT, R6, 0x7fffff3f, PT ;  /* 0x7fffff3f0600780c */ /* 0x000fe20003f66070 */
[C---:B------:R-:W-:Y:S01]  /*6370*/  VIADD R6, R4.reuse, 0xfffffffb ;  /* 0xfffffffb04067836 */ /* 0x040fe20000000000 */
[----:B------:R-:W-:Y:S01]  /*6380*/  LOP3.LUT R246, R3, 0x30, RZ, 0x3c, !PT ;  /* 0x0000003003f67812 */ /* 0x000fe200078e3cff */
[----:B------:R-:W-:Y:S01]  /*6390*/  LDGSTS.E [R249+0xc], desc[UR60][R136.64], !P1 ;  /* 0x0000c00088f97fae */ /* 0x000fe2000c92187c */
[----:B------:R-:W-:Y:S01]  /*63a0*/  ISETP.GE.U32.AND P1, PT, R5, 0x7fffff3e, PT ;  /* 0x7fffff3e0500780c */ /* 0x000fe20003f26070 */
[----:B------:R-:W-:-:S02]  /*63b0*/  VIADD R5, R4, 0xffffffbc ;  /* 0xffffffbc04057836 */ /* 0x000fc40000000000 */
[----:B------:R2:W-:Y:S01]  /*63c0*/  LDGSTS.E [R249+0x4000], desc[UR60][R14.64], !P0 ;  /* 0x040000000ef97fae */ /* 0x0005e2000c12187c */
[----:B------:R-:W-:Y:S02]  /*63d0*/  VIADD R248, R248, UR8 ;  /* 0x00000008f8f87c36 */ /* 0x000fe40008000000 */
[----:B------:R-:W-:Y:S01]  /*63e0*/  ISETP.GE.U32.AND P0, PT, R5, 0x7fffff3d, PT ;  /* 0x7fffff3d0500780c */ /* 0x000fe20003f06070 */
[----:B------:R-:W-:Y:S01]  /*63f0*/  LDGSTS.E [R249+0x4004], desc[UR60][R16.64], !P5 ;  /* 0x0400400010f97fae */ /* 0x000fe2000e92187c */
[----:B------:R-:W-:Y:S01]  /*6400*/  ISETP.GE.U32.AND P5, PT, R6, 0x7fffff7c, PT ;  /* 0x7fffff7c0600780c */ /* 0x000fe20003fa6070 */
[C---:B------:R-:W-:Y:S01]  /*6410*/  VIADD R5, R4.reuse, 0xfffffff9 ;  /* 0xfffffff904057836 */ /* 0x040fe20000000000 */
[----:B------:R-:W-:Y:S01]  /*6420*/  IADD3 R6, R4, -0x6, RZ ;  /* 0xfffffffa04067810 */ /* 0x000fe20007ffe0ff */
[----:B------:R-:W-:Y:S01]  /*6430*/  LDGSTS.E [R249+0x4008], desc[UR60][R18.64], !P2 ;  /* 0x0400800012f97fae */ /* 0x000fe2000d12187c */
[----:B------:R-:W-:Y:S02]  /*6440*/  VIADD R247, R247, UR8 ;  /* 0x00000008f7f77c36 */ /* 0x000fe40008000000 */
[----:B------:R-:W-:Y:S01]  /*6450*/  ISETP.GE.U32.AND P2, PT, R6, 0x7fffff7b, PT ;  /* 0x7fffff7b0600780c */ /* 0x000fe20003f46070 */
[----:B------:R-:W-:Y:S01]  /*6460*/  LDGSTS.E [R249+0x400c], desc[UR60][R20.64], !P6 ;  /* 0x0400c00014f97fae */ /* 0x000fe2000f12187c */
[----:B------:R-:W-:Y:S01]  /*6470*/  ISETP.GE.U32.AND P6, PT, R5, 0x7fffff7a, PT ;  /* 0x7fffff7a0500780c */ /* 0x000fe20003fc6070 */
[----:B----4-:R-:W-:Y:S01]  /*6480*/  VIADD R6, R8, 0xffffff9f ;  /* 0xffffff9f08067836 */ /* 0x010fe20000000000 */
[----:B--2---:R-:W-:Y:S01]  /*6490*/  LOP3.LUT R15, R3, 0x70, RZ, 0x3c, !PT ;  /* 0x00000070030f7812 */ /* 0x004fe200078e3cff */
[----:B-1----:R-:W-:Y:S01]  /*64a0*/  VIADD R5, R97, 0xffffff9e ;  /* 0xffffff9e61057836 */ /* 0x002fe20000000000 */
[----:B------:R-:W-:Y:S01]  /*64b0*/  LDGSTS.E [R249+0x8000], desc[UR60][R46.64], !P4 ;  /* 0x080000002ef97fae */ /* 0x000fe2000e12187c */
[----:B------:R-:W1:Y:S01]  /*64c0*/  LDC R8, c[0x0][0x230] ;  /* 0x00008c00ff087b82 */ /* 0x000e620000000800 */
[----:B------:R-:W-:Y:S01]  /*64d0*/  ISETP.GE.U32.AND P4, PT, R6, 0x7fffff20, PT ;  /* 0x7fffff200600780c */ /* 0x000fe20003f86070 */
[----:B---3--:R-:W-:Y:S01]  /*64e0*/  VIADD R6, R7, 0xffffff9d ;  /* 0xffffff9d07067836 */ /* 0x008fe20000000000 */
[----:B------:R-:W-:Y:S01]  /*64f0*/  LDGSTS.E [R249+0x8004], desc[UR60][R48.64], !P3 ;  /* 0x0800400030f97fae */ /* 0x000fe2000d92187c */
[----:B------:R-:W-:Y:S01]  /*6500*/  ISETP.GE.U32.AND P3, PT, R5, 0x7fffff1f, PT ;  /* 0x7fffff1f0500780c */ /* 0x000fe20003f66070 */
[----:B------:R-:W-:-:S02]  /*6510*/  VIADD R5, R9, 0xffffff9c ;  /* 0xffffff9c09057836 */ /* 0x000fc40000000000 */
[----:B------:R-:W-:Y:S01]  /*6520*/  LDGSTS.E [R249+0x8008], desc[UR60][R50.64], !P1 ;  /* 0x0800800032f97fae */ /* 0x000fe2000c92187c */
[----:B------:R-:W-:Y:S01]  /*6530*/  ISETP.GE.U32.AND P1, PT, R6, 0x7fffff1e, PT ;  /* 0x7fffff1e0600780c */ /* 0x000fe20003f26070 */
[----:B------:R-:W-:Y:S01]  /*6540*/  VIADD R6, R4, 0xfffffff8 ;  /* 0xfffffff804067836 */ /* 0x000fe20000000000 */
[----:B------:R-:W2:Y:S01]  /*6550*/  LDC R97, c[0x0][0x230] ;  /* 0x00008c00ff617b82 */ /* 0x000ea20000000800 */
[----:B------:R-:W-:Y:S01]  /*6560*/  LDGSTS.E [R249+0x800c], desc[UR60][R52.64], !P0 ;  /* 0x0800c00034f97fae */ /* 0x000fe2000c12187c */
[----:B------:R-:W-:Y:S01]  /*6570*/  ISETP.GE.U32.AND P0, PT, R5, 0x7fffff1d, PT ;  /* 0x7fffff1d0500780c */ /* 0x000fe20003f06070 */
[----:B------:R-:W-:Y:S01]  /*6580*/  VIADD R246, R246, UR8 ;  /* 0x00000008f6f67c36 */ /* 0x000fe20008000000 */
[----:B------:R-:W-:Y:S01]  /*6590*/  IADD3 R5, R4, -0x25, RZ ;  /* 0xffffffdb04057810 */ /* 0x000fe20007ffe0ff */
[----:B------:R-:W-:Y:S01]  /*65a0*/  LDGSTS.E [R249+0xc000], desc[UR60][R72.64], !P4 ;  /* 0x0c00000048f97fae */ /* 0x000fe2000e12187c */
[----:B------:R-:W-:Y:S01]  /*65b0*/  ISETP.GE.U32.AND P4, PT, R6, 0x7fffff79, PT ;  /* 0x7fffff790600780c */ /* 0x000fe20003f86070 */
[C---:B------:R-:W-:Y:S01]  /*65c0*/  VIADD R6, R4.reuse, 0xffffffd8 ;  /* 0xffffffd804067836 */ /* 0x040fe20000000000 */
[----:B------:R-:W3:Y:S01]  /*65d0*/  LDC R7, c[0x0][0x230] ;  /* 0x00008c00ff077b82 */ /* 0x000ee20000000800 */
[----:B------:R-:W-:Y:S01]  /*65e0*/  LDGSTS.E [R249+0xc004], desc[UR60][R74.64], !P3 ;  /* 0x0c0040004af97fae */ /* 0x000fe2000d92187c */
[----:B------:R-:W-:Y:S01]  /*65f0*/  ISETP.GE.U32.AND P3, PT, R5, 0x7fffff5c, PT ;  /* 0x7fffff5c0500780c */ /* 0x000fe20003f66070 */
[----:B------:R-:W-:-:S02]  /*6600*/  VIADD R5, R4, 0xffffffda ;  /* 0xffffffda04057836 */ /* 0x000fc40000000000 */
[----:B------:R-:W-:Y:S01]  /*6610*/  LDGSTS.E [R249+0xc008], desc[UR60][R76.64], !P1 ;  /* 0x0c0080004cf97fae */ /* 0x000fe2000c92187c */
[----:B------:R-:W-:Y:S02]  /*6620*/  IMAD R138, R152, 0xd8, RZ ;  /* 0x000000d8988a7824 */ /* 0x000fe400078e02ff */
[----:B------:R-:W-:Y:S01]  /*6630*/  ISETP.GE.U32.AND P1, PT, R5, 0x7fffff5b, PT ;  /* 0x7fffff5b0500780c */ /* 0x000fe20003f26070 */
[----:B------:R-:W-:Y:S01]  /*6640*/  VIADD R5, R4, 0xffffffd9 ;  /* 0xffffffd904057836 */ /* 0x000fe20000000000 */
[----:B------:R-:W-:Y:S01]  /*6650*/  LDGSTS.E [R249+0xc00c], desc[UR60][R78.64], !P0 ;  /* 0x0c00c0004ef97fae */ /* 0x000fe2000c12187c */
[----:B------:R-:W4:Y:S01]  /*6660*/  LDC R9, c[0x0][0x230] ;  /* 0x00008c00ff097b82 */ /* 0x000f220000000800 */
[----:B------:R-:W-:Y:S02]  /*6670*/  IMAD R136, R152, 0xd4, RZ ;  /* 0x000000d498887824 */ /* 0x000fe400078e02ff */
[----:B------:R-:W-:Y:S01]  /*6680*/  ISETP.GE.U32.AND P0, PT, R5, 0x7fffff5a, PT ;  /* 0x7fffff5a0500780c */ /* 0x000fe20003f06070 */
[----:B------:R-:W-:Y:S01]  /*6690*/  VIADD R5, R4, 0xffffffbb ;  /* 0xffffffbb04057836 */ /* 0x000fe20000000000 */
[----:B------:R1:W-:Y:S01]  /*66a0*/  LDGSTS.E [R248], desc[UR60][R132.64], !P5 ;  /* 0x0000000084f87fae */ /* 0x0003e2000e92187c */
[----:B------:R-:W-:Y:S01]  /*66b0*/  ISETP.GE.U32.AND P5, PT, R6, 0x7fffff59, PT ;  /* 0x7fffff590600780c */ /* 0x000fe20003fa6070 */
[----:B------:R-:W-:Y:S01]  /*66c0*/  VIADD R6, R4, 0xffffffba ;  /* 0xffffffba04067836 */ /* 0x000fe20000000000 */
[----:B------:R-:W4:Y:S01]  /*66d0*/  LDC R14, c[0x0][0x230] ;  /* 0x00008c00ff0e7b82 */ /* 0x000f220000000800 */
[----:B------:R-:W-:Y:S01]  /*66e0*/  LDGSTS.E [R248+0x4], desc[UR60][R130.64], !P2 ;  /* 0x0000400082f87fae */ /* 0x000fe2000d12187c */
[----:B------:R-:W-:Y:S01]  /*66f0*/  ISETP.GE.U32.AND P2, PT, R5, 0x7fffff3c, PT ;  /* 0x7fffff3c0500780c */ /* 0x000fe20003f46070 */
[----:B------:R-:W-:Y:S01]  /*6700*/  IMAD R139, R152, 0x36, RZ ;  /* 0x00000036988b7824 */ /* 0x000fe200078e02ff */
[----:B------:R-:W-:Y:S01]  /*6710*/  IADD3 R5, R4, -0x47, RZ ;  /* 0xffffffb904057810 */ /* 0x000fe20007ffe0ff */
[----:B------:R-:W-:Y:S01]  /*6720*/  LDGSTS.E [R248+0x8], desc[UR60][R128.64], !P6 ;  /* 0x0000800080f87fae */ /* 0x000fe2000f12187c */
[----:B------:R-:W-:Y:S01]  /*6730*/  ISETP.GE.U32.AND P6, PT, R6, 0x7fffff3b, PT ;  /* 0x7fffff3b0600780c */ /* 0x000fe20003fc6070 */
[----:B------:R-:W-:-:S02]  /*6740*/  VIADD R6, R4, 0xfffffff7 ;  /* 0xfffffff704067836 */ /* 0x000fc40000000000 */
[----:B------:R2:W-:Y:S01]  /*6750*/  LDGSTS.E [R248+0xc], desc[UR60][R124.64], !P4 ;  /* 0x0000c0007cf87fae */ /* 0x0005e2000e12187c */
[----:B------:R-:W-:Y:S01]  /*6760*/  ISETP.GE.U32.AND P4, PT, R5, 0x7fffff3a, PT ;  /* 0x7fffff3a0500780c */ /* 0x000fe20003f86070 */
[----:B------:R-:W-:Y:S02]  /*6770*/  VIADD R5, R4, 0xffffffb8 ;  /* 0xffffffb804057836 */ /* 0x000fe40000000000 */
[----:B------:R-:W-:Y:S01]  /*6780*/  LDGSTS.E [R248+0x4000], desc[UR60][R22.64], !P3 ;  /* 0x0400000016f87fae */ /* 0x000fe2000d92187c */
[----:B-1----:R-:W-:Y:S02]  /*6790*/  IMAD R132, R152, 0xcc, RZ ;  /* 0x000000cc98847824 */ /* 0x002fe400078e02ff */
[----:B------:R-:W-:Y:S01]  /*67a0*/  ISETP.GE.U32.AND P3, PT, R5, 0x7fffff39, PT ;  /* 0x7fffff390500780c */ /* 0x000fe20003f66070 */
[----:B------:R-:W-:Y:S01]  /*67b0*/  LDGSTS.E [R248+0x4004], desc[UR60][R24.64], !P1 ;  /* 0x0400400018f87fae */ /* 0x000fe2000c92187c */
[----:B------:R-:W-:Y:S01]  /*67c0*/  ISETP.GE.U32.AND P1, PT, R6, 0x7fffff78, PT ;  /* 0x7fffff780600780c */ /* 0x000fe20003f26070 */
[----:B------:R-:W-:-:S02]  /*67d0*/  VIADD R6, R4, 0xfffffff6 ;  /* 0xfffffff604067836 */ /* 0x000fc40000000000 */
[----:B------:R-:W-:Y:S01]  /*67e0*/  VIADD R5, R4, 0xfffffff5 ;  /* 0xfffffff504057836 */ /* 0x000fe20000000000 */
[----:B------:R-:W-:Y:S01]  /*67f0*/  LDGSTS.E [R248+0x4008], desc[UR60][R26.64], !P0 ;  /* 0x040080001af87fae */ /* 0x000fe2000c12187c */
[----:B--2---:R-:W-:Y:S01]  /*6800*/  IMAD R125, R152, 0x1f, RZ ;  /* 0x0000001f987d7824 */ /* 0x004fe200078e02ff */
[----:B------:R-:W-:Y:S01]  /*6810*/  ISETP.GE.U32.AND P0, PT, R6, 0x7fffff77, PT ;  /* 0x7fffff770600780c */ /* 0x000fe20003f06070 */
[----:B------:R-:W-:Y:S01]  /*6820*/  VIADD R6, R8, 0xffffff9b ;  /* 0xffffff9b08067836 */ /* 0x000fe20000000000 */
[----:B------:R-:W-:Y:S01]  /*6830*/  LDGSTS.E [R248+0x400c], desc[UR60][R28.64], !P5 ;  /* 0x0400c0001cf87fae */ /* 0x000fe2000e92187c */
[----:B------:R-:W-:Y:S01]  /*6840*/  ISETP.GE.U32.AND P5, PT, R5, 0x7fffff76, PT ;  /* 0x7fffff760500780c */ /* 0x000fe20003fa6070 */
[----:B------:R-:W-:Y:S01]  /*6850*/  VIADD R5, R97, 0xffffff9a ;  /* 0xffffff9a61057836 */ /* 0x000fe20000000000 */
[----:B------:R-:W1:Y:S01]  /*6860*/  LDC R8, c[0x0][0x230] ;  /* 0x00008c00ff087b82 */ /* 0x000e620000000800 */
[----:B------:R-:W-:Y:S01]  /*6870*/  LDGSTS.E [R248+0x8000], desc[UR60][R54.64], !P2 ;  /* 0x0800000036f87fae */ /* 0x000fe2000d12187c */
[----:B------:R-:W-:Y:S01]  /*6880*/  ISETP.GE.U32.AND P2, PT, R6, 0x7fffff1c, PT ;  /* 0x7fffff1c0600780c */ /* 0x000fe20003f46070 */
[----:B------:R-:W-:Y:S01]  /*6890*/  IMAD R128, R152, 0xc4, RZ ;  /* 0x000000c498807824 */ /* 0x000fe200078e02ff */
[----:B---3--:R-:W-:Y:S01]  /*68a0*/  IADD3 R6, R7, -0x67, RZ ;  /* 0xffffff9907067810 */ /* 0x008fe20007ffe0ff */
[----:B------:R-:W-:Y:S01]  /*68b0*/  LDGSTS.E [R248+0x8004], desc[UR60][R56.64], !P6 ;  /* 0x0800400038f87fae */ /* 0x000fe2000f12187c */
[----:B------:R-:W-:Y:S01]  /*68c0*/  ISETP.GE.U32.AND P6, PT, R5, 0x7fffff1b, PT ;  /* 0x7fffff1b0500780c */ /* 0x000fe20003fc6070 */
[----:B----4-:R-:W-:Y:S01]  /*68d0*/  VIADD R5, R9, 0xffffff98 ;  /* 0xffffff9809057836 */ /* 0x010fe20000000000 */
[----:B------:R-:W2:Y:S01]  /*68e0*/  LDC R97, c[0x0][0x230] ;  /* 0x00008c00ff617b82 */ /* 0x000ea20000000800 */
[----:B------:R-:W-:Y:S01]  /*68f0*/  LDGSTS.E [R248+0x8008], desc[UR60][R58.64], !P4 ;  /* 0x080080003af87fae */ /* 0x000fe2000e12187c */
[----:B------:R-:W-:Y:S01]  /*6900*/  ISETP.GE.U32.AND P4, PT, R6, 0x7fffff1a, PT ;  /* 0x7fffff1a0600780c */ /* 0x000fe20003f86070 */
[----:B------:R-:W-:-:S02]  /*6910*/  VIADD R6, R4, 0xfffffff4 ;  /* 0xfffffff404067836 */ /* 0x000fc40000000000 */
[----:B------:R-:W-:Y:S01]  /*6920*/  LDGSTS.E [R248+0x800c], desc[UR60][R60.64], !P3 ;  /* 0x0800c0003cf87fae */ /* 0x000fe2000d92187c */
[----:B------:R-:W-:Y:S01]  /*6930*/  ISETP.GE.U32.AND P3, PT, R5, 0x7fffff19, PT ;  /* 0x7fffff190500780c */ /* 0x000fe20003f66070 */
[----:B------:R-:W-:Y:S01]  /*6940*/  VIADD R5, R4, 0xffffffd7 ;  /* 0xffffffd704057836 */ /* 0x000fe20000000000 */
[----:B------:R-:W3:Y:S01]  /*6950*/  LDC R9, c[0x0][0x230] ;  /* 0x00008c00ff097b82 */ /* 0x000ee20000000800 */
[----:B------:R-:W-:Y:S01]  /*6960*/  LDGSTS.E [R248+0xc000], desc[UR60][R80.64], !P2 ;  /* 0x0c00000050f87fae */ /* 0x000fe2000d12187c */
[----:B------:R-:W-:Y:S01]  /*6970*/  ISETP.GE.U32.AND P2, PT, R6, 0x7fffff75, PT ;  /* 0x7fffff750600780c */ /* 0x000fe20003f46070 */
[----:B------:R-:W-:Y:S01]  /*6980*/  IMAD R130, R152, 0xc8, RZ ;  /* 0x000000c898827824 */ /* 0x000fe200078e02ff */
[C---:B------:R-:W-:Y:S01]  /*6990*/  IADD3 R6, R4.reuse, -0x2c, RZ ;  /* 0xffffffd404067810 */ /* 0x040fe20007ffe0ff */
[----:B------:R-:W-:Y:S01]  /*69a0*/  LDGSTS.E [R248+0xc004], desc[UR60][R82.64], !P6 ;  /* 0x0c00400052f87fae */ /* 0x000fe2000f12187c */
[----:B------:R-:W-:Y:S01]  /*69b0*/  ISETP.GE.U32.AND P6, PT, R5, 0x7fffff58, PT ;  /* 0x7fffff580500780c */ /* 0x000fe20003fc6070 */
[----:B------:R-:W-:Y:S01]  /*69c0*/  VIADD R5, R4, 0xffffffd6 ;  /* 0xffffffd604057836 */ /* 0x000fe20000000000 */
[----:B------:R-:W4:Y:S01]  /*69d0*/  LDC R7, c[0x0][0x230] ;  /* 0x00008c00ff077b82 */ /* 0x000f220000000800 */
[----:B------:R-:W-:Y:S01]  /*69e0*/  LDGSTS.E [R248+0xc008], desc[UR60][R84.64], !P4 ;  /* 0x0c00800054f87fae */ /* 0x000fe2000e12187c */
[----:B------:R-:W-:-:S02]  /*69f0*/  IMAD R133, R152, 0x33, RZ ;  /* 0x0000003398857824 */ /* 0x000fc400078e02ff */
[----:B------:R-:W-:Y:S01]  /*6a00*/  ISETP.GE.U32.AND P4, PT, R5, 0x7fffff57, PT ;  /* 0x7fffff570500780c */ /* 0x000fe20003f86070 */
[----:B------:R-:W-:Y:S01]  /*6a10*/  VIADD R5, R4, 0xffffffd5 ;  /* 0xffffffd504057836 */ /* 0x000fe20000000000 */
[----:B------:R-:W-:Y:S01]  /*6a20*/  LDGSTS.E [R248+0xc00c], desc[UR60][R86.64], !P3 ;  /* 0x0c00c00056f87fae */ /* 0x000fe2000d92187c */
[C---:B------:R-:W-:Y:S02]  /*6a30*/  IMAD R129, R152.reuse, 0x31, RZ ;  /* 0x0000003198817824 */ /* 0x040fe400078e02ff */
[----:B------:R-:W-:Y:S01]  /*6a40*/  IMAD R131, R152, 0x32, RZ ;  /* 0x0000003298837824 */ /* 0x000fe200078e02ff */
[----:B------:R-:W-:Y:S01]  /*6a50*/  ISETP.GE.U32.AND P3, PT, R5, 0x7fffff56, PT ;  /* 0x7fffff560500780c */ /* 0x000fe20003f66070 */
[----:B------:R-:W-:Y:S01]  /*6a60*/  LDGSTS.E [R247], desc[UR60][R122.64], !P1 ;  /* 0x000000007af77fae */ /* 0x000fe2000c92187c */
[----:B------:R-:W-:Y:S01]  /*6a70*/  VIADD R5, R4, 0xffffffb7 ;  /* 0xffffffb704057836 */ /* 0x000fe20000000000 */
[----:B------:R-:W-:Y:S01]  /*6a80*/  ISETP.GE.U32.AND P1, PT, R6, 0x7fffff55, PT ;  /* 0x7fffff550600780c */ /* 0x000fe20003f26070 */
[----:B------:R-:W-:Y:S01]  /*6a90*/  VIADD R6, R4, 0xffffffb6 ;  /* 0xffffffb604067836 */ /* 0x000fe20000000000 */
[----:B------:R1:W-:Y:S01]  /*6aa0*/  LDGSTS.E [R247+0x4], desc[UR60][R120.64], !P0 ;  /* 0x0000400078f77fae */ /* 0x0003e2000c12187c */
[----:B------:R-:W-:Y:S01]  /*6ab0*/  IMAD R137, R152, 0x35, RZ ;  /* 0x0000003598897824 */ /* 0x000fe200078e02ff */
[----:B------:R-:W-:Y:S01]  /*6ac0*/  ISETP.GE.U32.AND P0, PT, R5, 0x7fffff38, PT ;  /* 0x7fffff380500780c */ /* 0x000fe20003f06070 */
[----:B------:R-:W-:Y:S01]  /*6ad0*/  VIADD R5, R4, 0xffffffb5 ;  /* 0xffffffb504057836 */ /* 0x000fe20000000000 */
        /* <DEDUP_REMOVED lines=11> */
[C---:B------:R-:W-:Y:S01]  /*6b90*/  VIADD R6, R4.reuse, 0xfffffff2 ;  /* 0xfffffff204067836 */ /* 0x040fe20000000000 */
[----:B------:R-:W-:Y:S01]  /*6ba0*/  IADD3 R5, R4, -0xf, RZ ;  /* 0xfffffff104057810 */ /* 0x000fe20007ffe0ff */
[----:B------:R-:W-:Y:S01]  /*6bb0*/  LDGSTS.E [R247+0x4008], desc[UR60][R34.64], !P3 ;  /* 0x0400800022f77fae */ /* 0x000fe2000d92187c */
[----:B--2---:R-:W-:-:S02]  /*6bc0*/  IMAD R115, R152, 0x17, RZ ;  /* 0x0000001798737824 */ /* 0x004fc400078e02ff */
[----:B------:R-:W-:Y:S01]  /*6bd0*/  ISETP.GE.U32.AND P3, PT, R6, 0x7fffff73, PT ;  /* 0x7fffff730600780c */ /* 0x000fe20003f66070 */
[----:B---3--:R-:W-:Y:S01]  /*6be0*/  VIADD R6, R9, 0xffffff97 ;  /* 0xffffff9709067836 */ /* 0x008fe20000000000 */
[----:B------:R-:W-:Y:S01]  /*6bf0*/  LDGSTS.E [R247+0x400c], desc[UR60][R36.64], !P1 ;  /* 0x0400c00024f77fae */ /* 0x000fe2000c92187c */
[----:B------:R-:W-:Y:S01]  /*6c00*/  ISETP.GE.U32.AND P1, PT, R5, 0x7fffff72, PT ;  /* 0x7fffff720500780c */ /* 0x000fe20003f26070 */
[----:B------:R-:W-:Y:S02]  /*6c10*/  VIADD R5, R97, 0xffffff96 ;  /* 0xffffff9661057836 */ /* 0x000fe40000000000 */
[----:B------:R-:W-:Y:S01]  /*6c20*/  LDGSTS.E [R247+0x8000], desc[UR60][R62.64], !P0 ;  /* 0x080000003ef77fae */ /* 0x000fe2000c12187c */
[----:B------:R-:W-:Y:S01]  /*6c30*/  ISETP.GE.U32.AND P0, PT, R6, 0x7fffff18, PT ;  /* 0x7fffff180600780c */ /* 0x000fe20003f06070 */
[----:B------:R-:W-:Y:S02]  /*6c40*/  VIADD R6, R8, 0xffffff95 ;  /* 0xffffff9508067836 */ /* 0x000fe40000000000 */
[----:B------:R-:W-:Y:S01]  /*6c50*/  LDGSTS.E [R247+0x8004], desc[UR60][R64.64], !P5 ;  /* 0x0800400040f77fae */ /* 0x000fe2000e92187c */
[----:B------:R-:W-:Y:S01]  /*6c60*/  ISETP.GE.U32.AND P5, PT, R5, 0x7fffff17, PT ;  /* 0x7fffff170500780c */ /* 0x000fe20003fa6070 */
[----:B------:R-:W-:-:S02]  /*6c70*/  VIADD R5, R4, 0xfffffff0 ;  /* 0xfffffff004057836 */ /* 0x000fc40000000000 */
[----:B------:R-:W-:Y:S01]  /*6c80*/  LDGSTS.E [R247+0x8008], desc[UR60][R66.64], !P2 ;  /* 0x0800800042f77fae */ /* 0x000fe2000d12187c */
[----:B------:R-:W-:Y:S01]  /*6c90*/  ISETP.GE.U32.AND P2, PT, R6, 0x7fffff16, PT ;  /* 0x7fffff160600780c */ /* 0x000fe20003f46070 */
[----:B----4-:R-:W-:Y:S02]  /*6ca0*/  VIADD R6, R7, 0xffffff94 ;  /* 0xffffff9407067836 */ /* 0x010fe40000000000 */
        /* <DEDUP_REMOVED lines=8> */
[----:B------:R-:W-:Y:S01]  /*6d30*/  IMAD R8, R152, 0x19, RZ ;  /* 0x0000001998087824 */ /* 0x000fe200078e02ff */
[----:B------:R-:W-:Y:S01]  /*6d40*/  IADD3 R5, R4, -0x2e, RZ ;  /* 0xffffffd204057810 */ /* 0x000fe20007ffe0ff */
[----:B------:R-:W-:Y:S01]  /*6d50*/  LDGSTS.E [R247+0xc008], desc[UR60][R92.64], !P2 ;  /* 0x0c0080005cf77fae */ /* 0x000fe2000d12187c */
[----:B------:R-:W-:Y:S02]  /*6d60*/  IMAD R7, R152, 0x13, RZ ;  /* 0x0000001398077824 */ /* 0x000fe400078e02ff */
[----:B------:R-:W-:Y:S01]  /*6d70*/  ISETP.GE.U32.AND P2, PT, R5, 0x7fffff53, PT ;  /* 0x7fffff530500780c */ /* 0x000fe20003f46070 */
[----:B------:R-:W-:Y:S01]  /*6d80*/  VIADD R5, R4, 0xffffffd0 ;  /* 0xffffffd004057836 */ /* 0x000fe20000000000 */
[----:B------:R-:W-:Y:S01]  /*6d90*/  STL.64 [R1+0x730], R248 ;  /* 0x000730f801007387 */ /* 0x000fe20000100a00 */
[----:B------:R-:W-:-:S02]  /*6da0*/  IMAD R9, R152, 0x1a, RZ ;  /* 0x0000001a98097824 */ /* 0x000fc400078e02ff */
[----:B------:R-:W-:Y:S01]  /*6db0*/  IMAD R117, R152, 0x1b, RZ ;  /* 0x0000001b98757824 */ /* 0x000fe200078e02ff */
[----:B------:R-:W-:Y:S01]  /*6dc0*/  LDGSTS.E [R247+0xc00c], desc[UR60][R94.64], !P0 ;  /* 0x0c00c0005ef77fae */ /* 0x000fe2000c12187c */
[----:B------:R-:W-:Y:S01]  /*6dd0*/  ISETP.GE.U32.AND P0, PT, R6, 0x7fffff52, PT ;  /* 0x7fffff520600780c */ /* 0x000fe20003f06070 */
[C---:B------:R-:W-:Y:S02]  /*6de0*/  VIADD R6, R4.reuse, 0xffffffef ;  /* 0xffffffef04067836 */ /* 0x040fe40000000000 */
[----:B------:R1:W-:Y:S01]  /*6df0*/  LDGSTS.E [R246], desc[UR60][R112.64], !P4 ;  /* 0x0000000070f67fae */ /* 0x0003e2000e12187c */
[----:B------:R-:W-:Y:S01]  /*6e00*/  ISETP.GE.U32.AND P4, PT, R5, 0x7fffff51, PT ;  /* 0x7fffff510500780c */ /* 0x000fe20003f86070 */
[----:B------:R-:W-:Y:S02]  /*6e10*/  VIADD R5, R4, 0xffffffb3 ;  /* 0xffffffb304057836 */ /* 0x000fe40000000000 */
[----:B------:R2:W-:Y:S01]  /*6e20*/  LDGSTS.E [R246+0x4], desc[UR60][R110.64], !P3 ;  /* 0x000040006ef67fae */ /* 0x0005e2000d92187c */
[----:B------:R-:W-:-:S02]  /*6e30*/  IMAD R123, R152, 0x1e, RZ ;  /* 0x0000001e987b7824 */ /* 0x000fc400078e02ff */
[----:B------:R-:W-:Y:S01]  /*6e40*/  ISETP.GE.U32.AND P3, PT, R5, 0x7fffff34, PT ;  /* 0x7fffff340500780c */ /* 0x000fe20003f66070 */
[----:B------:R3:W-:Y:S01]  /*6e50*/  LDGSTS.E [R246+0x8], desc[UR60][R106.64], !P1 ;  /* 0x000080006af67fae */ /* 0x0007e2000c92187c */
[----:B------:R-:W-:Y:S01]  /*6e60*/  IMAD R5, R152, 0x11, RZ ;  /* 0x0000001198057824 */ /* 0x000fe200078e02ff */
[----:B------:R-:W-:Y:S01]  /*6e70*/  ISETP.GE.U32.AND P1, PT, R6, 0x7fffff70, PT ;  /* 0x7fffff700600780c */ /* 0x000fe20003f26070 */
[----:B------:R-:W-:Y:S01]  /*6e80*/  IMAD R6, R152, 0x12, RZ ;  /* 0x0000001298067824 */ /* 0x000fe200078e02ff */
[----:B------:R-:W-:Y:S01]  /*6e90*/  LDGSTS.E [R246+0xc], desc[UR60][R250.64], !P6 ;  /* 0x0000c000faf67fae */ /* 0x000fe2000f12187c */
[-C--:B------:R-:W-:Y:S01]  /*6ea0*/  IADD3 R96, P6, R96, R10.reuse, RZ ;  /* 0x0000000a60607210 */ /* 0x080fe20007fde0ff */
[C---:B-1----:R-:W-:Y:S02]  /*6eb0*/  IMAD R113, R152.reuse, 0x16, RZ ;  /* 0x0000001698717824 */ /* 0x042fe400078e02ff */
[----:B------:R-:W-:Y:S01]  /*6ec0*/  LDGSTS.E [R246+0x4000], desc[UR60][R38.64], !P5 ;  /* 0x0400000026f67fae */ /* 0x000fe2000e92187c */
[-C--:B------:R-:W-:Y:S01]  /*6ed0*/  LEA.HI.X.SX32 R97, R5, R11.reuse, 0x2, P6 ;  /* 0x0000000b05617211 */ /* 0x080fe200030f16ff */
[----:B--2---:R-:W-:Y:S01]  /*6ee0*/  IMAD R111, R152, 0x15, RZ ;  /* 0x00000015986f7824 */ /* 0x004fe200078e02ff */
[-C--:B------:R-:W-:Y:S01]  /*6ef0*/  IADD3 R102, P6, R102, R10.reuse, RZ ;  /* 0x0000000a66667210 */ /* 0x080fe20007fde0ff */
[----:B------:R-:W-:Y:S01]  /*6f00*/  LDGSTS.E [R246+0x4004], desc[UR60][R40.64], !P2 ;  /* 0x0400400028f67fae */ /* 0x000fe2000d12187c */
[-C--:B------:R-:W-:Y:S01]  /*6f10*/  IADD3 R98, P5, R98, R10.reuse, RZ ;  /* 0x0000000a62627210 */ /* 0x080fe20007fbe0ff */
[----:B---3--:R-:W-:Y:S01]  /*6f20*/  IMAD.SHL.U32 R107, R152, 0x10, RZ ;  /* 0x00000010986b7824 */ /* 0x008fe200078e00ff */
[-C--:B------:R-:W-:Y:S01]  /*6f30*/  IADD3 R100, P2, R100, R10.reuse, RZ ;  /* 0x0000000a64647210 */ /* 0x080fe20007f5e0ff */
[----:B------:R-:W-:Y:S01]  /*6f40*/  VIADD R5, R4, 0xffffffed ;  /* 0xffffffed04057836 */ /* 0x000fe20000000000 */
[-C--:B------:R-:W-:Y:S01]  /*6f50*/  LEA.HI.X.SX32 R103, R8, R11.reuse, 0x2, P6 ;  /* 0x0000000b08677211 */ /* 0x080fe200030f16ff */
[----:B------:R-:W-:Y:S01]  /*6f60*/  IMAD R8, R152, 0x7e, RZ ;  /* 0x0000007e98087824 */ /* 0x000fe200078e02ff */
[----:B------:R-:W-:Y:S01]  /*6f70*/  IADD3 R108, P6, R169, R10, RZ ;  /* 0x0000000aa96c7210 */ /* 0x000fe20007fde0ff */
[----:B------:R-:W-:Y:S01]  /*6f80*/  LDGSTS.E [R246+0x4008], desc[UR60][R42.64], !P0 ;  /* 0x040080002af67fae */ /* 0x000fe2000c12187c */
[----:B------:R-:W-:-:S02]  /*6f90*/  LEA.HI.X.SX32 R99, R6, R11, 0x2, P5 ;  /* 0x0000000b06637211 */ /* 0x000fc400028f16ff */
[-C--:B------:R-:W-:Y:S01]  /*6fa0*/  IADD3 R104, P5, R104, R10.reuse, RZ ;  /* 0x0000000a68687210 */ /* 0x080fe20007fbe0ff */
[----:B------:R-:W-:Y:S01]  /*6fb0*/  LDGSTS.E [R246+0x400c], desc[UR60][R44.64], !P4 ;  /* 0x0400c0002cf67fae */ /* 0x000fe2000e12187c */
[-C--:B------:R-:W-:Y:S01]  /*6fc0*/  LEA.HI.X.SX32 R101, R7, R11.reuse, 0x2, P2 ;  /* 0x0000000b07657211 */ /* 0x080fe200010f16ff */
[C---:B------:R-:W-:Y:S01]  /*6fd0*/  IMAD R7, R152.reuse, 0x7f, RZ ;  /* 0x0000007f98077824 */ /* 0x040fe200078e02ff */
[CC--:B------:R-:W-:Y:S01]  /*6fe0*/  LEA R106, P2, R152.reuse, R10.reuse, 0x6 ;  /* 0x0000000a986a7211 */ /* 0x0c0fe200078430ff */
[----:B------:R-:W-:Y:S01]  /*6ff0*/  LDGSTS.E [R246+0x8000], desc[UR60][R70.64], !P3 ;  /* 0x0800000046f67fae */ /* 0x000fe2000d92187c */
[-C--:B------:R-:W-:Y:S02]  /*7000*/  LEA.HI.X.SX32 R109, R109, R11.reuse, 0x2, P6 ;  /* 0x0000000b6d6d7211 */ /* 0x080fe400030f16ff */
[-C--:B------:R-:W-:Y:S01]  /*7010*/  IADD3 R114, P6, R193, R10.reuse, RZ ;  /* 0x0000000ac1727210 */ /* 0x080fe20007fde0ff */
[----:B------:R-:W-:Y:S01]  /*7020*/  STL.64 [R1+0x738], R88 ;  /* 0x0007385801007387 */ /* 0x000fe20000100a00 */
[-C--:B------:R-:W-:Y:S01]  /*7030*/  LEA.HI.X.SX32 R105, R9, R11.reuse, 0x2, P5 ;  /* 0x0000000b09697211 */ /* 0x080fe200028f16ff */
[----:B------:R-:W-:Y:S01]  /*7040*/  IMAD R9, R152, 0x7d, RZ ;  /* 0x0000007d98097824 */ /* 0x000fe200078e02ff */
[----:B------:R-:W-:Y:S01]  /*7050*/  IADD3 R110, P5, R177, R10, RZ ;  /* 0x0000000ab16e7210 */ /* 0x000fe20007fbe0ff */
[----:B------:R-:W-:Y:S01]  /*7060*/  STL.64 [R1+0x740], R90 ;  /* 0x0007405a01007387 */ /* 0x000fe20000100a00 */
[----:B------:R-:W-:-:S02]  /*7070*/  LEA.HI.X.SX32 R107, R107, R11, 0x2, P2 ;  /* 0x0000000b6b6b7211 */ /* 0x000fc400010f16ff */
[-C--:B------:R-:W-:Y:S01]  /*7080*/  IADD3 R112, P2, R185, R10.reuse, RZ ;  /* 0x0000000ab9707210 */ /* 0x080fe20007f5e0ff */
[----:B------:R-:W-:Y:S01]  /*7090*/  STL.64 [R1+0x748], R92 ;  /* 0x0007485c01007387 */ /* 0x000fe20000100a00 */
[-C--:B------:R-:W-:Y:S02]  /*70a0*/  LEA.HI.X.SX32 R115, R115, R11.reuse, 0x2, P6 ;  /* 0x0000000b73737211 */ /* 0x080fe400030f16ff */
[-C--:B------:R-:W-:Y:S01]  /*70b0*/  IADD3 R120, P6, R217, R10.reuse, RZ ;  /* 0x0000000ad9787210 */ /* 0x080fe20007fde0ff */
[----:B------:R-:W-:Y:S01]  /*70c0*/  STL.64 [R1+0x750], R94 ;  /* 0x0007505e01007387 */ /* 0x000fe20000100a00 */
[-C--:B------:R-:W-:Y:S02]  /*70d0*/  LEA.HI.X.SX32 R111, R111, R11.reuse, 0x2, P5 ;  /* 0x0000000b6f6f7211 */ /* 0x080fe400028f16ff */
[----:B------:R-:W-:Y:S01]  /*70e0*/  IADD3 R116, P5, R201, R10, RZ ;  /* 0x0000000ac9747210 */ /* 0x000fe20007fbe0ff */
[----:B------:R-:W-:Y:S01]  /*70f0*/  STL.64 [R1+0x758], R250 ;  /* 0x000758fa01007387 */ /* 0x000fe20000100a00 */
[----:B------:R-:W-:-:S02]  /*7100*/  LEA.HI.X.SX32 R113, R113, R11, 0x2, P2 ;  /* 0x0000000b71717211 */ /* 0x000fc400010f16ff */
[-C--:B------:R-:W-:Y:S01]  /*7110*/  IADD3 R118, P2, R209, R10.reuse, RZ ;  /* 0x0000000ad1767210 */ /* 0x080fe20007f5e0ff */
[----:B------:R1:W-:Y:S01]  /*7120*/  STL.64 [R1+0x760], R10 ;  /* 0x0007600a01007387 */ /* 0x0003e20000100a00 */
[-C--:B------:R-:W-:Y:S02]  /*7130*/  LEA.HI.X.SX32 R121, R121, R11.reuse, 0x2, P6 ;  /* 0x0000000b79797211 */ /* 0x080fe400030f16ff */
[-C--:B------:R-:W-:Y:S02]  /*7140*/  IADD3 R126, P6, R126, R10.reuse, RZ ;  /* 0x0000000a7e7e7210 */ /* 0x080fe40007fde0ff */
[-C--:B------:R-:W-:Y:S02]  /*7150*/  LEA.HI.X.SX32 R117, R117, R11.reuse, 0x2, P5 ;  /* 0x0000000b75757211 */ /* 0x080fe400028f16ff */
[----:B------:R-:W-:Y:S02]  /*7160*/  IADD3 R122, P5, R225, R10, RZ ;  /* 0x0000000ae17a7210 */ /* 0x000fe40007fbe0ff */
[----:B------:R-:W-:-:S02]  /*7170*/  LEA.HI.X.SX32 R119, R119, R11, 0x2, P2 ;  /* 0x0000000b77777211 */ /* 0x000fc400010f16ff */
[-C--:B------:R-:W-:Y:S02]  /*7180*/  IADD3 R124, P2, R233, R10.reuse, RZ ;  /* 0x0000000ae97c7210 */ /* 0x080fe40007f5e0ff */
        /* <DEDUP_REMOVED lines=39> */
[-C--:B------:R-:W-:Y:S02]  /*7400*/  IADD3 R168, P5, R168, R10.reuse, RZ ;  /* 0x0000000aa8a87210 */ /* 0x080fe40007fbe0ff */
[----:B------:R-:W-:Y:S01]  /*7410*/  LEA.HI.X.SX32 R165, R165, R11, 0x2, P2 ;  /* 0x0000000ba5a57211 */ /* 0x000fe200010f16ff */
[----:B------:R-:W-:Y:S01]  /*7420*/  STL.64 [R1+0x768], R162 ;  /* 0x000768a201007387 */ /* 0x000fe20000100a00 */
[----:B------:R-:W-:-:S02]  /*7430*/  IADD3 R170, P2, R170, R10, RZ ;  /* 0x0000000aaaaa7210 */ /* 0x000fc40007f5e0ff */
[-C--:B------:R-:W-:Y:S01]  /*7440*/  LEA.HI.X.SX32 R173, R173, R11.reuse, 0x2, P6 ;  /* 0x0000000badad7211 */ /* 0x080fe200030f16ff */
[----:B------:R-:W-:Y:S01]  /*7450*/  STL.64 [R1+0x770], R164 ;  /* 0x000770a401007387 */ /* 0x000fe20000100a00 */
[-C--:B------:R-:W-:Y:S02]  /*7460*/  IADD3 R178, P6, R178, R10.reuse, RZ ;  /* 0x0000000ab2b27210 */ /* 0x080fe40007fde0ff */
[-C--:B------:R-:W-:Y:S01]  /*7470*/  LEA.HI.X.SX32 R169, R169, R11.reuse, 0x2, P5 ;  /* 0x0000000ba9a97211 */ /* 0x080fe200028f16ff */
[----:B------:R-:W-:Y:S01]  /*7480*/  STL.64 [R1+0x778], R166 ;  /* 0x000778a601007387 */ /* 0x000fe20000100a00 */
[-C--:B------:R-:W-:Y:S02]  /*7490*/  IADD3 R174, P5, R174, R10.reuse, RZ ;  /* 0x0000000aaeae7210 */ /* 0x080fe40007fbe0ff */
[----:B------:R-:W-:Y:S02]  /*74a0*/  LEA.HI.X.SX32 R171, R171, R11, 0x2, P2 ;  /* 0x0000000babab7211 */ /* 0x000fe400010f16ff */
[----:B------:R-:W-:-:S02]  /*74b0*/  IADD3 R176, P2, R176, R10, RZ ;  /* 0x0000000ab0b07210 */ /* 0x000fc40007f5e0ff */
[-C--:B------:R-:W-:Y:S02]  /*74c0*/  LEA.HI.X.SX32 R179, R179, R11.reuse, 0x2, P6 ;  /* 0x0000000bb3b37211 */ /* 0x080fe400030f16ff */
[-C--:B------:R-:W-:Y:S02]  /*74d0*/  IADD3 R184, P6, R184, R10.reuse, RZ ;  /* 0x0000000ab8b87210 */ /* 0x080fe40007fde0ff */
[-C--:B------:R-:W-:Y:S02]  /*74e0*/  LEA.HI.X.SX32 R175, R175, R11.reuse, 0x2, P5 ;  /* 0x0000000bafaf7211 */ /* 0x080fe400028f16ff */
        /* <DEDUP_REMOVED lines=27> */
[-C--:B------:R-:W-:Y:S01]  /*76a0*/  LEA.HI.X.SX32 R209, R209, R11.reuse, 0x2, P6 ;  /* 0x0000000bd1d17211 */ /* 0x080fe200030f16ff */
[----:B------:R-:W-:Y:S01]  /*76b0*/  STL.64 [R1+0x780], R200 ;  /* 0x000780c801007387 */ /* 0x000fe20000100a00 */
[-C--:B------:R-:W-:Y:S02]  /*76c0*/  IADD3 R214, P6, R214, R10.reuse, RZ ;  /* 0x0000000ad6d67210 */ /* 0x080fe40007fde0ff */
[-C--:B------:R-:W-:Y:S01]  /*76d0*/  LEA.HI.X.SX32 R205, R205, R11.reuse, 0x2, P5 ;  /* 0x0000000bcdcd7211 */ /* 0x080fe200028f16ff */
[----:B------:R-:W-:Y:S01]  /*76e0*/  STL.64 [R1+0x788], R202 ;  /* 0x000788ca01007387 */ /* 0x000fe20000100a00 */
        /* <DEDUP_REMOVED lines=17> */
[----:B------:R2:W-:Y:S01]  /*7800*/  STL.64 [R1+0x7b8], R98 ;  /* 0x0007b86201007387 */ /* 0x0005e20000100a00 */
        /* <DEDUP_REMOVED lines=15> */
[----:B------:R-:W-:Y:S01]  /*7900*/  IADD3 R6, R4, -0x12, RZ ;  /* 0xffffffee04067810 */ /* 0x000fe20007ffe0ff */
[----:B-1----:R-:W1:Y:S01]  /*7910*/  LDC R10, c[0x0][0x230] ;  /* 0x00008c00ff0a7b82 */ /* 0x002e620000000800 */
[-C--:B------:R-:W-:Y:S02]  /*7920*/  LEA.HI.X.SX32 R239, R7, R11.reuse, 0x2, P6 ;  /* 0x0000000b07ef7211 */ /* 0x080fe400030f16ff */
[-C--:B------:R-:W-:Y:S02]  /*7930*/  LEA.HI.X.SX32 R235, R9, R11.reuse, 0x2, P5 ;  /* 0x0000000b09eb7211 */ /* 0x080fe400028f16ff */
[----:B------:R-:W-:Y:S01]  /*7940*/  ISETP.GE.U32.AND P5, PT, R6, 0x7fffff6f, PT ;  /* 0x7fffff6f0600780c */ /* 0x000fe20003fa6070 */
[----:B------:R-:W-:Y:S01]  /*7950*/  VIADD R6, R242, 0xffffffb2 ;  /* 0xffffffb2f2067836 */ /* 0x000fe20000000000 */
[----:B------:R-:W-:Y:S01]  /*7960*/  LEA.HI.X.SX32 R237, R8, R11, 0x2, P2 ;  /* 0x0000000b08ed7211 */ /* 0x000fe200010f16ff */
[----:B------:R-:W3:Y:S01]  /*7970*/  LDC R7, c[0x0][0x230] ;  /* 0x00008c00ff077b82 */ /* 0x000ee20000000800 */
[----:B------:R-:W-:Y:S01]  /*7980*/  ISETP.GE.U32.AND P2, PT, R5, 0x7fffff6e, PT ;  /* 0x7fffff6e0500780c */ /* 0x000fe20003f46070 */
[----:B------:R-:W-:Y:S01]  /*7990*/  VIADD R5, R243, 0xffffffb1 ;  /* 0xffffffb1f3057836 */ /* 0x000fe20000000000 */
[----:B------:R-:W-:Y:S01]  /*79a0*/  ISETP.GE.U32.AND P0, PT, R6, 0x7fffff33, PT ;  /* 0x7fffff330600780c */ /* 0x000fe20003f06070 */
[----:B------:R-:W-:Y:S01]  /*79b0*/  VIADD R6, R244, 0xffffffb0 ;  /* 0xffffffb0f4067836 */ /* 0x000fe20000000000 */
[----:B------:R-:W-:-:S02]  /*79c0*/  LOP3.LUT R244, R3, 0x50, RZ, 0x3c, !PT ;  /* 0x0000005003f47812 */ /* 0x000fc400078e3cff */
[----:B------:R-:W-:Y:S01]  /*79d0*/  ISETP.GE.U32.AND P6, PT, R5, 0x7fffff32, PT ;  /* 0x7fffff320500780c */ /* 0x000fe20003fc6070 */
[----:B------:R-:W-:Y:S01]  /*79e0*/  VIADD R5, R245, 0xffffff93 ;  /* 0xffffff93f5057836 */ /* 0x000fe20000000000 */
[----:B------:R-:W-:Y:S01]  /*79f0*/  ISETP.GE.U32.AND P3, PT, R6, 0x7fffff31, PT ;  /* 0x7fffff310600780c */ /* 0x000fe20003f66070 */
[----:B------:R-:W-:Y:S01]  /*7a00*/  VIADD R6, R240, 0xffffff92 ;  /* 0xffffff92f0067836 */ /* 0x000fe20000000000 */
[----:B------:R-:W4:Y:S01]  /*7a10*/  LDC R8, c[0x0][0x230] ;  /* 0x00008c00ff087b82 */ /* 0x000f220000000800 */
[----:B------:R-:W-:Y:S01]  /*7a20*/  LOP3.LUT R245, R3, 0x40, RZ, 0x3c, !PT ;  /* 0x0000004003f57812 */ /* 0x000fe200078e3cff */
[----:B------:R-:W-:Y:S01]  /*7a30*/  VIADD R244, R244, UR8 ;  /* 0x00000008f4f47c36 */ /* 0x000fe20008000000 */
[----:B------:R-:W-:Y:S02]  /*7a40*/  ISETP.GE.U32.AND P4, PT, R5, 0x7fffff14, PT ;  /* 0x7fffff140500780c */ /* 0x000fe40003f86070 */
[----:B------:R-:W-:Y:S01]  /*7a50*/  IADD3 R5, R241, -0x6f, RZ ;  /* 0xffffff91f1057810 */ /* 0x000fe20007ffe0ff */
[----:B------:R-:W-:Y:S01]  /*7a60*/  LDGSTS.E [R246+0x8004], desc[UR60][R162.64], !P0 ;  /* 0x08004000a2f67fae */ /* 0x000fe2000c12187c */
[----:B------:R-:W-:Y:S01]  /*7a70*/  ISETP.GE.U32.AND P0, PT, R6, 0x7fffff13, PT ;  /* 0x7fffff130600780c */ /* 0x000fe20003f06070 */
[----:B------:R-:W2:Y:S01]  /*7a80*/  LDC R242, c[0x0][0x230] ;  /* 0x00008c00fff27b82 */ /* 0x000ea20000000800 */
[----:B------:R-:W-:Y:S01]  /*7a90*/  VIADD R245, R245, UR8 ;  /* 0x00000008f5f57c36 */ /* 0x000fe20008000000 */
[----:B------:R-:W-:Y:S01]  /*7aa0*/  LDGSTS.E [R246+0x8008], desc[UR60][R164.64], !P6 ;  /* 0x08008000a4f67fae */ /* 0x000fe2000f12187c */
[----:B------:R-:W-:Y:S01]  /*7ab0*/  ISETP.GE.U32.AND P6, PT, R5, 0x7fffff12, PT ;  /* 0x7fffff120500780c */ /* 0x000fe20003fc6070 */
[----:B------:R-:W-:-:S02]  /*7ac0*/  VIADD R5, R4, 0xffffffec ;  /* 0xffffffec04057836 */ /* 0x000fc40000000000 */
[----:B---3--:R-:W-:Y:S01]  /*7ad0*/  VIADD R6, R7, 0xffffff90 ;  /* 0xffffff9007067836 */ /* 0x008fe20000000000 */
[----:B------:R-:W-:Y:S01]  /*7ae0*/  LDGSTS.E [R246+0x800c], desc[UR60][R166.64], !P3 ;  /* 0x0800c000a6f67fae */ /* 0x000fe2000d92187c */
[----:B------:R-:W3:Y:S01]  /*7af0*/  LDC R241, c[0x0][0x230] ;  /* 0x00008c00fff17b82 */ /* 0x000ee20000000800 */
[----:B------:R-:W-:Y:S01]  /*7b00*/  ISETP.GE.U32.AND P3, PT, R5, 0x7fffff6d, PT ;  /* 0x7fffff6d0500780c */ /* 0x000fe20003f66070 */
[----:B------:R-:W-:Y:S01]  /*7b10*/  VIADD R5, R4, 0xffffffce ;  /* 0xffffffce04057836 */ /* 0x000fe20000000000 */
[----:B------:R-:W-:Y:S01]  /*7b20*/  LDGSTS.E [R246+0xc000], desc[UR60][R200.64], !P4 ;  /* 0x0c000000c8f67fae */ /* 0x000fe2000e12187c */
[----:B------:R-:W-:Y:S01]  /*7b30*/  ISETP.GE.U32.AND P4, PT, R6, 0x7fffff11, PT ;  /* 0x7fffff110600780c */ /* 0x000fe20003f86070 */
[----:B------:R-:W-:Y:S02]  /*7b40*/  VIADD R6, R4, 0xffffffcf ;  /* 0xffffffcf04067836 */ /* 0x000fe40000000000 */
[----:B------:R-:W-:Y:S01]  /*7b50*/  LDGSTS.E [R246+0xc004], desc[UR60][R202.64], !P0 ;  /* 0x0c004000caf67fae */ /* 0x000fe2000c12187c */
[----:B------:R-:W1:Y:S02]  /*7b60*/  LDC R7, c[0x0][0x230] ;  /* 0x00008c00ff077b82 */ /* 0x000e640000000800 */
[----:B------:R-:W-:Y:S01]  /*7b70*/  ISETP.GE.U32.AND P0, PT, R6, 0x7fffff50, PT ;  /* 0x7fffff500600780c */ /* 0x000fe20003f06070 */
[----:B------:R-:W-:Y:S01]  /*7b80*/  LDGSTS.E [R246+0xc008], desc[UR60][R204.64], !P6 ;  /* 0x0c008000ccf67fae */ /* 0x000fe2000f12187c */
[----:B------:R-:W-:Y:S01]  /*7b90*/  ISETP.GE.U32.AND P6, PT, R5, 0x7fffff4f, PT ;  /* 0x7fffff4f0500780c */ /* 0x000fe20003fc6070 */
[----:B------:R-:W-:-:S02]  /*7ba0*/  VIADD R5, R4, 0xffffffcd ;  /* 0xffffffcd04057836 */ /* 0x000fc40000000000 */
[C---:B------:R-:W-:Y:S01]  /*7bb0*/  VIADD R6, R4.reuse, 0xffffffeb ;  /* 0xffffffeb04067836 */ /* 0x040fe20000000000 */
[----:B------:R-:W1:Y:S01]  /*7bc0*/  LDC R240, c[0x0][0x230] ;  /* 0x00008c00fff07b82 */ /* 0x000e620000000800 */
[----:B------:R-:W-:Y:S01]  /*7bd0*/  LDGSTS.E [R246+0xc00c], desc[UR60][R206.64], !P4 ;  /* 0x0c00c000cef67fae */ /* 0x000fe2000e12187c */
[----:B------:R-:W-:Y:S02]  /*7be0*/  ISETP.GE.U32.AND P4, PT, R5, 0x7fffff4e, PT ;  /* 0x7fffff4e0500780c */ /* 0x000fe40003f86070 */
[C---:B------:R-:W-:Y:S01]  /*7bf0*/  IADD3 R5, R4.reuse, -0x34, RZ ;  /* 0xffffffcc04057810 */ /* 0x040fe20007ffe0ff */
[----:B------:R-:W-:Y:S03]  /*7c00*/  LDGSTS.E [R245], desc[UR60][R106.64], !P1 ;  /* 0x000000006af57fae */ /* 0x000fe6000c92187c */
[----:B------:R-:W-:Y:S01]  /*7c10*/  ISETP.GE.U32.AND P1, PT, R5, 0x7fffff4d, PT ;  /* 0x7fffff4d0500780c */ /* 0x000fe20003f26070 */
[----:B------:R-:W-:Y:S01]  /*7c20*/  VIADD R5, R4, 0xffffffea ;  /* 0xffffffea04057836 */ /* 0x000fe20000000000 */
[----:B------:R-:W1:Y:S01]  /*7c30*/  LDC R9, c[0x0][0x230] ;  /* 0x00008c00ff097b82 */ /* 0x000e620000000800 */
[----:B------:R-:W-:Y:S01]  /*7c40*/  LDGSTS.E [R245+0x4], desc[UR60][R96.64], !P5 ;  /* 0x0000400060f57fae */ /* 0x000fe2000e92187c */
[----:B------:R-:W-:Y:S01]  /*7c50*/  ISETP.GE.U32.AND P5, PT, R6, 0x7fffff6c, PT ;  /* 0x7fffff6c0600780c */ /* 0x000fe20003fa6070 */
[----:B----4-:R-:W-:-:S02]  /*7c60*/  VIADD R6, R8, 0xffffffaf ;  /* 0xffffffaf08067836 */ /* 0x010fc40000000000 */
[----:B------:R-:W-:Y:S01]  /*7c70*/  LDGSTS.E [R245+0x8], desc[UR60][R98.64], !P2 ;  /* 0x0000800062f57fae */ /* 0x000fe2000d12187c */
[----:B------:R-:W-:Y:S01]  /*7c80*/  ISETP.GE.U32.AND P2, PT, R5, 0x7fffff6b, PT ;  /* 0x7fffff6b0500780c */ /* 0x000fe20003f46070 */
[----:B------:R-:W-:Y:S01]  /*7c90*/  VIADD R5, R4, 0xffffffe9 ;  /* 0xffffffe904057836 */ /* 0x000fe20000000000 */
[----:B------:R-:W4:Y:S01]  /*7ca0*/  LDC R243, c[0x0][0x230] ;  /* 0x00008c00fff37b82 */ /* 0x000f220000000800 */
[----:B------:R-:W-:Y:S03]  /*7cb0*/  LDGSTS.E [R245+0xc], desc[UR60][R100.64], !P3 ;  /* 0x0000c00064f57fae */ /* 0x000fe6000d92187c */
[----:B------:R-:W-:Y:S01]  /*7cc0*/  ISETP.GE.U32.AND P3, PT, R5, 0x7fffff6a, PT ;  /* 0x7fffff6a0500780c */ /* 0x000fe20003f66070 */
[----:B------:R-:W-:Y:S01]  /*7cd0*/  LDGSTS.E [R245+0x4000], desc[UR60][R126.64], !P0 ;  /* 0x040000007ef57fae */ /* 0x000fe2000c12187c */
[----:B------:R-:W-:Y:S01]  /*7ce0*/  ISETP.GE.U32.AND P0, PT, R6, 0x7fffff30, PT ;  /* 0x7fffff300600780c */ /* 0x000fe20003f06070 */
[----:B--2---:R-:W-:Y:S01]  /*7cf0*/  VIADD R6, R242, 0xffffffae ;  /* 0xffffffaef2067836 */ /* 0x004fe20000000000 */
[----:B------:R-:W2:Y:S01]  /*7d00*/  LDC R8, c[0x0][0x230] ;  /* 0x00008c00ff087b82 */ /* 0x000ea20000000800 */
[----:B---3--:R-:W-:Y:S01]  /*7d10*/  VIADD R5, R241, 0xffffffad ;  /* 0xffffffadf1057836 */ /* 0x008fe20000000000 */
[----:B------:R-:W-:Y:S02]  /*7d20*/  LDGSTS.E [R245+0x4004], desc[UR60][R128.64], !P6 ;  /* 0x0400400080f57fae */ /* 0x000fe4000f12187c */
[----:B------:R-:W-:-:S02]  /*7d30*/  ISETP.GE.U32.AND P6, PT, R6, 0x7fffff2f, PT ;  /* 0x7fffff2f0600780c */ /* 0x000fc40003fc6070 */
[----:B------:R-:W-:Y:S01]  /*7d40*/  LDGSTS.E [R245+0x4008], desc[UR60][R130.64], !P4 ;  /* 0x0400800082f57fae */ /* 0x000fe2000e12187c */
[----:B------:R-:W-:Y:S01]  /*7d50*/  ISETP.GE.U32.AND P4, PT, R5, 0x7fffff2e, PT ;  /* 0x7fffff2e0500780c */ /* 0x000fe20003f86070 */
[----:B-1----:R-:W-:Y:S01]  /*7d60*/  VIADD R5, R240, 0xffffff8f ;  /* 0xffffff8ff0057836 */ /* 0x002fe20000000000 */
[----:B------:R-:W-:Y:S01]  /*7d70*/  IADD3 R6, R7, -0x54, RZ ;  /* 0xffffffac07067810 */ /* 0x000fe20007ffe0ff */
[----:B------:R-:W-:Y:S01]  /*7d80*/  LDGSTS.E [R245+0x400c], desc[UR60][R132.64], !P1 ;  /* 0x0400c00084f57fae */ /* 0x000fe2000c92187c */
[----:B------:R-:W1:Y:S02]  /*7d90*/  LDC R242, c[0x0][0x230] ;  /* 0x00008c00fff27b82 */ /* 0x000e640000000800 */
[----:B------:R-:W-:Y:S01]  /*7da0*/  ISETP.GE.U32.AND P1, PT, R6, 0x7fffff2d, PT ;  /* 0x7fffff2d0600780c */ /* 0x000fe20003f26070 */
[----:B------:R-:W-:Y:S01]  /*7db0*/  LDGSTS.E [R245+0x8000], desc[UR60][R168.64], !P0 ;  /* 0x08000000a8f57fae */ /* 0x000fe2000c12187c */
[----:B------:R-:W-:Y:S01]  /*7dc0*/  ISETP.GE.U32.AND P0, PT, R5, 0x7fffff10, PT ;  /* 0x7fffff100500780c */ /* 0x000fe20003f06070 */
[----:B------:R-:W-:-:S02]  /*7dd0*/  VIADD R6, R9, 0xffffff8e ;  /* 0xffffff8e09067836 */ /* 0x000fc40000000000 */
[----:B----4-:R-:W-:Y:S01]  /*7de0*/  VIADD R5, R243, 0xffffff8d ;  /* 0xffffff8df3057836 */ /* 0x010fe20000000000 */
[----:B------:R-:W-:Y:S01]  /*7df0*/  LDGSTS.E [R245+0x8004], desc[UR60][R170.64], !P6 ;  /* 0x08004000aaf57fae */ /* 0x000fe2000f12187c */
[----:B------:R-:W3:Y:S01]  /*7e00*/  LDC R241, c[0x0][0x230] ;  /* 0x00008c00fff17b82 */ /* 0x000ee20000000800 */
[----:B------:R-:W-:Y:S02]  /*7e10*/  ISETP.GE.U32.AND P6, PT, R6, 0x7fffff0f, PT ;  /* 0x7fffff0f0600780c */ /* 0x000fe40003fc6070 */
[----:B------:R-:W-:Y:S01]  /*7e20*/  LDGSTS.E [R245+0x8008], desc[UR60][R172.64], !P4 ;  /* 0x08008000acf57fae */ /* 0x000fe2000e12187c */
[----:B------:R-:W-:Y:S01]  /*7e30*/  ISETP.GE.U32.AND P4, PT, R5, 0x7fffff0e, PT ;  /* 0x7fffff0e0500780c */ /* 0x000fe20003f86070 */
[----:B--2---:R-:W-:Y:S02]  /*7e40*/  VIADD R6, R8, 0xffffff8c ;  /* 0xffffff8c08067836 */ /* 0x004fe40000000000 */
[----:B------:R-:W-:Y:S01]  /*7e50*/  VIADD R5, R4, 0xffffffe8 ;  /* 0xffffffe804057836 */ /* 0x000fe20000000000 */
[----:B------:R-:W-:Y:S01]  /*7e60*/  LDGSTS.E [R245+0x800c], desc[UR60][R174.64], !P1 ;  /* 0x0800c000aef57fae */ /* 0x000fe2000c92187c */
[----:B------:R-:W2:Y:S03]  /*7e70*/  LDC R8, c[0x0][0x230] ;  /* 0x00008c00ff087b82 */ /* 0x000ea60000000800 */
[----:B------:R-:W-:Y:S01]  /*7e80*/  LDGSTS.E [R245+0xc000], desc[UR60][R208.64], !P0 ;  /* 0x0c000000d0f57fae */ /* 0x000fe2000c12187c */
[----:B------:R-:W-:Y:S01]  /*7e90*/  ISETP.GE.U32.AND P0, PT, R6, 0x7fffff0d, PT ;  /* 0x7fffff0d0600780c */ /* 0x000fe20003f06070 */
[C---:B------:R-:W-:Y:S01]  /*7ea0*/  VIADD R6, R4.reuse, 0xffffffcb ;  /* 0xffffffcb04067836 */ /* 0x040fe20000000000 */
[----:B------:R-:W-:Y:S01]  /*7eb0*/  ISETP.GE.U32.AND P1, PT, R5, 0x7fffff69, PT ;  /* 0x7fffff690500780c */ /* 0x000fe20003f26070 */
[----:B------:R-:W-:Y:S01]  /*7ec0*/  LDGSTS.E [R245+0xc004], desc[UR60][R210.64], !P6 ;  /* 0x0c004000d2f57fae */ /* 0x000fe2000f12187c */
[----:B------:R-:W-:Y:S01]  /*7ed0*/  IADD3 R5, R4, -0x36, RZ ;  /* 0xffffffca04057810 */ /* 0x000fe20007ffe0ff */
[----:B------:R-:W4:Y:S01]  /*7ee0*/  LDC R7, c[0x0][0x230] ;  /* 0x00008c00ff077b82 */ /* 0x000f220000000800 */
[----:B------:R-:W-:Y:S01]  /*7ef0*/  ISETP.GE.U32.AND P6, PT, R6, 0x7fffff4c, PT ;  /* 0x7fffff4c0600780c */ /* 0x000fe20003fc6070 */
[----:B------:R-:W-:Y:S01]  /*7f00*/  LDGSTS.E [R245+0xc008], desc[UR60][R212.64], !P4 ;  /* 0x0c008000d4f57fae */ /* 0x000fe2000e12187c */
[----:B------:R-:W-:Y:S01]  /*7f10*/  ISETP.GE.U32.AND P4, PT, R5, 0x7fffff4b, PT ;  /* 0x7fffff4b0500780c */ /* 0x000fe20003f86070 */
[----:B------:R-:W-:-:S02]  /*7f20*/  VIADD R5, R4, 0xffffffc9 ;  /* 0xffffffc904057836 */ /* 0x000fc40000000000 */
[C---:B------:R-:W-:Y:S02]  /*7f30*/  VIADD R6, R4.reuse, 0xffffffe7 ;  /* 0xffffffe704067836 */ /* 0x040fe40000000000 */
[----:B------:R-:W-:Y:S01]  /*7f40*/  LDGSTS.E [R245+0xc00c], desc[UR60][R214.64], !P0 ;  /* 0x0c00c000d6f57fae */ /* 0x000fe2000c12187c */
[----:B------:R-:W-:Y:S01]  /*7f50*/  ISETP.GE.U32.AND P0, PT, R5, 0x7fffff4a, PT ;  /* 0x7fffff4a0500780c */ /* 0x000fe20003f06070 */
[C---:B------:R-:W-:Y:S01]  /*7f60*/  VIADD R5, R4.reuse, 0xffffffc8 ;  /* 0xffffffc804057836 */ /* 0x040fe20000000000 */
[----:B------:R-:W4:Y:S01]  /*7f70*/  LDC R240, c[0x0][0x230] ;  /* 0x00008c00fff07b82 */ /* 0x000f220000000800 */
[----:B------:R-:W-:Y:S03]  /*7f80*/  LDGSTS.E [R244], desc[UR60][R108.64], !P5 ;  /* 0x000000006cf47fae */ /* 0x000fe6000e92187c */
[----:B------:R-:W-:Y:S01]  /*7f90*/  ISETP.GE.U32.AND P5, PT, R5, 0x7fffff49, PT ;  /* 0x7fffff490500780c */ /* 0x000fe20003fa6070 */
[----:B------:R-:W-:Y:S01]  /*7fa0*/  VIADD R5, R4, 0xffffffe6 ;  /* 0xffffffe604057836 */ /* 0x000fe20000000000 */
[----:B------:R-:W-:Y:S01]  /*7fb0*/  LDGSTS.E [R244+0x4], desc[UR60][R110.64], !P2 ;  /* 0x000040006ef47fae */ /* 0x000fe2000d12187c */
[----:B------:R-:W-:Y:S01]  /*7fc0*/  ISETP.GE.U32.AND P2, PT, R6, 0x7fffff68, PT ;  /* 0x7fffff680600780c */ /* 0x000fe20003f46070 */
[----:B------:R-:W4:Y:S01]  /*7fd0*/  LDC R9, c[0x0][0x230] ;  /* 0x00008c00ff097b82 */ /* 0x000f220000000800 */
[----:B--2---:R-:W-:Y:S01]  /*7fe0*/  IADD3 R6, R8, -0x55, RZ ;  /* 0xffffffab08067810 */ /* 0x004fe20007ffe0ff */
[----:B------:R-:W-:Y:S01]  /*7ff0*/  LDGSTS.E [R244+0x8], desc[UR60][R112.64], !P3 ;  /* 0x0000800070f47fae */ /* 0x000fe2000d92187c */
[----:B------:R-:W-:Y:S01]  /*8000*/  ISETP.GE.U32.AND P3, PT, R5, 0x7fffff67, PT ;  /* 0x7fffff670500780c */ /* 0x000fe20003f66070 */
[----:B------:R-:W-:-:S02]  /*8010*/  VIADD R5, R4, 0xffffffe5 ;  /* 0xffffffe504057836 */ /* 0x000fc40000000000 */
[----:B------:R-:W-:Y:S02]  /*8020*/  LDGSTS.E [R244+0xc], desc[UR60][R114.64], !P1 ;  /* 0x0000c00072f47fae */ /* 0x000fe4000c92187c */
[----:B------:R-:W2:Y:S01]  /*8030*/  LDC R243, c[0x0][0x230] ;  /* 0x00008c00fff37b82 */ /* 0x000ea20000000800 */
[----:B------:R-:W-:Y:S01]  /*8040*/  ISETP.GE.U32.AND P1, PT, R5, 0x7fffff66, PT ;  /* 0x7fffff660500780c */ /* 0x000fe20003f26070 */
[----:B------:R-:W-:Y:S01]  /*8050*/  LDGSTS.E [R244+0x4000], desc[UR60][R134.64], !P6 ;  /* 0x0400000086f47fae */ /* 0x000fe2000f12187c */
[----:B------:R-:W-:Y:S01]  /*8060*/  ISETP.GE.U32.AND P6, PT, R6, 0x7fffff2c, PT ;  /* 0x7fffff2c0600780c */ /* 0x000fe20003fc6070 */
[----:B-1----:R-:W-:Y:S02]  /*8070*/  VIADD R6, R242, 0xffffffaa ;  /* 0xffffffaaf2067836 */ /* 0x002fe40000000000 */
[----:B---3--:R-:W-:Y:S01]  /*8080*/  VIADD R5, R241, 0xffffffa9 ;  /* 0xffffffa9f1057836 */ /* 0x008fe20000000000 */
[----:B------:R-:W-:Y:S01]  /*8090*/  LDGSTS.E [R244+0x4004], desc[UR60][R136.64], !P4 ;  /* 0x0400400088f47fae */ /* 0x000fe2000e12187c */
[----:B------:R-:W1:Y:S01]  /*80a0*/  LDC R8, c[0x0][0x230] ;  /* 0x00008c00ff087b82 */ /* 0x000e620000000800 */
[----:B------:R-:W-:Y:S01]  /*80b0*/  ISETP.GE.U32.AND P4, PT, R6, 0x7fffff2b, PT ;  /* 0x7fffff2b0600780c */ /* 0x000fe20003f86070 */
[----:B----4-:R-:W-:Y:S01]  /*80c0*/  VIADD R6, R7, 0xffffffa8 ;  /* 0xffffffa807067836 */ /* 0x010fe20000000000 */
        /* <DEDUP_REMOVED lines=8> */
[----:B------:R-:W-:-:S03]  /*8150*/  ISETP.GE.U32.AND P6, PT, R5, 0x7fffff0c, PT ;  /* 0x7fffff0c0500780c */ /* 0x000fc60003fc6070 */
[----:B------:R-:W-:Y:S01]  /*8160*/  LDGSTS.E [R244+0x8004], desc[UR60][R178.64], !P4 ;  /* 0x08004000b2f47fae */ /* 0x000fe2000e12187c */
[----:B--2---:R-:W-:Y:S01]  /*8170*/  VIADD R5, R243, 0xffffff89 ;  /* 0xffffff89f3057836 */ /* 0x004fe20000000000 */
[----:B------:R-:W-:Y:S01]  /*8180*/  ISETP.GE.U32.AND P4, PT, R6, 0x7fffff0b, PT ;  /* 0x7fffff0b0600780c */ /* 0x000fe20003f86070 */
[----:B------:R-:W2:Y:S01]  /*8190*/  LDC R241, c[0x0][0x230] ;  /* 0x00008c00fff17b82 */ /* 0x000ea20000000800 */
[----:B------:R-:W-:Y:S01]  /*81a0*/  LDGSTS.E [R244+0x8008], desc[UR60][R180.64], !P0 ;  /* 0x08008000b4f47fae */ /* 0x000fe2000c12187c */
[----:B------:R-:W-:Y:S02]  /*81b0*/  LOP3.LUT R243, R3, 0x60, RZ, 0x3c, !PT ;  /* 0x0000006003f37812 */ /* 0x000fe400078e3cff */
[----:B------:R-:W-:Y:S01]  /*81c0*/  ISETP.GE.U32.AND P0, PT, R5, 0x7fffff0a, PT ;  /* 0x7fffff0a0500780c */ /* 0x000fe20003f06070 */
[----:B------:R-:W-:Y:S01]  /*81d0*/  LDGSTS.E [R244+0x800c], desc[UR60][R182.64], !P5 ;  /* 0x0800c000b6f47fae */ /* 0x000fe2000e92187c */
[----:B-1----:R-:W-:Y:S01]  /*81e0*/  VIADD R6, R8, 0xffffff88 ;  /* 0xffffff8808067836 */ /* 0x002fe20000000000 */
[----:B------:R-:W-:Y:S01]  /*81f0*/  IADD3 R5, R4, -0x1c, RZ ;  /* 0xffffffe404057810 */ /* 0x000fe20007ffe0ff */
[----:B------:R-:W1:Y:S01]  /*8200*/  LDC R240, c[0x0][0x230] ;  /* 0x00008c00fff07b82 */ /* 0x000e620000000800 */
[----:B------:R-:W-:Y:S01]  /*8210*/  LDGSTS.E [R244+0xc000], desc[UR60][R216.64], !P6 ;  /* 0x0c000000d8f47fae */ /* 0x000fe2000f12187c */
[----:B------:R-:W-:Y:S01]  /*8220*/  VIADD R243, R243, UR8 ;  /* 0x00000008f3f37c36 */ /* 0x000fe20008000000 */
[----:B------:R-:W-:Y:S01]  /*8230*/  ISETP.GE.U32.AND P6, PT, R6, 0x7fffff09, PT ;  /* 0x7fffff090600780c */ /* 0x000fe20003fc6070 */
[C---:B------:R-:W-:Y:S01]  /*8240*/  VIADD R6, R4.reuse, 0xffffffc7 ;  /* 0xffffffc704067836 */ /* 0x040fe20000000000 */
[----:B------:R-:W-:Y:S01]  /*8250*/  ISETP.GE.U32.AND P5, PT, R5, 0x7fffff65, PT ;  /* 0x7fffff650500780c */ /* 0x000fe20003fa6070 */
[----:B------:R-:W-:Y:S01]  /*8260*/  VIADD R5, R4, 0xffffffc6 ;  /* 0xffffffc604057836 */ /* 0x000fe20000000000 */
[----:B------:R-:W-:Y:S01]  /*8270*/  LDGSTS.E [R244+0xc004], desc[UR60][R218.64], !P4 ;  /* 0x0c004000daf47fae */ /* 0x000fe2000e12187c */
[----:B------:R-:W4:Y:S01]  /*8280*/  LDC R9, c[0x0][0x230] ;  /* 0x00008c00ff097b82 */ /* 0x000f220000000800 */
[----:B------:R-:W-:-:S02]  /*8290*/  ISETP.GE.U32.AND P4, PT, R6, 0x7fffff48, PT ;  /* 0x7fffff480600780c */ /* 0x000fc40003f86070 */
[----:B------:R-:W-:Y:S01]  /*82a0*/  LDGSTS.E [R244+0xc008], desc[UR60][R220.64], !P0 ;  /* 0x0c008000dcf47fae */ /* 0x000fe2000c12187c */
[----:B------:R-:W-:Y:S01]  /*82b0*/  ISETP.GE.U32.AND P0, PT, R5, 0x7fffff47, PT ;  /* 0x7fffff470500780c */ /* 0x000fe20003f06070 */
[C---:B------:R-:W-:Y:S01]  /*82c0*/  VIADD R5, R4.reuse, 0xffffffc5 ;  /* 0xffffffc504057836 */ /* 0x040fe20000000000 */
[C---:B------:R-:W-:Y:S02]  /*82d0*/  IADD3 R6, R4.reuse, -0x1d, RZ ;  /* 0xffffffe304067810 */ /* 0x040fe40007ffe0ff */
[----:B------:R-:W-:Y:S01]  /*82e0*/  LDGSTS.E [R244+0xc00c], desc[UR60][R222.64], !P6 ;  /* 0x0c00c000def47fae */ /* 0x000fe2000f12187c */
[----:B------:R-:W4:Y:S01]  /*82f0*/  LDC R242, c[0x0][0x230] ;  /* 0x00008c00fff27b82 */ /* 0x000f220000000800 */
[----:B------:R-:W-:Y:S01]  /*8300*/  ISETP.GE.U32.AND P6, PT, R5, 0x7fffff46, PT ;  /* 0x7fffff460500780c */ /* 0x000fe20003fc6070 */
[C---:B------:R-:W-:Y:S01]  /*8310*/  VIADD R5, R4.reuse, 0xffffffc4 ;  /* 0xffffffc404057836 */ /* 0x040fe20000000000 */
[----:B------:R-:W-:Y:S04]  /*8320*/  LDGSTS.E [R243], desc[UR60][R12.64], !P2 ;  /* 0x000000000cf37fae */ /* 0x000fe8000d12187c */
[----:B------:R-:W-:Y:S01]  /*8330*/  ISETP.GE.U32.AND P2, PT, R5, 0x7fffff45, PT ;  /* 0x7fffff450500780c */ /* 0x000fe20003f46070 */
[----:B------:R-:W-:Y:S01]  /*8340*/  VIADD R5, R4, 0xffffffe2 ;  /* 0xffffffe204057836 */ /* 0x000fe20000000000 */
[----:B------:R-:W-:Y:S01]  /*8350*/  LDGSTS.E [R243+0x4], desc[UR60][R102.64], !P3 ;  /* 0x0000400066f37fae */ /* 0x000fe2000d92187c */
[----:B------:R-:W-:Y:S01]  /*8360*/  ISETP.GE.U32.AND P3, PT, R6, 0x7fffff64, PT ;  /* 0x7fffff640600780c */ /* 0x000fe20003f66070 */
[----:B---3--:R-:W-:Y:S01]  /*8370*/  VIADD R6, R7, 0xffffffa7 ;  /* 0xffffffa707067836 */ /* 0x008fe20000000000 */
[----:B------:R-:W3:Y:S01]  /*8380*/  LDC R8, c[0x0][0x230] ;  /* 0x00008c00ff087b82 */ /* 0x000ee20000000800 */
[----:B------:R-:W-:Y:S01]  /*8390*/  LDGSTS.E [R243+0x8], desc[UR60][R104.64], !P1 ;  /* 0x0000800068f37fae */ /* 0x000fe2000c92187c */
[----:B------:R-:W-:Y:S01]  /*83a0*/  ISETP.GE.U32.AND P1, PT, R5, 0x7fffff63, PT ;  /* 0x7fffff630500780c */ /* 0x000fe20003f26070 */
[----:B------:R-:W-:-:S02]  /*83b0*/  VIADD R5, R4, 0xffffffe1 ;  /* 0xffffffe104057836 */ /* 0x000fc40000000000 */
[----:B------:R-:W-:Y:S03]  /*83c0*/  LDGSTS.E [R243+0xc], desc[UR60][R116.64], !P5 ;  /* 0x0000c00074f37fae */ /* 0x000fe6000e92187c */
[----:B------:R-:W-:Y:S01]  /*83d0*/  ISETP.GE.U32.AND P5, PT, R5, 0x7fffff62, PT ;  /* 0x7fffff620500780c */ /* 0x000fe20003fa6070 */
[----:B------:R-:W-:Y:S01]  /*83e0*/  LDGSTS.E [R243+0x4000], desc[UR60][R142.64], !P4 ;  /* 0x040000008ef37fae */ /* 0x000fe2000e12187c */
[----:B------:R-:W-:Y:S01]  /*83f0*/  ISETP.GE.U32.AND P4, PT, R6, 0x7fffff28, PT ;  /* 0x7fffff280600780c */ /* 0x000fe20003f86070 */
[----:B--2---:R-:W-:Y:S01]  /*8400*/  VIADD R6, R241, 0xffffffa6 ;  /* 0xffffffa6f1067836 */ /* 0x004fe20000000000 */
[----:B------:R-:W2:Y:S01]  /*8410*/  LDC R7, c[0x0][0x230] ;  /* 0x00008c00ff077b82 */ /* 0x000ea20000000800 */
[----:B-1----:R-:W-:Y:S01]  /*8420*/  VIADD R5, R240, 0xffffffa5 ;  /* 0xffffffa5f0057836 */ /* 0x002fe20000000000 */
[----:B------:R-:W-:Y:S02]  /*8430*/  LDGSTS.E [R243+0x4004], desc[UR60][R144.64], !P0 ;  /* 0x0400400090f37fae */ /* 0x000fe4000c12187c */
[----:B------:R-:W-:Y:S01]  /*8440*/  ISETP.GE.U32.AND P0, PT, R6, 0x7fffff27, PT ;  /* 0x7fffff270600780c */ /* 0x000fe20003f06070 */
[----:B----4-:R-:W-:Y:S01]  /*8450*/  VIADD R6, R9, 0xffffffa4 ;  /* 0xffffffa409067836 */ /* 0x010fe20000000000 */
[----:B------:R-:W-:Y:S01]  /*8460*/  LDGSTS.E [R243+0x4008], desc[UR60][R146.64], !P6 ;  /* 0x0400800092f37fae */ /* 0x000fe2000f12187c */
[----:B------:R-:W-:Y:S01]  /*8470*/  ISETP.GE.U32.AND P6, PT, R5, 0x7fffff26, PT ;  /* 0x7fffff260500780c */ /* 0x000fe20003fc6070 */
[----:B------:R-:W1:Y:S01]  /*8480*/  LDC R241, c[0x0][0x230] ;  /* 0x00008c00fff17b82 */ /* 0x000e620000000800 */
[----:B------:R-:W-:Y:S01]  /*8490*/  IADD3 R5, R242, -0x79, RZ ;  /* 0xffffff87f2057810 */ /* 0x000fe20007ffe0ff */
[----:B------:R-:W-:Y:S01]  /*84a0*/  LDGSTS.E [R243+0x400c], desc[UR60][R148.64], !P2 ;  /* 0x0400c00094f37fae */ /* 0x000fe2000d12187c */
[----:B------:R-:W-:Y:S01]  /*84b0*/  ISETP.GE.U32.AND P2, PT, R6, 0x7fffff25, PT ;  /* 0x7fffff250600780c */ /* 0x000fe20003f46070 */
[----:B------:R-:W-:-:S02]  /*84c0*/  VIADD R6, R252, 0xffffff86 ;  /* 0xffffff86fc067836 */ /* 0x000fc40000000000 */
[----:B------:R-:W-:Y:S01]  /*84d0*/  LDGSTS.E [R243+0x8000], desc[UR60][R184.64], !P4 ;  /* 0x08000000b8f37fae */ /* 0x000fe2000e12187c */
[----:B------:R-:W-:Y:S01]  /*84e0*/  ISETP.GE.U32.AND P4, PT, R5, 0x7fffff08, PT ;  /* 0x7fffff080500780c */ /* 0x000fe20003f86070 */
[----:B------:R-:W-:Y:S01]  /*84f0*/  VIADD R5, R4, 0xffffffe0 ;  /* 0xffffffe004057836 */ /* 0x000fe20000000000 */
[----:B------:R-:W4:Y:S01]  /*8500*/  LDC R252, c[0x0][0x230] ;  /* 0x00008c00fffc7b82 */ /* 0x000f220000000800 */
[----:B------:R-:W-:Y:S01]  /*8510*/  LDGSTS.E [R243+0x8004], desc[UR60][R186.64], !P0 ;  /* 0x08004000baf37fae */ /* 0x000fe2000c12187c */
[----:B------:R-:W-:Y:S02]  /*8520*/  VIADD R9, R15, UR8 ;  /* 0x000000080f097c36 */ /* 0x000fe40008000000 */
[----:B------:R-:W-:Y:S01]  /*8530*/  ISETP.GE.U32.AND P0, PT, R5, 0x7fffff61, PT ;  /* 0x7fffff610500780c */ /* 0x000fe20003f06070 */
[----:B------:R-:W-:Y:S01]  /*8540*/  LDGSTS.E [R243+0x8008], desc[UR60][R188.64], !P6 ;  /* 0x08008000bcf37fae */ /* 0x000fe2000f12187c */
[----:B------:R-:W-:Y:S01]  /*8550*/  ISETP.GE.U32.AND P6, PT, R6, 0x7fffff07, PT ;  /* 0x7fffff070600780c */ /* 0x000fe20003fc6070 */
[----:B------:R-:W-:Y:S01]  /*8560*/  VIADD R5, R4, 0xffffffc3 ;  /* 0xffffffc304057836 */ /* 0x000fe20000000000 */
[----:B------:R-:W4:Y:S01]  /*8570*/  LDC R240, c[0x0][0x230] ;  /* 0x00008c00fff07b82 */ /* 0x000f220000000800 */
[----:B------:R-:W-:Y:S01]  /*8580*/  LDGSTS.E [R243+0x800c], desc[UR60][R190.64], !P2 ;  /* 0x0800c000bef37fae */ /* 0x000fe2000d12187c */
[----:B---3--:R-:W-:-:S03]  /*8590*/  VIADD R6, R8, 0xffffff85 ;  /* 0xffffff8508067836 */ /* 0x008fc60000000000 */
[----:B------:R-:W-:Y:S01]  /*85a0*/  LDGSTS.E [R243+0xc000], desc[UR60][R224.64], !P4 ;  /* 0x0c000000e0f37fae */ /* 0x000fe2000e12187c */
[----:B------:R-:W-:Y:S01]  /*85b0*/  ISETP.GE.U32.AND P4, PT, R5, 0x7fffff44, PT ;  /* 0x7fffff440500780c */ /* 0x000fe20003f86070 */
[----:B--2---:R-:W-:Y:S01]  /*85c0*/  VIADD R5, R7, 0xffffff84 ;  /* 0xffffff8407057836 */ /* 0x004fe20000000000 */
[----:B------:R-:W2:Y:S01]  /*85d0*/  LDC R8, c[0x0][0x230] ;  /* 0x00008c00ff087b82 */ /* 0x000ea20000000800 */
[----:B------:R-:W-:Y:S02]  /*85e0*/  ISETP.GE.U32.AND P2, PT, R6, 0x7fffff06, PT ;  /* 0x7fffff060600780c */ /* 0x000fe40003f46070 */
[----:B------:R-:W-:Y:S01]  /*85f0*/  LDGSTS.E [R243+0xc004], desc[UR60][R226.64], !P6 ;  /* 0x0c004000e2f37fae */ /* 0x000fe2000f12187c */
[----:B------:R-:W-:Y:S01]  /*8600*/  ISETP.GE.U32.AND P6, PT, R5, 0x7fffff05, PT ;  /* 0x7fffff050500780c */ /* 0x000fe20003fc6070 */
[C---:B------:R-:W-:Y:S01]  /*8610*/  VIADD R5, R4.reuse, 0xffffffc2 ;  /* 0xffffffc204057836 */ /* 0x040fe20000000000 */
[C---:B------:R-:W-:Y:S02]  /*8620*/  IADD3 R6, R4.reuse, -0x3f, RZ ;  /* 0xffffffc104067810 */ /* 0x040fe40007ffe0ff */
[----:B------:R-:W3:Y:S06]  /*8630*/  LDC R7, c[0x0][0x230] ;  /* 0x00008c00ff077b82 */ /* 0x000eec0000000800 */
[----:B------:R-:W-:Y:S01]  /*8640*/  LDGSTS.E [R243+0xc008], desc[UR60][R228.64], !P2 ;  /* 0x0c008000e4f37fae */ /* 0x000fe2000d12187c */
[----:B------:R-:W-:Y:S01]  /*8650*/  ISETP.GE.U32.AND P2, PT, R5, 0x7fffff43, PT ;  /* 0x7fffff430500780c */ /* 0x000fe20003f46070 */
[----:B------:R-:W3:Y:S01]  /*8660*/  LDC R242, c[0x0][0x230] ;  /* 0x00008c00fff27b82 */ /* 0x000ee20000000800 */
[----:B------:R-:W-:Y:S01]  /*8670*/  VIADD R5, R4, 0xffffffc0 ;  /* 0xffffffc004057836 */ /* 0x000fe20000000000 */
[----:B------:R-:W-:Y:S01]  /*8680*/  LDGSTS.E [R243+0xc00c], desc[UR60][R230.64], !P6 ;  /* 0x0c00c000e6f37fae */ /* 0x000fe2000f12187c */
[----:B------:R-:W-:Y:S01]  /*8690*/  ISETP.GE.U32.AND P6, PT, R6, 0x7fffff42, PT ;  /* 0x7fffff420600780c */ /* 0x000fe20003fc6070 */
[----:B-1----:R-:W-:-:S02]  /*86a0*/  VIADD R6, R241, 0xffffffa3 ;  /* 0xffffffa3f1067836 */ /* 0x002fc40000000000 */
[----:B------:R-:W-:Y:S01]  /*86b0*/  LDGSTS.E [R9], desc[UR60][R118.64], !P3 ;  /* 0x0000000076097fae */ /* 0x000fe2000d92187c */
[----:B------:R-:W-:Y:S01]  /*86c0*/  ISETP.GE.U32.AND P3, PT, R5, 0x7fffff41, PT ;  /* 0x7fffff410500780c */ /* 0x000fe20003f66070 */
[----:B----4-:R-:W-:Y:S01]  /*86d0*/  VIADD R5, R240, 0xffffffa2 ;  /* 0xffffffa2f0057836 */ /* 0x010fe20000000000 */
[----:B------:R-:W1:Y:S01]  /*86e0*/  LDC R241, c[0x0][0x230] ;  /* 0x00008c00fff17b82 */ /* 0x000e620000000800 */
[----:B------:R-:W-:Y:S01]  /*86f0*/  LDGSTS.E [R9+0x4], desc[UR60][R120.64], !P1 ;  /* 0x0000400078097fae */ /* 0x000fe2000c92187c */
[----:B------:R-:W-:Y:S01]  /*8700*/  ISETP.GE.U32.AND P1, PT, R6, 0x7fffff24, PT ;  /* 0x7fffff240600780c */ /* 0x000fe20003f26070 */
[----:B--2---:R-:W-:Y:S02]  /*8710*/  VIADD R6, R8, 0xffffffa1 ;  /* 0xffffffa108067836 */ /* 0x004fe40000000000 */
[----:B------:R-:W-:Y:S01]  /*8720*/  LDGSTS.E [R9+0x8], desc[UR60][R122.64], !P5 ;  /* 0x000080007a097fae */ /* 0x000fe2000e92187c */
[----:B------:R-:W-:Y:S02]  /*8730*/  ISETP.GE.U32.AND P5, PT, R5, 0x7fffff23, PT ;  /* 0x7fffff230500780c */ /* 0x000fe40003fa6070 */
[----:B------:R-:W2:Y:S01]  /*8740*/  LDC R8, c[0x0][0x230] ;  /* 0x00008c00ff087b82 */ /* 0x000ea20000000800 */
[----:B------:R-:W-:Y:S01]  /*8750*/  LDGSTS.E [R9+0xc], desc[UR60][R124.64], !P0 ;  /* 0x0000c0007c097fae */ /* 0x000fe2000c12187c */
[----:B------:R-:W-:-:S02]  /*8760*/  ISETP.GE.U32.AND P0, PT, R6, 0x7fffff22, PT ;  /* 0x7fffff220600780c */ /* 0x000fc40003f06070 */
[----:B------:R-:W-:Y:S01]  /*8770*/  IADD3 R6, R252, -0x7d, RZ ;  /* 0xffffff83fc067810 */ /* 0x000fe20007ffe0ff */
[----:B------:R-:W-:Y:S01]  /*8780*/  LDGSTS.E [R9+0x4000], desc[UR60][R150.64], !P4 ;  /* 0x0400000096097fae */ /* 0x000fe2000e12187c */
[----:B---3--:R-:W-:Y:S02]  /*8790*/  VIADD R5, R242, 0xffffffa0 ;  /* 0xffffffa0f2057836 */ /* 0x008fe40000000000 */
[----:B------:R-:W3:Y:S01]  /*87a0*/  LDC R240, c[0x0][0x230] ;  /* 0x00008c00fff07b82 */ /* 0x000ee20000000800 */
[----:B------:R-:W-:Y:S01]  /*87b0*/  LDGSTS.E [R9+0x4004], desc[UR60][R154.64], !P2 ;  /* 0x040040009a097fae */ /* 0x000fe2000d12187c */
[----:B------:R-:W-:Y:S01]  /*87c0*/  ISETP.GE.U32.AND P2, PT, R6, 0x7fffff04, PT ;  /* 0x7fffff040600780c */ /* 0x000fe20003f46070 */
[----:B------:R-:W-:Y:S01]  /*87d0*/  VIADD R6, R7, 0xffffff80 ;  /* 0xffffff8007067836 */ /* 0x000fe20000000000 */
[----:B------:R-:W-:Y:S01]  /*87e0*/  ISETP.GE.U32.AND P4, PT, R5, 0x7fffff21, PT ;  /* 0x7fffff210500780c */ /* 0x000fe20003f86070 */
[----:B------:R-:W-:Y:S01]  /*87f0*/  LDGSTS.E [R9+0x4008], desc[UR60][R158.64], !P6 ;  /* 0x040080009e097fae */ /* 0x000fe2000f12187c */
[----:B------:R-:W-:-:S02]  /*8800*/  VIADD R5, R14, 0xffffff82 ;  /* 0xffffff820e057836 */ /* 0x000fc40000000000 */
[----:B------:R-:W4:Y:S01]  /*8810*/  LDC R242, c[0x0][0x230] ;  /* 0x00008c00fff27b82 */ /* 0x000f220000000800 */
[----:B------:R-:W-:Y:S01]  /*8820*/  LDGSTS.E [R9+0x400c], desc[UR60][R160.64], !P3 ;  /* 0x0400c000a0097fae */ /* 0x000fe2000d92187c */
[C---:B------:R-:W-:Y:S02]  /*8830*/  ISETP.GE.AND P3, PT, R0.reuse, R7, PT ;  /* 0x000000070000720c */ /* 0x040fe40003f66270 */
[----:B------:R-:W-:Y:S01]  /*8840*/  ISETP.GE.U32.AND P6, PT, R5, 0x7fffff03, PT ;  /* 0x7fffff030500780c */ /* 0x000fe20003fc6070 */
[----:B------:R-:W-:Y:S01]  /*8850*/  LDGSTS.E [R9+0x8000], desc[UR60][R192.64], !P1 ;  /* 0x08000000c0097fae */ /* 0x000fe2000c92187c */
[----:B------:R-:W-:Y:S01]  /*8860*/  ISETP.GE.AND P1, PT, R0, R6, PT ;  /* 0x000000060000720c */ /* 0x000fe20003f26270 */
[----:B------:R-:W-:Y:S01]  /*8870*/  VIADD R0, R4, 0x7f ;  /* 0x0000007f04007836 */ /* 0x000fe20000000000 */
[----:B------:R-:W4:Y:S01]  /*8880*/  LDC R11, c[0x0][0x230] ;  /* 0x00008c00ff0b7b82 */ /* 0x000f220000000800 */
[----:B--2---:R-:W-:Y:S01]  /*8890*/  VIADD R7, R8, 0xffffff81 ;  /* 0xffffff8108077836 */ /* 0x004fe20000000000 */
[----:B------:R-:W-:Y:S01]  /*88a0*/  SEL R4, RZ, 0x4, P1 ;  /* 0x00000004ff047807 */ /* 0x000fe20000800000 */
[----:B------:R-:W-:Y:S01]  /*88b0*/  LDGSTS.E [R9+0x8004], desc[UR60][R194.64], !P5 ;  /* 0x08004000c2097fae */ /* 0x000fe2000e92187c */
[----:B------:R-:W-:-:S02]  /*88c0*/  ISETP.GT.AND P1, PT, R0, 0x7f, PT ;  /* 0x0000007f0000780c */ /* 0x000fc40003f24270 */
[----:B------:R-:W-:Y:S01]  /*88d0*/  ISETP.GE.U32.AND P5, PT, R7, 0x7fffff02, PT ;  /* 0x7fffff020700780c */ /* 0x000fe20003fa6070 */
[----:B------:R-:W-:Y:S01]  /*88e0*/  STL [R1+0x354], R0 ;  /* 0x0003540001007387 */ /* 0x000fe20000100800 */
[----:B------:R-:W-:Y:S01]  /*88f0*/  SEL R5, RZ, 0x4, !P1 ;  /* 0x00000004ff057807 */ /* 0x000fe20004800000 */
[----:B------:R-:W-:Y:S01]  /*8900*/  IMAD.SHL.U32 R152, R152, 0x80, RZ ;  /* 0x0000008098987824 */ /* 0x000fe200078e00ff */
[----:B------:R-:W-:Y:S01]  /*8910*/  ISETP.GT.AND P1, PT, R0, 0xff, PT ;  /* 0x000000ff0000780c */ /* 0x000fe20003f24270 */
[----:B------:R-:W2:Y:S01]  /*8920*/  LDL.64 R14, [R1+0x140] ;  /* 0x00014000010e7983 */ /* 0x000ea20000100a00 */
[----:B------:R-:W-:Y:S01]  /*8930*/  SEL R5, R5, RZ, !P3 ;  /* 0x000000ff05057207 */ /* 0x000fe20005800000 */
[----:B------:R-:W2:Y:S01]  /*8940*/  LDC R252, c[0x0][0x230] ;  /* 0x00008c00fffc7b82 */ /* 0x000ea20000000800 */
[----:B------:R-:W-:Y:S01]  /*8950*/  SEL R4, R4, RZ, P1 ;  /* 0x000000ff04047207 */ /* 0x000fe20000800000 */
[----:B------:R-:W2:Y:S01]  /*8960*/  LDL.64 R156, [R1+0x120] ;  /* 0x00012000019c7983 */ /* 0x000ea20000100a00 */
[----:B------:R-:W-:-:S02]  /*8970*/  ISETP.GE.U32.AND P3, PT, R6, 0x7fffff01, PT ;  /* 0x7fffff010600780c */ /* 0x000fc40003f66070 */
[----:B------:R-:W-:Y:S01]  /*8980*/  ISETP.NE.U32.AND P1, PT, R4, RZ, PT ;  /* 0x000000ff0400720c */ /* 0x000fe20003f25070 */
[----:B------:R4:W-:Y:S01]  /*8990*/  STL.64 [R1+0x5e8], R2 ;  /* 0x0005e80201007387 */ /* 0x0009e20000100a00 */
[----:B---3--:R-:W-:-:S03]  /*89a0*/  VIADD R4, R240, 0xffffff7f ;  /* 0xffffff7ff0047836 */ /* 0x008fc60000000000 */
[----:B------:R-:W3:Y:S04]  /*89b0*/  LDL.64 R92, [R1+0x100] ;  /* 0x00010000015c7983 */ /* 0x000ee80000100a00 */
        /* <DEDUP_REMOVED lines=15> */
[----:B------:R-:W-:Y:S01]  /*8ab0*/  LDGSTS.E [R9+0x8008], desc[UR60][R196.64], !P0 ;  /* 0x08008000c4097fae */ /* 0x000fe2000c12187c */
[----:B------:R-:W-:Y:S01]  /*8ac0*/  ISETP.NE.U32.AND P0, PT, R5, RZ, PT ;  /* 0x000000ff0500720c */ /* 0x000fe20003f05070 */
[----:B-1----:R-:W-:-:S02]  /*8ad0*/  VIADD R5, R241, 0xffffff7e ;  /* 0xffffff7ef1057836 */ /* 0x002fc40000000000 */
[----:B------:R-:W-:Y:S01]  /*8ae0*/  LDGSTS.E [R9+0x800c], desc[UR60][R198.64], !P4 ;  /* 0x0800c000c6097fae */ /* 0x000fe2000e12187c */
[----:B------:R-:W-:Y:S02]  /*8af0*/  ISETP.GE.U32.AND P4, PT, R4, 0x7fffff00, PT ;  /* 0x7fffff000400780c */ /* 0x000fe40003f86070 */
[----:B----4-:R-:W-:Y:S01]  /*8b00*/  IADD3 R4, R242, -0x83, RZ ;  /* 0xffffff7df2047810 */ /* 0x010fe20007ffe0ff */
[----:B------:R-:W-:Y:S01]  /*8b10*/  LDGSTS.E [R9+0xc000], desc[UR60][R232.64], !P2 ;  /* 0x0c000000e8097fae */ /* 0x000fe2000d12187c */
[----:B------:R-:W-:Y:S01]  /*8b20*/  ISETP.GE.U32.AND P2, PT, R5, 0x7ffffeff, PT ;  /* 0x7ffffeff0500780c */ /* 0x000fe20003f46070 */
[----:B------:R-:W-:Y:S02]  /*8b30*/  VIADD R5, R11, 0xffffff7c ;  /* 0xffffff7c0b057836 */ /* 0x000fe40000000000 */
[----:B------:R-:W-:Y:S01]  /*8b40*/  LDGSTS.E [R9+0xc004], desc[UR60][R234.64], !P6 ;  /* 0x0c004000ea097fae */ /* 0x000fe2000f12187c */
[----:B------:R-:W-:Y:S01]  /*8b50*/  ISETP.GE.U32.AND P6, PT, R4, 0x7ffffefe, PT ;  /* 0x7ffffefe0400780c */ /* 0x000fe20003fc6070 */
[----:B------:R-:W-:Y:S01]  /*8b60*/  VIADD R4, R10, 0xffffff5f ;  /* 0xffffff5f0a047836 */ /* 0x000fe20000000000 */
[C---:B------:R-:W-:Y:S01]  /*8b70*/  LOP3.LUT R11, R2.reuse, 0x10, RZ, 0x3c, !PT ;  /* 0x00000010020b7812 */ /* 0x040fe200078e3cff */
[----:B------:R-:W-:Y:S01]  /*8b80*/  LDGSTS.E [R9+0xc008], desc[UR60][R236.64], !P5 ;  /* 0x0c008000ec097fae */ /* 0x000fe2000e92187c */
[C---:B------:R-:W-:Y:S01]  /*8b90*/  LOP3.LUT R10, R2.reuse, 0x20, RZ, 0x3c, !PT ;  /* 0x00000020020a7812 */ /* 0x040fe200078e3cff */
[----:B------:R-:W-:Y:S01]  /*8ba0*/  VIADD R242, R2, UR8 ;  /* 0x0000000802f27c36 */ /* 0x000fe20008000000 */
[----:B------:R-:W-:Y:S01]  /*8bb0*/  ISETP.GE.U32.AND P5, PT, R5, 0x7ffffefd, PT ;  /* 0x7ffffefd0500780c */ /* 0x000fe20003fa6070 */
[----:B------:R-:W-:Y:S01]  /*8bc0*/  LDGSTS.E [R9+0xc00c], desc[UR60][R238.64], !P3 ;  /* 0x0c00c000ee097fae */ /* 0x000fe2000d92187c */
[----:B------:R-:W-:-:S02]  /*8bd0*/  ISETP.GE.U32.AND P3, PT, R4, 0x7ffffee0, PT ;  /* 0x7ffffee00400780c */ /* 0x000fc40003f66070 */
[C---:B------:R-:W-:Y:S02]  /*8be0*/  LOP3.LUT R8, R2.reuse, 0x30, RZ, 0x3c, !PT ;  /* 0x0000003002087812 */ /* 0x040fe400078e3cff */
[C---:B------:R-:W-:Y:S02]  /*8bf0*/  LOP3.LUT R7, R2.reuse, 0x40, RZ, 0x3c, !PT ;  /* 0x0000004002077812 */ /* 0x040fe400078e3cff */
[C---:B------:R-:W-:Y:S01]  /*8c00*/  LOP3.LUT R6, R2.reuse, 0x50, RZ, 0x3c, !PT ;  /* 0x0000005002067812 */ /* 0x040fe200078e3cff */
[----:B------:R-:W-:Y:S01]  /*8c10*/  VIADD R241, R11, UR8 ;  /* 0x000000080bf17c36 */ /* 0x000fe20008000000 */
[C---:B------:R-:W-:Y:S01]  /*8c20*/  LOP3.LUT R5, R2.reuse, 0x60, RZ, 0x3c, !PT ;  /* 0x0000006002057812 */ /* 0x040fe200078e3cff */
[----:B------:R-:W0:Y:S01]  /*8c30*/  LDGDEPBAR ;  /* 0x00000000000079af */ /* 0x000e220000000000 */
[----:B------:R-:W-:-:S03]  /*8c40*/  LOP3.LUT R4, R2, 0x70, RZ, 0x3c, !PT ;  /* 0x0000007002047812 */ /* 0x000fc600078e3cff */
[----:B------:R-:W4:Y:S01]  /*8c50*/  LDL.LU.64 R2, [R1+0x228] ;  /* 0x0002280001027983 */ /* 0x000f220000300a00 */
[----:B------:R-:W-:-:S03]  /*8c60*/  IADD3 R240, R10, UR8, RZ ;  /* 0x000000080af07c10 */ /* 0x000fc6000fffe0ff */
[----:B------:R-:W4:Y:S04]  /*8c70*/  LDL.64 R162, [R1+0xf0] ;  /* 0x0000f00001a27983 */ /* 0x000f280000100a00 */
[----:B------:R-:W4:Y:S04]  /*8c80*/  LDL.64 R20, [R1+0xd0] ;  /* 0x0000d00001147983 */ /* 0x000f280000100a00 */
[----:B------:R-:W4:Y:S04]  /*8c90*/  LDL.64 R10, [R1+0xb8] ;  /* 0x0000b800010a7983 */ /* 0x000f280000100a00 */
[----:B------:R-:W4:Y:S04]  /*8ca0*/  LDL.64 R18, [R1+0xa0] ;  /* 0x0000a00001127983 */ /* 0x000f280000100a00 */
[----:B------:R-:W4:Y:S04]  /*8cb0*/  LDL.64 R250, [R1+0x128] ;  /* 0x0001280001fa7983 */ /* 0x000f280000100a00 */
[----:B------:R-:W4:Y:S04]  /*8cc0*/  LDL.64 R94, [R1+0x108] ;  /* 0x00010800015e7983 */ /* 0x000f280000100a00 */
[----:B--2---:R-:W-:Y:S04]  /*8cd0*/  LDGSTS.E [R242+0x50000], desc[UR60][R14.64], P0 ;  /* 0x500000000ef27fae */ /* 0x004fe8000812187c */
[----:B------:R-:W-:Y:S04]  /*8ce0*/  LDGSTS.E [R242+0x50400], desc[UR60][R156.64], P0 ;  /* 0x504000009cf27fae */ /* 0x000fe8000812187c */
[----:B------:R-:W2:Y:S04]  /*8cf0*/  LDL.64 R14, [R1+0x88] ;  /* 0x00008800010e7983 */ /* 0x000ea80000100a00 */
[----:B------:R-:W2:Y:S04]  /*8d00*/  LDL.64 R156, [R1+0x70] ;  /* 0x00007000019c7983 */ /* 0x000ea80000100a00 */
[----:B---3--:R-:W-:Y:S04]  /*8d10*/  LDGSTS.E [R242+0x50800], desc[UR60][R92.64], P0 ;  /* 0x508000005cf27fae */ /* 0x008fe8000812187c */
[----:B------:R-:W-:Y:S04]  /*8d20*/  LDGSTS.E [R242+0x50c00], desc[UR60][R90.64], P0 ;  /* 0x50c000005af27fae */ /* 0x000fe8000812187c */
        /* <DEDUP_REMOVED lines=9> */
[----:B------:R-:W3:Y:S04]  /*8dc0*/  LDL.64 R92, [R1+0xe8] ;  /* 0x0000e800015c7983 */ /* 0x000ee80000100a00 */
[----:B------:R-:W-:Y:S04]  /*8dd0*/  LDGSTS.E [R241+0x51480], desc[UR60][R200.64], P0 ;  /* 0x51480000c8f17fae */ /* 0x000fe8000812187c */
[----:B------:R-:W3:Y:S04]  /*8de0*/  LDL.64 R90, [R1+0x148] ;  /* 0x00014800015a7983 */ /* 0x000ee80000100a00 */
[----:B------:R-:W-:Y:S04]  /*8df0*/  LDGSTS.E [R241+0x51880], desc[UR60][R166.64], P0 ;  /* 0x51880000a6f17fae */ /* 0x000fe8000812187c */
[----:B------:R-:W3:Y:S04]  /*8e00*/  LDL.64 R88, [R1+0x168] ;  /* 0x0001680001587983 */ /* 0x000ee80000100a00 */
[----:B------:R-:W-:Y:S04]  /*8e10*/  LDGSTS.E [R241+0x51c80], desc[UR60][R164.64], P0 ;  /* 0x51c80000a4f17fae */ /* 0x000fe8000812187c */
[----:B------:R-:W3:Y:S04]  /*8e20*/  LDL.64 R248, [R1+0x160] ;  /* 0x0001600001f87983 */ /* 0x000ee80000100a00 */
[----:B------:R-:W-:Y:S04]  /*8e30*/  LDGSTS.E [R240+0x50100], desc[UR60][R22.64], P0 ;  /* 0x5010000016f07fae */ /* 0x000fe8000812187c */
[----:B------:R-:W-:Y:S04]  /*8e40*/  LDGSTS.E [R240+0x50500], desc[UR60][R16.64], P0 ;  /* 0x5050000010f07fae */ /* 0x000fe8000812187c */
[----:B------:R-:W3:Y:S04]  /*8e50*/  LDL.64 R22, [R1+0x158] ;  /* 0x0001580001167983 */ /* 0x000ee80000100a00 */
[----:B------:R-:W3:Y:S04]  /*8e60*/  LDL.64 R16, [R1+0x150] ;  /* 0x0001500001107983 */ /* 0x000ee80000100a00 */
[----:B----4-:R-:W-:Y:S04]  /*8e70*/  LDGSTS.E [R240+0x50900], desc[UR60][R162.64], P0 ;  /* 0x50900000a2f07fae */ /* 0x010fe8000812187c */
[----:B------:R-:W-:Y:S04]  /*8e80*/  LDGSTS.E [R240+0x50d00], desc[UR60][R20.64], P0 ;  /* 0x50d0000014f07fae */ /* 0x000fe8000812187c */
[----:B------:R-:W-:Y:S04]  /*8e90*/  LDGSTS.E [R240+0x51100], desc[UR60][R10.64], P0 ;  /* 0x511000000af07fae */ /* 0x000fe8000812187c */
[----:B------:R-:W-:Y:S04]  /*8ea0*/  LDGSTS.E [R240+0x51500], desc[UR60][R18.64], P0 ;  /* 0x5150000012f07fae */ /* 0x000fe8000812187c */
[----:B------:R-:W4:Y:S04]  /*8eb0*/  LDL.64 R20, [R1+0x178] ;  /* 0x0001780001147983 */ /* 0x000f280000100a00 */
[----:B------:R-:W4:Y:S04]  /*8ec0*/  LDL.64 R18, [R1+0x170] ;  /* 0x0001700001127983 */ /* 0x000f280000100a00 */
[----:B--2---:R-:W-:Y:S04]  /*8ed0*/  LDGSTS.E [R240+0x51900], desc[UR60][R14.64], P0 ;  /* 0x519000000ef07fae */ /* 0x004fe8000812187c */
[----:B------:R-:W-:Y:S04]  /*8ee0*/  LDGSTS.E [R240+0x51d00], desc[UR60][R156.64], P0 ;  /* 0x51d000009cf07fae */ /* 0x000fe8000812187c */
[----:B------:R-:W2:Y:S04]  /*8ef0*/  LDL.64 R14, [R1+0x180] ;  /* 0x00018000010e7983 */ /* 0x000ea80000100a00 */
[----:B------:R-:W2:Y:S01]  /*8f00*/  LDL.64 R156, [R1+0x188] ;  /* 0x00018800019c7983 */ /* 0x000ea20000100a00 */
[----:B------:R-:W-:-:S03]  /*8f10*/  VIADD R8, R8, UR8 ;  /* 0x0000000808087c36 */ /* 0x000fc60008000000 */
[----:B------:R1:W-:Y:S04]  /*8f20*/  STL.64 [R1+0x680], R240 ;  /* 0x000680f001007387 */ /* 0x0003e80000100a00 */
[----:B------:R-:W2:Y:S04]  /*8f30*/  LDL.64 R98, [R1+0x190] ;  /* 0x0001900001627983 */ /* 0x000ea80000100a00 */
[----:B------:R-:W2:Y:S04]  /*8f40*/  LDL.64 R96, [R1+0x1a8] ;  /* 0x0001a80001607983 */ /* 0x000ea80000100a00 */
[----:B------:R-:W2:Y:S04]  /*8f50*/  LDL.64 R106, [R1+0x1a0] ;  /* 0x0001a000016a7983 */ /* 0x000ea80000100a00 */
[----:B------:R-:W2:Y:S04]  /*8f60*/  LDL.64 R246, [R1+0x198] ;  /* 0x0001980001f67983 */ /* 0x000ea80000100a00 */
[----:B------:R-:W2:Y:S04]  /*8f70*/  LDL.64 R206, [R1+0x1b0] ;  /* 0x0001b00001ce7983 */ /* 0x000ea80000100a00 */
[----:B------:R-:W2:Y:S04]  /*8f80*/  LDL.64 R204, [R1+0x1b8] ;  /* 0x0001b80001cc7983 */ /* 0x000ea80000100a00 */
[----:B------:R-:W2:Y:S04]  /*8f90*/  LDL.64 R202, [R1+0x1c0] ;  /* 0x0001c00001ca7983 */ /* 0x000ea80000100a00 */
[----:B------:R-:W-:Y:S04]  /*8fa0*/  LDGSTS.E [R8+0x50180], desc[UR60][R250.64], P0 ;  /* 0x50180000fa087fae */ /* 0x000fe8000812187c */
[----:B------:R-:W2:Y:S04]  /*8fb0*/  LDL.64 R200, [R1+0x1c8] ;  /* 0x0001c80001c87983 */ /* 0x000ea80000100a00 */
[----:B------:R-:W-:Y:S04]  /*8fc0*/  LDGSTS.E [R8+0x50580], desc[UR60][R94.64], P0 ;  /* 0x505800005e087fae */ /* 0x000fe8000812187c */
[----:B------:R-:W2:Y:S04]  /*8fd0*/  LDL.64 R166, [R1+0x1d0] ;  /* 0x0001d00001a67983 */ /* 0x000ea80000100a00 */
[----:B---3--:R-:W-:Y:S04]  /*8fe0*/  LDGSTS.E [R8+0x50980], desc[UR60][R92.64], P0 ;  /* 0x509800005c087fae */ /* 0x008fe8000812187c */
[----:B------:R-:W3:Y:S04]  /*8ff0*/  LDL.64 R164, [R1+0x1d8] ;  /* 0x0001d80001a47983 */ /* 0x000ee80000100a00 */
[----:B------:R-:W-:Y:S04]  /*9000*/  LDGSTS.E [R8+0x50d80], desc[UR60][R90.64], P0 ;  /* 0x50d800005a087fae */ /* 0x000fe8000812187c */
[----:B------:R-:W3:Y:S04]  /*9010*/  LDL.64 R162, [R1+0x1e8] ;  /* 0x0001e80001a27983 */ /* 0x000ee80000100a00 */
[----:B------:R-:W-:Y:S04]  /*9020*/  LDGSTS.E [R8+0x51180], desc[UR60][R88.64], P0 ;  /* 0x5118000058087fae */ /* 0x000fe8000812187c */
[----:B------:R-:W3:Y:S04]  /*9030*/  LDL.64 R10, [R1+0x1e0] ;  /* 0x0001e000010a7983 */ /* 0x000ee80000100a00 */
[----:B------:R-:W-:Y:S04]  /*9040*/  LDGSTS.E [R8+0x51580], desc[UR60][R248.64], P0 ;  /* 0x51580000f8087fae */ /* 0x000fe8000812187c */
[----:B------:R-:W-:Y:S04]  /*9050*/  LDGSTS.E [R8+0x51980], desc[UR60][R22.64], P0 ;  /* 0x5198000016087fae */ /* 0x000fe8000812187c */
[----:B------:R-:W-:Y:S04]  /*9060*/  LDGSTS.E [R8+0x51d80], desc[UR60][R16.64], P0 ;  /* 0x51d8000010087fae */ /* 0x000fe8000812187c */
[----:B------:R-:W3:Y:S04]  /*9070*/  LDL.64 R250, [R1+0x1f0] ;  /* 0x0001f00001fa7983 */ /* 0x000ee80000100a00 */
[----:B------:R-:W3:Y:S04]  /*9080*/  LDL.64 R94, [R1+0x200] ;  /* 0x00020000015e7983 */ /* 0x000ee80000100a00 */
[----:B------:R-:W3:Y:S04]  /*9090*/  LDL.64 R16, [R1+0x1f8] ;  /* 0x0001f80001107983 */ /* 0x000ee80000100a00 */
[----:B------:R-:W3:Y:S04]  /*90a0*/  LDL.64 R92, [R1+0x208] ;  /* 0x00020800015c7983 */ /* 0x000ee80000100a00 */
[----:B------:R-:W3:Y:S04]  /*90b0*/  LDL.64 R90, [R1+0x210] ;  /* 0x00021000015a7983 */ /* 0x000ee80000100a00 */
[----:B------:R-:W3:Y:S04]  /*90c0*/  LDL.64 R88, [R1+0x218] ;  /* 0x0002180001587983 */ /* 0x000ee80000100a00 */
[----:B------:R-:W3:Y:S01]  /*90d0*/  LDL.64 R248, [R1+0x220] ;  /* 0x0002200001f87983 */ /* 0x000ee20000100a00 */
[----:B------:R-:W-:-:S03]  /*90e0*/  VIADD R7, R7, UR8 ;  /* 0x0000000807077c36 */ /* 0x000fc60008000000 */
[----:B------:R-:W3:Y:S04]  /*90f0*/  LDL.64 R22, [R1+0x230] ;  /* 0x0002300001167983 */ /* 0x000ee80000100a00 */
[----:B----4-:R-:W-:Y:S04]  /*9100*/  LDGSTS.E [R7+0x50200], desc[UR60][R20.64], P0 ;  /* 0x5020000014077fae */ /* 0x010fe8000812187c */
[----:B------:R-:W-:Y:S01]  /*9110*/  LDGSTS.E [R7+0x50600], desc[UR60][R18.64], P0 ;  /* 0x5060000012077fae */ /* 0x000fe2000812187c */
[----:B------:R-:W-:-:S03]  /*9120*/  VIADD R6, R6, UR8 ;  /* 0x0000000806067c36 */ /* 0x000fc60008000000 */
[----:B-1----:R-:W4:Y:S04]  /*9130*/  LDL.64 R240, [R1+0x268] ;  /* 0x0002680001f07983 */ /* 0x002f280000100a00 */
[----:B------:R-:W4:Y:S04]  /*9140*/  LDL.64 R20, [R1+0x238] ;  /* 0x0002380001147983 */ /* 0x000f280000100a00 */
[----:B------:R-:W4:Y:S04]  /*9150*/  LDL.64 R18, [R1+0x240] ;  /* 0x0002400001127983 */ /* 0x000f280000100a00 */
[----:B--2---:R-:W-:Y:S04]  /*9160*/  LDGSTS.E [R7+0x50a00], desc[UR60][R14.64], P0 ;  /* 0x50a000000e077fae */ /* 0x004fe8000812187c */
[----:B------:R-:W-:Y:S04]  /*9170*/  LDGSTS.E [R7+0x50e00], desc[UR60][R156.64], P0 ;  /* 0x50e000009c077fae */ /* 0x000fe8000812187c */
[----:B------:R-:W2:Y:S04]  /*9180*/  LDL.64 R14, [R1+0x248] ;  /* 0x00024800010e7983 */ /* 0x000ea80000100a00 */
[----:B------:R-:W2:Y:S04]  /*9190*/  LDL.64 R156, [R1+0x250] ;  /* 0x00025000019c7983 */ /* 0x000ea80000100a00 */
[----:B------:R-:W-:Y:S04]  /*91a0*/  LDGSTS.E [R7+0x51200], desc[UR60][R98.64], P0 ;  /* 0x5120000062077fae */ /* 0x000fe8000812187c */
[----:B------:R-:W-:Y:S04]  /*91b0*/  LDGSTS.E [R7+0x51600], desc[UR60][R96.64], P0 ;  /* 0x5160000060077fae */ /* 0x000fe8000812187c */
[----:B------:R-:W-:Y:S04]  /*91c0*/  LDGSTS.E [R7+0x51a00], desc[UR60][R106.64], P0 ;  /* 0x51a000006a077fae */ /* 0x000fe8000812187c */
[----:B------:R-:W2:Y:S04]  /*91d0*/  LDL.LU.64 R98, [R1+0x7b8] ;  /* 0x0007b80001627983 */ /* 0x000ea80000300a00 */
[----:B------:R-:W2:Y:S04]  /*91e0*/  LDL.LU.64 R96, [R1+0x7b0] ;  /* 0x0007b00001607983 */ /* 0x000ea80000300a00 */
[----:B------:R-:W2:Y:S04]  /*91f0*/  LDL.LU.64 R106, [R1+0x7a8] ;  /* 0x0007a800016a7983 */ /* 0x000ea80000300a00 */
[----:B------:R-:W-:Y:S04]  /*9200*/  LDGSTS.E [R7+0x51e00], desc[UR60][R246.64], P0 ;  /* 0x51e00000f6077fae */ /* 0x000fe8000812187c */
[----:B------:R-:W-:Y:S04]  /*9210*/  LDGSTS.E [R6+0x50280], desc[UR60][R206.64], P0 ;  /* 0x50280000ce067fae */ /* 0x000fe8000812187c */
[----:B------:R-:W-:Y:S04]  /*9220*/  LDGSTS.E [R6+0x50680], desc[UR60][R204.64], P0 ;  /* 0x50680000cc067fae */ /* 0x000fe8000812187c */
[----:B------:R-:W2:Y:S04]  /*9230*/  LDL.LU.64 R246, [R1+0x7a0] ;  /* 0x0007a00001f67983 */ /* 0x000ea80000300a00 */
[----:B------:R-:W2:Y:S01]  /*9240*/  LDL.LU.64 R206, [R1+0x798] ;  /* 0x0007980001ce7983 */ /* 0x000ea20000300a00 */
[----:B------:R-:W-:-:S03]  /*9250*/  VIADD R5, R5, UR8 ;  /* 0x0000000805057c36 */ /* 0x000fc60008000000 */
[----:B------:R-:W2:Y:S04]  /*9260*/  LDL.LU.64 R204, [R1+0x790] ;  /* 0x0007900001cc7983 */ /* 0x000ea80000300a00 */
[----:B------:R-:W-:Y:S04]  /*9270*/  LDGSTS.E [R6+0x50a80], desc[UR60][R202.64], P0 ;  /* 0x50a80000ca067fae */ /* 0x000fe8000812187c */
[----:B------:R-:W-:Y:S04]  /*9280*/  LDGSTS.E [R6+0x50e80], desc[UR60][R200.64], P0 ;  /* 0x50e80000c8067fae */ /* 0x000fe8000812187c */
[----:B------:R-:W-:Y:S04]  /*9290*/  LDGSTS.E [R6+0x51280], desc[UR60][R166.64], P0 ;  /* 0x51280000a6067fae */ /* 0x000fe8000812187c */
[----:B------:R-:W2:Y:S04]  /*92a0*/  LDL.LU.64 R202, [R1+0x788] ;  /* 0x0007880001ca7983 */ /* 0x000ea80000300a00 */
[----:B------:R-:W2:Y:S04]  /*92b0*/  LDL.LU.64 R200, [R1+0x780] ;  /* 0x0007800001c87983 */ /* 0x000ea80000300a00 */
[----:B------:R-:W2:Y:S04]  /*92c0*/  LDL.LU.64 R166, [R1+0x778] ;  /* 0x0007780001a67983 */ /* 0x000ea80000300a00 */
[----:B---3--:R-:W-:Y:S04]  /*92d0*/  LDGSTS.E [R6+0x51680], desc[UR60][R164.64], P0 ;  /* 0x51680000a4067fae */ /* 0x008fe8000812187c */
[----:B------:R-:W-:Y:S04]  /*92e0*/  LDGSTS.E [R6+0x51a80], desc[UR60][R162.64], P0 ;  /* 0x51a80000a2067fae */ /* 0x000fe8000812187c */
[----:B------:R-:W-:Y:S04]  /*92f0*/  LDGSTS.E [R6+0x51e80], desc[UR60][R10.64], P0 ;  /* 0x51e800000a067fae */ /* 0x000fe8000812187c */
[----:B------:R-:W3:Y:S04]  /*9300*/  LDL.LU.64 R164, [R1+0x770] ;  /* 0x0007700001a47983 */ /* 0x000ee80000300a00 */
[----:B------:R-:W3:Y:S04]  /*9310*/  LDL.LU.64 R162, [R1+0x768] ;  /* 0x0007680001a27983 */ /* 0x000ee80000300a00 */
[----:B------:R-:W3:Y:S04]  /*9320*/  LDL.LU.64 R10, [R1+0x760] ;  /* 0x00076000010a7983 */ /* 0x000ee80000300a00 */
[----:B------:R1:W-:Y:S04]  /*9330*/  STL.64 [R1+0x650], R6 ;  /* 0x0006500601007387 */ /* 0x0003e80000100a00 */
[----:B------:R-:W-:Y:S04]  /*9340*/  LDGSTS.E [R5+0x50300], desc[UR60][R250.64], P0 ;  /* 0x50300000fa057fae */ /* 0x000fe8000812187c */
[----:B------:R2:W-:Y:S04]  /*9350*/  LDGSTS.E [R5+0x50700], desc[UR60][R16.64], P0 ;  /* 0x5070000010057fae */ /* 0x0005e8000812187c */
[----:B-1----:R-:W3:Y:S04]  /*9360*/  LDL.64 R6, [R1+0x260] ;  /* 0x0002600001067983 */ /* 0x002ee80000100a00 */
[----:B------:R-:W3:Y:S04]  /*9370*/  LDL.LU.64 R250, [R1+0x758] ;  /* 0x0007580001fa7983 */ /* 0x000ee80000300a00 */
[----:B------:R-:W3:Y:S04]  /*9380*/  LDL.LU.64 R16, [R1+0x60] ;  /* 0x0000600001107983 */ /* 0x000ee80000300a00 */
[----:B------:R-:W-:Y:S04]  /*9390*/  LDGSTS.E [R5+0x50b00], desc[UR60][R94.64], P0 ;  /* 0x50b000005e057fae */ /* 0x000fe8000812187c */
[----:B------:R-:W-:Y:S04]  /*93a0*/  LDGSTS.E [R5+0x50f00], desc[UR60][R92.64], P0 ;  /* 0x50f000005c057fae */ /* 0x000fe8000812187c */
[----:B------:R-:W-:Y:S04]  /*93b0*/  LDGSTS.E [R5+0x51300], desc[UR60][R90.64], P0 ;  /* 0x513000005a057fae */ /* 0x000fe8000812187c */
[----:B------:R-:W3:Y:S04]  /*93c0*/  LDL.LU.64 R94, [R1+0x750] ;  /* 0x00075000015e7983 */ /* 0x000ee80000300a00 */
[----:B------:R-:W3:Y:S04]  /*93d0*/  LDL.LU.64 R92, [R1+0x748] ;  /* 0x00074800015c7983 */ /* 0x000ee80000300a00 */
[----:B------:R-:W3:Y:S04]  /*93e0*/  LDL.LU.64 R90, [R1+0x740] ;  /* 0x00074000015a7983 */ /* 0x000ee80000300a00 */
[----:B------:R-:W-:Y:S04]  /*93f0*/  LDGSTS.E [R5+0x51700], desc[UR60][R88.64], P0 ;  /* 0x5170000058057fae */ /* 0x000fe8000812187c */
[----:B------:R-:W-:Y:S04]  /*9400*/  LDGSTS.E [R5+0x51b00], desc[UR60][R248.64], P0 ;  /* 0x51b00000f8057fae */ /* 0x000fe8000812187c */
[----:B------:R-:W-:Y:S04]  /*9410*/  LDGSTS.E [R5+0x51f00], desc[UR60][R2.64], P0 ;  /* 0x51f0000002057fae */ /* 0x000fe8000812187c */
[----:B------:R-:W3:Y:S04]  /*9420*/  LDL.LU.64 R88, [R1+0x738] ;  /* 0x0007380001587983 */ /* 0x000ee80000300a00 */
[----:B------:R-:W3:Y:S04]  /*9430*/  LDL.LU.64 R248, [R1+0x730] ;  /* 0x0007300001f87983 */ /* 0x000ee80000300a00 */
[----:B------:R1:W-:Y:S04]  /*9440*/  STL.64 [R1+0x6d0], R2 ;  /* 0x0006d00201007387 */ /* 0x0003e80000100a00 */
[----:B-1----:R-:W3:Y:S01]  /*9450*/  LDL.64 R2, [R1+0x258] ;  /* 0x0002580001027983 */ /* 0x002ee20000100a00 */
[----:B------:R-:W-:-:S05]  /*9460*/  VIADD R4, R4, UR8 ;  /* 0x0000000804047c36 */ /* 0x000fca0008000000 */
[----:B------:R-:W-:Y:S04]  /*9470*/  LDGSTS.E [R4+0x50380], desc[UR60][R22.64], P0 ;  /* 0x5038000016047fae */ /* 0x000fe8000812187c */
[----:B----4-:R-:W-:Y:S04]  /*9480*/  LDGSTS.E [R4+0x50780], desc[UR60][R20.64], P0 ;  /* 0x5078000014047fae */ /* 0x010fe8000812187c */
[----:B------:R-:W-:Y:S04]  /*9490*/  LDGSTS.E [R4+0x50b80], desc[UR60][R18.64], P0 ;  /* 0x50b8000012047fae */ /* 0x000fe8000812187c */
[----:B------:R-:W4:Y:S04]  /*94a0*/  LDL.LU.64 R22, [R1+0x728] ;  /* 0x0007280001167983 */ /* 0x000f280000300a00 */
[----:B------:R-:W4:Y:S04]  /*94b0*/  LDL.LU.64 R20, [R1+0x720] ;  /* 0x0007200001147983 */ /* 0x000f280000300a00 */
[----:B------:R-:W4:Y:S04]  /*94c0*/  LDL.LU.64 R18, [R1+0x718] ;  /* 0x0007180001127983 */ /* 0x000f280000300a00 */
[----:B--2---:R-:W-:Y:S04]  /*94d0*/  LDGSTS.E [R4+0x50f80], desc[UR60][R14.64], P0 ;  /* 0x50f800000e047fae */ /* 0x004fe8000812187c */
[----:B------:R-:W-:Y:S04]  /*94e0*/  LDGSTS.E [R4+0x51380], desc[UR60][R156.64], P0 ;  /* 0x513800009c047fae */ /* 0x000fe8000812187c */
[----:B------:R-:W2:Y:S04]  /*94f0*/  LDL.LU.64 R14, [R1+0x710] ;  /* 0x00071000010e7983 */ /* 0x000ea80000300a00 */
[----:B------:R-:W4:Y:S04]  /*9500*/  LDL.LU.64 R156, [R1+0x708] ;  /* 0x00070800019c7983 */ /* 0x000f280000300a00 */
[----:B------:R1:W-:Y:S01]  /*9510*/  STL.64 [R1+0x658], R4 ;  /* 0x0006580401007387 */ /* 0x0003e20000100a00 */
[----:B---3--:R-:W-:-:S03]  /*9520*/  IMAD.WIDE R16, R152, 0x4, R16 ;  /* 0x0000000498107825 */ /* 0x008fc600078e0210 */
[----:B------:R3:W-:Y:S04]  /*9530*/  LDGSTS.E [R4+0x51780], desc[UR60][R2.64], P0 ;  /* 0x5178000002047fae */ /* 0x0007e8000812187c */
[----:B------:R1:W-:Y:S04]  /*9540*/  LDGSTS.E [R4+0x51b80], desc[UR60][R6.64], P0 ;  /* 0x51b8000006047fae */ /* 0x0003e8000812187c */
[----:B------:R1:W-:Y:S04]  /*9550*/  LDGSTS.E [R4+0x51f80], desc[UR60][R240.64], P0 ;  /* 0x51f80000f0047fae */ /* 0x0003e8000812187c */
[----:B------:R-:W0:Y:S01]  /*9560*/  LDGDEPBAR ;  /* 0x00000000000079af */ /* 0x000e220000000000 */
[----:B---3--:R-:W3:Y:S01]  /*9570*/  LDC R3, c[0x0][0x230] ;  /* 0x00008c00ff037b82 */ /* 0x008ee20000000800 */
[----:B-1----:R-:W-:-:S07]  /*9580*/  IMAD.WIDE R6, R152, 0x4, R10 ;  /* 0x0000000498067825 */ /* 0x002fce00078e020a */
[----:B------:R-:W-:Y:S08]  /*9590*/  BAR.SYNC.DEFER_BLOCKING 0x0 ;  /* 0x0000000000007b1d */ /* 0x000ff00000010000 */
[----:B------:R-:W1:Y:S01]  /*95a0*/  LDC R241, c[0x0][0x230] ;  /* 0x00008c00fff17b82 */ /* 0x000e620000000800 */
[----:B------:R-:W3:Y:S04]  /*95b0*/  LDL.LU.64 R4, [R1+0x58] ;  /* 0x0000580001047983 */ /* 0x000ee80000300a00 */
[----:B------:R4:W-:Y:S03]  /*95c0*/  STL.64 [R1+0x3c0], R6 ;  /* 0x0003c00601007387 */ /* 0x0009e60000100a00 */
[----:B------:R-:W2:Y:S01]  /*95d0*/  LDC R240, c[0x0][0x230] ;  /* 0x00008c00fff07b82 */ /* 0x000ea20000000800 */
[----:B------:R2:W-:Y:S01]  /*95e0*/  STL.64 [R1+0x3b0], R16 ;  /* 0x0003b01001007387 */ /* 0x0005e20000100a00 */
[----:B------:R-:W-:-:S06]  /*95f0*/  VIADD R252, R252, 0xffffff5e ;  /* 0xffffff5efcfc7836 */ /* 0x000fcc0000000000 */
[----:B------:R-:W3:Y:S01]  /*9600*/  LDC R2, c[0x0][0x230] ;  /* 0x00008c00ff027b82 */ /* 0x000ee20000000800 */
[----:B------:R-:W-:Y:S01]  /*9610*/  @!PT LDS RZ, [RZ] ;  /* 0x00000000fffff984 */ /* 0x000fe20000000800 */
[----:B------:R-:W-:Y:S01]  /*9620*/  @!PT LDS RZ, [RZ] ;  /* 0x00000000fffff984 */ /* 0x000fe20000000800 */
[----:B------:R-:W-:Y:S01]  /*9630*/  @!PT LDS RZ, [RZ] ;  /* 0x00000000fffff984 */ /* 0x000fe20000000800 */
[----:B------:R4:W-:Y:S02]  /*9640*/  LDGSTS.E [R249+0x10000], desc[UR60][R6.64], !P4 ;  /* 0x1000000006f97fae */ /* 0x0009e4000e12187c */
[----:B----4-:R-:W-:-:S05]  /*9650*/  IMAD.WIDE R156, R152, 0x4, R156 ;  /* 0x00000004989c7825 */ /* 0x010fca00078e029c */
[----:B------:R-:W4:Y:S01]  /*9660*/  LDC R7, c[0x0][0x230] ;  /* 0x00008c00ff077b82 */ /* 0x000f220000000800 */
[----:B------:R-:W-:Y:S04]  /*9670*/  LDGSTS.E [R249+0x10004], desc[UR60][R156.64], !P2 ;  /* 0x100040009cf97fae */ /* 0x000fe8000d12187c */
[----:B------:R-:W-:Y:S01]  /*9680*/  STL.64 [R1+0x660], R156 ;  /* 0x0006609c01007387 */ /* 0x000fe20000100a00 */
[----:B-1----:R-:W-:Y:S01]  /*9690*/  VIADD R10, R241, 0xffffff5d ;  /* 0xffffff5df10a7836 */ /* 0x002fe20000000000 */
[----:B------:R-:W-:Y:S01]  /*96a0*/  ISETP.GE.U32.AND P0, PT, R252, 0x7ffffedf, PT ;  /* 0x7ffffedffc00780c */ /* 0x000fe20003f06070 */
[----:B------:R-:W1:Y:S01]  /*96b0*/  LDC R241, c[0x0][0x230] ;  /* 0x00008c00fff17b82 */ /* 0x000e620000000800 */
[----:B------:R-:W-:Y:S02]  /*96c0*/  LDGSTS.E [R249+0x10008], desc[UR60][R16.64], !P6 ;  /* 0x1000800010f97fae */ /* 0x000fe4000f12187c */
[----:B------:R-:W-:Y:S01]  /*96d0*/  ISETP.GE.U32.AND P4, PT, R10, 0x7ffffede, PT ;  /* 0x7ffffede0a00780c */ /* 0x000fe20003f86070 */
[----:B--2---:R-:W-:-:S04]  /*96e0*/  IMAD.WIDE R14, R152, 0x4, R14 ;  /* 0x00000004980e7825 */ /* 0x004fc800078e020e */
[----:B------:R-:W2:Y:S01]  /*96f0*/  LDC R6, c[0x0][0x230] ;  /* 0x00008c00ff067b82 */ /* 0x000ea20000000800 */
[----:B------:R-:W2:Y:S01]  /*9700*/  LDL.LU.64 R16, [R1+0x700] ;  /* 0x0007000001107983 */ /* 0x000ea20000300a00 */
[----:B----4-:R-:W-:-:S06]  /*9710*/  IADD3 R11, R7, -0xa4, RZ ;  /* 0xffffff5c070b7810 */ /* 0x010fcc0007ffe0ff */
[----:B------:R-:W4:Y:S01]  /*9720*/  LDC R7, c[0x0][0x230] ;  /* 0x00008c00ff077b82 */ /* 0x000f220000000800 */
[----:B-1----:R-:W-:-:S07]  /*9730*/  VIADD R10, R241, 0xffffff3f ;  /* 0xffffff3ff10a7836 */ /* 0x002fce0000000000 */
[----:B------:R-:W1:Y:S08]  /*9740*/  LDC R252, c[0x0][0x230] ;  /* 0x00008c00fffc7b82 */ /* 0x000e700000000800 */
[----:B------:R-:W4:Y:S01]  /*9750*/  LDC R241, c[0x0][0x230] ;  /* 0x00008c00fff17b82 */ /* 0x000f220000000800 */
[----:B------:R-:W-:Y:S01]  /*9760*/  ISETP.GE.U32.AND P2, PT, R11, 0x7ffffedd, PT ;  /* 0x7ffffedd0b00780c */ /* 0x000fe20003f46070 */
[----:B------:R-:W-:Y:S01]  /*9770*/  VIADD R11, R240, 0xffffff3d ;  /* 0xffffff3df00b7836 */ /* 0x000fe20000000000 */
[----:B------:R-:W-:Y:S01]  /*9780*/  ISETP.GE.U32.AND P6, PT, R10, 0x7ffffec0, PT ;  /* 0x7ffffec00a00780c */ /* 0x000fe20003fc6070 */
[----:B----4-:R-:W-:-:S02]  /*9790*/  VIADD R10, R241, 0xffffff3e ;  /* 0xffffff3ef10a7836 */ /* 0x010fc40000000000 */
[----:B---3--:R-:W-:-:S05]  /*97a0*/  IMAD.WIDE R4, R152, 0x4, R4 ;  /* 0x0000000498047825 */ /* 0x008fca00078e0204 */
[----:B------:R-:W-:Y:S04]  /*97b0*/  STL.64 [R1+0x3a8], R4 ;  /* 0x0003a80401007387 */ /* 0x000fe80000100a00 */
[----:B------:R-:W-:Y:S01]  /*97c0*/  LDGSTS.E [R249+0x1000c], desc[UR60][R4.64], !P5 ;  /* 0x1000c00004f97fae */ /* 0x000fe2000e92187c */
[----:B------:R-:W-:Y:S01]  /*97d0*/  ISETP.GE.U32.AND P5, PT, R10, 0x7ffffebf, PT ;  /* 0x7ffffebf0a00780c */ /* 0x000fe20003fa6070 */
[----:B------:R-:W-:Y:S02]  /*97e0*/  VIADD R10, R3, 0xffffff3c ;  /* 0xffffff3c030a7836 */ /* 0x000fe40000000000 */
[----:B------:R3:W-:Y:S04]  /*97f0*/  STL.64 [R1+0x3a0], R14 ;  /* 0x0003a00e01007387 */ /* 0x0007e80000100a00 */
[----:B------:R3:W-:Y:S01]  /*9800*/  LDGSTS.E [R249+0x14000], desc[UR60][R14.64], !P3 ;  /* 0x140000000ef97fae */ /* 0x0007e2000d92187c */
[----:B------:R-:W-:Y:S01]  /*9810*/  ISETP.GE.U32.AND P3, PT, R11, 0x7ffffebe, PT ;  /* 0x7ffffebe0b00780c */ /* 0x000fe20003f66070 */
[----:B------:R-:W-:-:S02]  /*9820*/  VIADD R11, R2, 0xffffff1f ;  /* 0xffffff1f020b7836 */ /* 0x000fc40000000000 */
[C---:B------:R-:W-:Y:S02]  /*9830*/  IMAD.WIDE R2, R152.reuse, 0x4, R20 ;  /* 0x0000000498027825 */ /* 0x040fe400078e0214 */
[----:B------:R-:W4:Y:S08]  /*9840*/  LDC R21, c[0x0][0x230] ;  /* 0x00008c00ff157b82 */ /* 0x000f300000000800 */
[----:B---3--:R-:W3:Y:S01]  /*9850*/  LDC R15, c[0x0][0x230] ;  /* 0x00008c00ff0f7b82 */ /* 0x008ee20000000800 */
[----:B------:R-:W-:-:S07]  /*9860*/  IMAD.WIDE R156, R152, 0x4, R72 ;  /* 0x00000004989c7825 */ /* 0x000fce00078e0248 */
[----:B------:R-:W4:Y:S08]  /*9870*/  LDC R14, c[0x0][0x230] ;  /* 0x00008c00ff0e7b82 */ /* 0x000f300000000800 */
[----:B------:R-:W4:Y:S01]  /*9880*/  LDC R20, c[0x0][0x230] ;  /* 0x00008c00ff147b82 */ /* 0x000f220000000800 */
[----:B--2---:R-:W-:-:S07]  /*9890*/  IMAD.WIDE R4, R152, 0x4, R16 ;  /* 0x0000000498047825 */ /* 0x004fce00078e0210 */
[----:B------:R-:W2:Y:S01]  /*98a0*/  LDC R17, c[0x0][0x230] ;  /* 0x00008c00ff117b82 */ /* 0x000ea20000000800 */
[----:B------:R1:W-:Y:S04]  /*98b0*/  STL.64 [R1+0x398], R4 ;  /* 0x0003980401007387 */ /* 0x0003e80000100a00 */
[----:B------:R1:W-:Y:S01]  /*98c0*/  LDGSTS.E [R249+0x14004], desc[UR60][R4.64], !P0 ;  /* 0x1400400004f97fae */ /* 0x0003e2000c12187c */
[----:B------:R-:W-:Y:S01]  /*98d0*/  ISETP.GE.U32.AND P0, PT, R10, 0x7ffffebd, PT ;  /* 0x7ffffebd0a00780c */ /* 0x000fe20003f06070 */
[----:B------:R-:W-:Y:S01]  /*98e0*/  VIADD R10, R7, 0xffffff1e ;  /* 0xffffff1e070a7836 */ /* 0x000fe20000000000 */
[----:B------:R-:W4:Y:S01]  /*98f0*/  LDC R16, c[0x0][0x230] ;  /* 0x00008c00ff107b82 */ /* 0x000f220000000800 */
[----:B-1----:R-:W-:-:S07]  /*9900*/  IMAD.WIDE R4, R152, 0x4, R18 ;  /* 0x0000000498047825 */ /* 0x002fce00078e0212 */
[----:B------:R-:W1:Y:S01]  /*9910*/  LDC R19, c[0x0][0x230] ;  /* 0x00008c00ff137b82 */ /* 0x000e620000000800 */
[----:B------:R3:W-:Y:S04]  /*9920*/  STL.64 [R1+0x390], R4 ;  /* 0x0003900401007387 */ /* 0x0007e80000100a00 */
[----:B------:R3:W-:Y:S03]  /*9930*/  LDGSTS.E [R249+0x14008], desc[UR60][R4.64], !P4 ;  /* 0x1400800004f97fae */ /* 0x0007e6000e12187c */
[----:B------:R-:W1:Y:S01]  /*9940*/  LDC R18, c[0x0][0x230] ;  /* 0x00008c00ff127b82 */ /* 0x000e620000000800 */
[----:B------:R2:W-:Y:S04]  /*9950*/  STL.64 [R1+0x388], R2 ;  /* 0x0003880201007387 */ /* 0x0005e80000100a00 */
[----:B------:R2:W-:Y:S01]  /*9960*/  LDGSTS.E [R249+0x1400c], desc[UR60][R2.64], !P2 ;  /* 0x1400c00002f97fae */ /* 0x0005e2000d12187c */
[----:B---3--:R-:W-:Y:S01]  /*9970*/  IMAD.WIDE R4, R152, 0x4, R46 ;  /* 0x0000000498047825 */ /* 0x008fe200078e022e */
[----:B------:R-:W-:Y:S01]  /*9980*/  ISETP.GE.U32.AND P2, PT, R10, 0x7ffffe9f, PT ;  /* 0x7ffffe9f0a00780c */ /* 0x000fe20003f46070 */
[----:B------:R-:W3:Y:S02]  /*9990*/  LDC R46, c[0x0][0x230] ;  /* 0x00008c00ff2e7b82 */ /* 0x000ee40000000800 */
[----:B--2---:R-:W-:Y:S01]  /*99a0*/  IMAD.WIDE R2, R152, 0x4, R48 ;  /* 0x0000000498027825 */ /* 0x004fe200078e0230 */
[----:B------:R2:W-:Y:S04]  /*99b0*/  STL.64 [R1+0x380], R4 ;  /* 0x0003800401007387 */ /* 0x0005e80000100a00 */
[----:B------:R-:W-:Y:S01]  /*99c0*/  LDGSTS.E [R249+0x18000], desc[UR60][R4.64], !P6 ;  /* 0x1800000004f97fae */ /* 0x000fe2000f12187c */
[----:B------:R-:W-:-:S03]  /*99d0*/  VIADD R10, R6, 0xffffff1c ;  /* 0xffffff1c060a7836 */ /* 0x000fc60000000000 */
[----:B------:R4:W-:Y:S01]  /*99e0*/  STL.64 [R1+0x378], R2 ;  /* 0x0003780201007387 */ /* 0x0009e20000100a00 */
[----:B------:R-:W-:-:S03]  /*99f0*/  IMAD.WIDE R6, R152, 0x4, R52 ;  /* 0x0000000498067825 */ /* 0x000fc600078e0234 */
[----:B------:R4:W-:Y:S04]  /*9a00*/  LDGSTS.E [R249+0x18004], desc[UR60][R2.64], !P5 ;  /* 0x1800400002f97fae */ /* 0x0009e8000e92187c */
[----:B--2---:R-:W2:Y:S01]  /*9a10*/  LDL.LU.64 R4, [R1+0x50] ;  /* 0x0000500001047983 */ /* 0x004ea20000300a00 */
[----:B----4-:R-:W-:-:S05]  /*9a20*/  IMAD.WIDE R2, R152, 0x4, R50 ;  /* 0x0000000498027825 */ /* 0x010fca00078e0232 */
[----:B------:R4:W-:Y:S04]  /*9a30*/  STL.64 [R1+0x370], R2 ;  /* 0x0003700201007387 */ /* 0x0009e80000100a00 */
[----:B------:R-:W-:Y:S04]  /*9a40*/  LDGSTS.E [R249+0x18008], desc[UR60][R2.64], !P3 ;  /* 0x1800800002f97fae */ /* 0x000fe8000d92187c */
[----:B------:R1:W-:Y:S04]  /*9a50*/  STL.64 [R1+0x368], R6 ;  /* 0x0003680601007387 */ /* 0x0003e80000100a00 */
[----:B------:R-:W-:Y:S04]  /*9a60*/  LDGSTS.E [R249+0x1800c], desc[UR60][R6.64], !P0 ;  /* 0x1800c00006f97fae */ /* 0x000fe8000c12187c */
[----:B----4-:R-:W4:Y:S04]  /*9a70*/  LDL.LU.64 R2, [R1+0x48] ;  /* 0x0000480001027983 */ /* 0x010f280000300a00 */
[----:B-1----:R-:W4:Y:S04]  /*9a80*/  LDL.LU.64 R6, [R1+0x40] ;  /* 0x0000400001067983 */ /* 0x002f280000300a00 */
[----:B------:R-:W4:Y:S01]  /*9a90*/  LDL.LU.64 R240, [R1+0x38] ;  /* 0x0000380001f07983 */ /* 0x000f220000300a00 */
[----:B------:R-:W-:-:S02]  /*9aa0*/  ISETP.GE.U32.AND P4, PT, R11, 0x7ffffea0, PT ;  /* 0x7ffffea00b00780c */ /* 0x000fc40003f86070 */
[----:B------:R-:W-:Y:S02]  /*9ab0*/  IADD3 R11, R252, -0xe3, RZ ;  /* 0xffffff1dfc0b7810 */ /* 0x000fe40007ffe0ff */
[----:B------:R-:W-:Y:S01]  /*9ac0*/  ISETP.GE.U32.AND P5, PT, R10, 0x7ffffe9d, PT ;  /* 0x7ffffe9d0a00780c */ /* 0x000fe20003fa6070 */
[----:B------:R1:W-:Y:S01]  /*9ad0*/  STL.64 [R1+0x360], R156 ;  /* 0x0003609c01007387 */ /* 0x0003e20000100a00 */
[----:B------:R-:W-:Y:S01]  /*9ae0*/  ISETP.GE.U32.AND P6, PT, R11, 0x7ffffe9e, PT ;  /* 0x7ffffe9e0b00780c */ /* 0x000fe20003fc6070 */
[----:B------:R-:W-:Y:S01]  /*9af0*/  VIADD R11, R15, 0xffffff7b ;  /* 0xffffff7b0f0b7836 */ /* 0x000fe20000000000 */
[----:B------:R-:W4:Y:S01]  /*9b00*/  LDC R252, c[0x0][0x230] ;  /* 0x00008c00fffc7b82 */ /* 0x000f220000000800 */
[----:B------:R-:W-:-:S03]  /*9b10*/  VIADD R10, R17, 0xffffff7a ;  /* 0xffffff7a110a7836 */ /* 0x000fc60000000000 */
[----:B------:R-:W-:Y:S01]  /*9b20*/  ISETP.GE.U32.AND P3, PT, R11, 0x7ffffefc, PT ;  /* 0x7ffffefc0b00780c */ /* 0x000fe20003f66070 */
[----:B------:R-:W-:-:S03]  /*9b30*/  VIADD R11, R16, 0xffffff79 ;  /* 0xffffff79100b7836 */ /* 0x000fc60000000000 */
[----:B------:R-:W3:Y:S01]  /*9b40*/  LDC R15, c[0x0][0x230] ;  /* 0x00008c00ff0f7b82 */ /* 0x000ee20000000800 */
[----:B------:R-:W-:Y:S02]  /*9b50*/  IMAD.MOV.U32 R16, RZ, RZ, R156 ;  /* 0x000000ffff107224 */ /* 0x000fe400078e009c */
[----:B------:R-:W-:Y:S02]  /*9b60*/  IMAD.MOV.U32 R17, RZ, RZ, R157 ;  /* 0x000000ffff117224 */ /* 0x000fe400078e009d */
[----:B-1----:R-:W-:Y:S01]  /*9b70*/  IMAD.WIDE R156, R152, 0x4, R74 ;  /* 0x00000004989c7825 */ /* 0x002fe200078e024a */
[----:B------:R-:W-:Y:S02]  /*9b80*/  ISETP.GE.U32.AND P0, PT, R10, 0x7ffffefb, PT ;  /* 0x7ffffefb0a00780c */ /* 0x000fe40003f06070 */
[----:B------:R1:W-:Y:S01]  /*9b90*/  LDGSTS.E [R249+0x1c000], desc[UR60][R16.64], !P4 ;  /* 0x1c00000010f97fae */ /* 0x0003e2000e12187c */
[----:B------:R-:W-:Y:S02]  /*9ba0*/  IADD3 R10, R19, -0x88, RZ ;  /* 0xffffff78130a7810 */ /* 0x000fe40007ffe0ff */
[----:B------:R-:W4:Y:S01]  /*9bb0*/  LDC R19, c[0x0][0x230] ;  /* 0x00008c00ff137b82 */ /* 0x000f220000000800 */
[----:B------:R1:W-:Y:S04]  /*9bc0*/  STL.64 [R1+0x358], R156 ;  /* 0x0003589c01007387 */ /* 0x0003e80000100a00 */
[----:B------:R1:W-:Y:S02]  /*9bd0*/  LDGSTS.E [R249+0x1c004], desc[UR60][R156.64], !P2 ;  /* 0x1c0040009cf97fae */ /* 0x0003e4000d12187c */
[----:B-1----:R-:W-:Y:S01]  /*9be0*/  IMAD.WIDE R16, R152, 0x4, R78 ;  /* 0x0000000498107825 */ /* 0x002fe200078e024e */
[----:B------:R-:W-:-:S03]  /*9bf0*/  ISETP.GE.U32.AND P4, PT, R11, 0x7ffffefa, PT ;  /* 0x7ffffefa0b00780c */ /* 0x000fc60003f86070 */
[----:B------:R-:W-:Y:S01]  /*9c00*/  IMAD.WIDE R156, R152, 0x4, R76 ;  /* 0x00000004989c7825 */ /* 0x000fe200078e024c */
[----:B------:R-:W-:-:S04]  /*9c10*/  ISETP.GE.U32.AND P2, PT, R10, 0x7ffffef9, PT ;  /* 0x7ffffef90a00780c */ /* 0x000fc80003f46070 */
[----:B------:R-:W-:Y:S01]  /*9c20*/  STL.64 [R1+0x348], R156 ;  /* 0x0003489c01007387 */ /* 0x000fe20000100a00 */
[----:B------:R-:W-:Y:S02]  /*9c30*/  VIADD R10, R14, 0xffffff5b ;  /* 0xffffff5b0e0a7836 */ /* 0x000fe40000000000 */
[----:B---3--:R-:W-:Y:S01]  /*9c40*/  VIADD R11, R46, 0xffffff5a ;  /* 0xffffff5a2e0b7836 */ /* 0x008fe20000000000 */
[----:B------:R-:W-:Y:S01]  /*9c50*/  LDGSTS.E [R249+0x1c008], desc[UR60][R156.64], !P6 ;  /* 0x1c0080009cf97fae */ /* 0x000fe2000f12187c */
[----:B------:R-:W1:Y:S03]  /*9c60*/  LDC R14, c[0x0][0x230] ;  /* 0x00008c00ff0e7b82 */ /* 0x000e660000000800 */
[----:B------:R3:W-:Y:S04]  /*9c70*/  STL.64 [R1+0x340], R16 ;  /* 0x0003401001007387 */ /* 0x0007e80000100a00 */
[----:B------:R3:W-:Y:S01]  /*9c80*/  LDGSTS.E [R249+0x1c00c], desc[UR60][R16.64], !P5 ;  /* 0x1c00c00010f97fae */ /* 0x0007e2000e92187c */
[----:B------:R-:W-:Y:S01]  /*9c90*/  ISETP.GE.U32.AND P6, PT, R10, 0x7ffffedc, PT ;  /* 0x7ffffedc0a00780c */ /* 0x000fe20003fc6070 */
[----:B------:R-:W-:Y:S01]  /*9ca0*/  VIADD R10, R15, 0xffffff59 ;  /* 0xffffff590f0a7836 */ /* 0x000fe20000000000 */
[----:B---3--:R-:W3:Y:S01]  /*9cb0*/  LDC R17, c[0x0][0x230] ;  /* 0x00008c00ff117b82 */ /* 0x008ee20000000800 */
[----:B------:R-:W-:Y:S01]  /*9cc0*/  ISETP.GE.U32.AND P5, PT, R11, 0x7ffffedb, PT ;  /* 0x7ffffedb0b00780c */ /* 0x000fe20003fa6070 */
[----:B------:R-:W-:-:S06]  /*9cd0*/  VIADD R11, R21, 0xffffff58 ;  /* 0xffffff58150b7836 */ /* 0x000fcc0000000000 */
[----:B------:R-:W1:Y:S08]  /*9ce0*/  LDC R16, c[0x0][0x230] ;  /* 0x00008c00ff107b82 */ /* 0x000e700000000800 */
[----:B------:R-:W1:Y:S08]  /*9cf0*/  LDC R15, c[0x0][0x230] ;  /* 0x00008c00ff0f7b82 */ /* 0x000e700000000800 */
[----:B------:R-:W1:Y:S01]  /*9d00*/  LDC R21, c[0x0][0x230] ;  /* 0x00008c00ff157b82 */ /* 0x000e620000000800 */
[----:B--2---:R-:W-:-:S05]  /*9d10*/  IMAD.WIDE R4, R152, 0x4, R4 ;  /* 0x0000000498047825 */ /* 0x004fca00078e0204 */
[----:B------:R4:W-:Y:S04]  /*9d20*/  STL.64 [R1+0x338], R4 ;  /* 0x0003380401007387 */ /* 0x0009e80000100a00 */
[----:B------:R4:W-:Y:S01]  /*9d30*/  LDGSTS.E [R248+0x10000], desc[UR60][R4.64], !P3 ;  /* 0x1000000004f87fae */ /* 0x0009e2000d92187c */
[----:B------:R-:W-:Y:S01]  /*9d40*/  ISETP.GE.U32.AND P3, PT, R10, 0x7ffffeda, PT ;  /* 0x7ffffeda0a00780c */ /* 0x000fe20003f66070 */
[----:B------:R-:W-:Y:S02]  /*9d50*/  VIADD R10, R18, 0xffffff3b ;  /* 0xffffff3b120a7836 */ /* 0x000fe40000000000 */
[----:B------:R-:W2:Y:S01]  /*9d60*/  LDC R18, c[0x0][0x230] ;  /* 0x00008c00ff127b82 */ /* 0x000ea20000000800 */
[----:B----4-:R-:W-:-:S05]  /*9d70*/  IMAD.WIDE R4, R152, 0x4, R2 ;  /* 0x0000000498047825 */ /* 0x010fca00078e0202 */
[----:B------:R4:W-:Y:S01]  /*9d80*/  STL.64 [R1+0x330], R4 ;  /* 0x0003300401007387 */ /* 0x0009e20000100a00 */
[----:B------:R-:W-:-:S03]  /*9d90*/  IMAD.WIDE R2, R152, 0x4, R6 ;  /* 0x0000000498027825 */ /* 0x000fc600078e0206 */
[----:B------:R4:W-:Y:S01]  /*9da0*/  LDGSTS.E [R248+0x10004], desc[UR60][R4.64], !P0 ;  /* 0x1000400004f87fae */ /* 0x0009e2000c12187c */
[----:B------:R-:W-:-:S03]  /*9db0*/  ISETP.GE.U32.AND P0, PT, R11, 0x7ffffed9, PT ;  /* 0x7ffffed90b00780c */ /* 0x000fc60003f06070 */
[----:B------:R3:W-:Y:S04]  /*9dc0*/  STL.64 [R1+0x328], R2 ;  /* 0x0003280201007387 */ /* 0x0007e80000100a00 */
[----:B------:R3:W-:Y:S01]  /*9dd0*/  LDGSTS.E [R248+0x10008], desc[UR60][R2.64], !P4 ;  /* 0x1000800002f87fae */ /* 0x0007e2000e12187c */
[----:B----4-:R-:W-:Y:S01]  /*9de0*/  IMAD.WIDE R4, R152, 0x4, R240 ;  /* 0x0000000498047825 */ /* 0x010fe200078e02f0 */
[----:B------:R-:W-:-:S03]  /*9df0*/  ISETP.GE.U32.AND P4, PT, R10, 0x7ffffebc, PT ;  /* 0x7ffffebc0a00780c */ /* 0x000fc60003f86070 */
[----:B------:R-:W-:Y:S01]  /*9e00*/  VIADD R11, R19, 0xffffff3a ;  /* 0xffffff3a130b7836 */ /* 0x000fe20000000000 */
[----:B------:R4:W-:Y:S01]  /*9e10*/  STL.64 [R1+0x320], R4 ;  /* 0x0003200401007387 */ /* 0x0009e20000100a00 */
[----:B---3--:R-:W-:-:S03]  /*9e20*/  IMAD.WIDE R2, R152, 0x4, R22 ;  /* 0x0000000498027825 */ /* 0x008fc600078e0216 */
[----:B------:R4:W-:Y:S01]  /*9e30*/  LDGSTS.E [R248+0x1000c], desc[UR60][R4.64], !P2 ;  /* 0x1000c00004f87fae */ /* 0x0009e2000d12187c */
[----:B------:R-:W-:Y:S01]  /*9e40*/  IADD3 R10, R20, -0xc7, RZ ;  /* 0xffffff39140a7810 */ /* 0x000fe20007ffe0ff */
[----:B------:R-:W3:Y:S02]  /*9e50*/  LDC R19, c[0x0][0x230] ;  /* 0x00008c00ff137b82 */ /* 0x000ee40000000800 */
[----:B------:R1:W-:Y:S01]  /*9e60*/  STL.64 [R1+0x318], R2 ;  /* 0x0003180201007387 */ /* 0x0003e20000100a00 */
[----:B------:R-:W-:-:S03]  /*9e70*/  ISETP.GE.U32.AND P2, PT, R11, 0x7ffffebb, PT ;  /* 0x7ffffebb0b00780c */ /* 0x000fc60003f46070 */
[----:B------:R1:W-:Y:S01]  /*9e80*/  LDGSTS.E [R248+0x14000], desc[UR60][R2.64], !P6 ;  /* 0x1400000002f87fae */ /* 0x0003e2000f12187c */
[----:B----4-:R-:W-:Y:S01]  /*9e90*/  IMAD.WIDE R4, R152, 0x4, R24 ;  /* 0x0000000498047825 */ /* 0x010fe200078e0218 */
[----:B------:R-:W-:Y:S01]  /*9ea0*/  ISETP.GE.U32.AND P6, PT, R10, 0x7ffffeba, PT ;  /* 0x7ffffeba0a00780c */ /* 0x000fe20003fc6070 */
[----:B------:R-:W4:Y:S02]  /*9eb0*/  LDC R20, c[0x0][0x230] ;  /* 0x00008c00ff147b82 */ /* 0x000f240000000800 */
[----:B------:R-:W-:Y:S01]  /*9ec0*/  VIADD R11, R17, 0xffffff38 ;  /* 0xffffff38110b7836 */ /* 0x000fe20000000000 */
[----:B------:R2:W-:Y:S01]  /*9ed0*/  STL.64 [R1+0x310], R4 ;  /* 0x0003100401007387 */ /* 0x0005e20000100a00 */
[----:B-1----:R-:W-:-:S03]  /*9ee0*/  IMAD.WIDE R2, R152, 0x4, R26 ;  /* 0x0000000498027825 */ /* 0x002fc600078e021a */
[----:B------:R2:W-:Y:S01]  /*9ef0*/  LDGSTS.E [R248+0x14004], desc[UR60][R4.64], !P5 ;  /* 0x1400400004f87fae */ /* 0x0005e2000e92187c */
[----:B------:R-:W1:Y:S03]  /*9f00*/  LDC R17, c[0x0][0x230] ;  /* 0x00008c00ff117b82 */ /* 0x000e660000000800 */
[----:B------:R2:W-:Y:S04]  /*9f10*/  STL.64 [R1+0x308], R2 ;  /* 0x0003080201007387 */ /* 0x0005e80000100a00 */
[----:B------:R3:W-:Y:S01]  /*9f20*/  LDGSTS.E [R248+0x14008], desc[UR60][R2.64], !P3 ;  /* 0x1400800002f87fae */ /* 0x0007e2000d92187c */
[----:B--2---:R-:W-:Y:S01]  /*9f30*/  IMAD.WIDE R4, R152, 0x4, R28 ;  /* 0x0000000498047825 */ /* 0x004fe200078e021c */
[----:B------:R-:W-:-:S04]  /*9f40*/  ISETP.GE.U32.AND P5, PT, R11, 0x7ffffeb9, PT ;  /* 0x7ffffeb90b00780c */ /* 0x000fc80003fa6070 */
[----:B------:R2:W-:Y:S01]  /*9f50*/  STL.64 [R1+0x300], R4 ;  /* 0x0003000401007387 */ /* 0x0005e20000100a00 */
[----:B---3--:R-:W-:-:S03]  /*9f60*/  IMAD.WIDE R2, R152, 0x4, R54 ;  /* 0x0000000498027825 */ /* 0x008fc600078e0236 */
[----:B------:R2:W-:Y:S04]  /*9f70*/  LDGSTS.E [R248+0x1400c], desc[UR60][R4.64], !P0 ;  /* 0x1400c00004f87fae */ /* 0x0005e8000c12187c */
[----:B------:R3:W-:Y:S04]  /*9f80*/  STL.64 [R1+0x2f8], R2 ;  /* 0x0002f80201007387 */ /* 0x0007e80000100a00 */
[----:B------:R3:W-:Y:S01]  /*9f90*/  LDGSTS.E [R248+0x18000], desc[UR60][R2.64], !P4 ;  /* 0x1800000002f87fae */ /* 0x0007e2000e12187c */
[----:B--2---:R-:W-:-:S05]  /*9fa0*/  IMAD.WIDE R4, R152, 0x4, R56 ;  /* 0x0000000498047825 */ /* 0x004fca00078e0238 */
[----:B------:R2:W-:Y:S01]  /*9fb0*/  STL.64 [R1+0x2f0], R4 ;  /* 0x0002f00401007387 */ /* 0x0005e20000100a00 */
[----:B---3--:R-:W-:-:S03]  /*9fc0*/  IMAD.WIDE R2, R152, 0x4, R58 ;  /* 0x0000000498027825 */ /* 0x008fc600078e023a */
[----:B------:R-:W-:Y:S01]  /*9fd0*/  LDGSTS.E [R248+0x18004], desc[UR60][R4.64], !P2 ;  /* 0x1800400004f87fae */ /* 0x000fe2000d12187c */
[----:B------:R-:W-:-:S03]  /*9fe0*/  IMAD.WIDE R6, R152, 0x4, R60 ;  /* 0x0000000498067825 */ /* 0x000fc600078e023c */
[----:B------:R-:W-:Y:S04]  /*9ff0*/  LDGSTS.E [R248+0x18008], desc[UR60][R2.64], !P6 ;  /* 0x1800800002f87fae */ /* 0x000fe8000f12187c */
[----:B------:R-:W-:Y:S04]  /*a000*/  LDGSTS.E [R248+0x1800c], desc[UR60][R6.64], !P5 ;  /* 0x1800c00006f87fae */ /* 0x000fe8000e92187c */
[----:B--2---:R-:W2:Y:S04]  /*a010*/  LDL.LU.64 R4, [R1+0x30] ;  /* 0x0000300001047983 */ /* 0x004ea80000300a00 */
[----:B------:R3:W-:Y:S04]  /*a020*/  STL.64 [R1+0x2e8], R2 ;  /* 0x0002e80201007387 */ /* 0x0007e80000100a00 */
[----:B---3--:R-:W3:Y:S04]  /*a030*/  LDL.LU.64 R2, [R1+0x28] ;  /* 0x0000280001027983 */ /* 0x008ee80000300a00 */
[----:B------:R4:W-:Y:S04]  /*a040*/  STL.64 [R1+0x2e0], R6 ;  /* 0x0002e00601007387 */ /* 0x0009e80000100a00 */
[----:B----4-:R-:W4:Y:S04]  /*a050*/  LDL.LU.64 R6, [R1+0x20] ;  /* 0x0000200001067983 */ /* 0x010f280000300a00 */
[----:B------:R-:W4:Y:S01]  /*a060*/  LDL.LU.64 R240, [R1+0x18] ;  /* 0x0000180001f07983 */ /* 0x000f220000300a00 */
[----:B------:R-:W-:-:S02]  /*a070*/  VIADD R10, R16, 0xffffff1b ;  /* 0xffffff1b100a7836 */ /* 0x000fc40000000000 */
[----:B------:R-:W1:Y:S01]  /*a080*/  LDC R16, c[0x0][0x230] ;  /* 0x00008c00ff107b82 */ /* 0x000e620000000800 */
[----:B------:R-:W-:Y:S02]  /*a090*/  VIADD R11, R15, 0xffffff1a ;  /* 0xffffff1a0f0b7836 */ /* 0x000fe40000000000 */
[----:B------:R-:W-:Y:S01]  /*a0a0*/  ISETP.GE.U32.AND P3, PT, R10, 0x7ffffe9c, PT ;  /* 0x7ffffe9c0a00780c */ /* 0x000fe20003f66070 */
[----:B------:R-:W-:-:S04]  /*a0b0*/  VIADD R10, R14, 0xffffff19 ;  /* 0xffffff190e0a7836 */ /* 0x000fc80000000000 */
[----:B------:R-:W1:Y:S01]  /*a0c0*/  LDC R15, c[0x0][0x230] ;  /* 0x00008c00ff0f7b82 */ /* 0x000e620000000800 */
[----:B------:R-:W-:Y:S01]  /*a0d0*/  ISETP.GE.U32.AND P0, PT, R11, 0x7ffffe9b, PT ;  /* 0x7ffffe9b0b00780c */ /* 0x000fe20003f06070 */
[----:B------:R-:W-:Y:S01]  /*a0e0*/  VIADD R11, R19, 0xffffff77 ;  /* 0xffffff77130b7836 */ /* 0x000fe20000000000 */
[----:B------:R-:W-:Y:S01]  /*a0f0*/  ISETP.GE.U32.AND P4, PT, R10, 0x7ffffe9a, PT ;  /* 0x7ffffe9a0a00780c */ /* 0x000fe20003f86070 */
[----:B------:R-:W-:-:S04]  /*a100*/  VIADD R10, R18, 0xffffff18 ;  /* 0xffffff18120a7836 */ /* 0x000fc80000000000 */
[----:B------:R-:W1:Y:S01]  /*a110*/  LDC R14, c[0x0][0x230] ;  /* 0x00008c00ff0e7b82 */ /* 0x000e620000000800 */
[----:B------:R-:W-:Y:S02]  /*a120*/  ISETP.GE.U32.AND P2, PT, R10, 0x7ffffe99, PT ;  /* 0x7ffffe990a00780c */ /* 0x000fe40003f46070 */
[----:B-1----:R-:W-:-:S05]  /*a130*/  IADD3 R10, R17, -0x8a, RZ ;  /* 0xffffff76110a7810 */ /* 0x002fca0007ffe0ff */
[----:B------:R-:W1:Y:S01]  /*a140*/  LDC R19, c[0x0][0x230] ;  /* 0x00008c00ff137b82 */ /* 0x000e620000000800 */
[----:B------:R-:W-:Y:S01]  /*a150*/  IMAD.WIDE R156, R152, 0x4, R80 ;  /* 0x00000004989c7825 */ /* 0x000fe200078e0250 */
[----:B------:R-:W-:Y:S02]  /*a160*/  ISETP.GE.U32.AND P6, PT, R11, 0x7ffffef8, PT ;  /* 0x7ffffef80b00780c */ /* 0x000fe40003fc6070 */
[----:B------:R-:W-:Y:S01]  /*a170*/  ISETP.GE.U32.AND P5, PT, R10, 0x7ffffef7, PT ;  /* 0x7ffffef70a00780c */ /* 0x000fe20003fa6070 */
[----:B------:R-:W-:-:S03]  /*a180*/  IMAD.WIDE R22, R152, 0x4, R82 ;  /* 0x0000000498167825 */ /* 0x000fc600078e0252 */
[----:B------:R-:W4:Y:S01]  /*a190*/  LDC R17, c[0x0][0x230] ;  /* 0x00008c00ff117b82 */ /* 0x000f220000000800 */
[----:B------:R-:W-:Y:S01]  /*a1a0*/  VIADD R11, R21, 0xffffff75 ;  /* 0xffffff75150b7836 */ /* 0x000fe20000000000 */
[----:B------:R1:W-:Y:S01]  /*a1b0*/  LDGSTS.E [R248+0x1c000], desc[UR60][R156.64], !P3 ;  /* 0x1c0000009cf87fae */ /* 0x0003e2000d92187c */
[----:B------:R-:W-:-:S05]  /*a1c0*/  VIADD R10, R16, 0xffffff74 ;  /* 0xffffff74100a7836 */ /* 0x000fca0000000000 */
[----:B------:R-:W4:Y:S01]  /*a1d0*/  LDC R18, c[0x0][0x230] ;  /* 0x00008c00ff127b82 */ /* 0x000f220000000800 */
[----:B------:R1:W-:Y:S01]  /*a1e0*/  STL.64 [R1+0x2d8], R156 ;  /* 0x0002d89c01007387 */ /* 0x0003e20000100a00 */
[----:B------:R-:W-:-:S03]  /*a1f0*/  ISETP.GE.U32.AND P3, PT, R11, 0x7ffffef6, PT ;  /* 0x7ffffef60b00780c */ /* 0x000fc60003f66070 */
[----:B------:R1:W-:Y:S01]  /*a200*/  STL.64 [R1+0x2d0], R22 ;  /* 0x0002d01601007387 */ /* 0x0003e20000100a00 */
[----:B------:R-:W-:Y:S02]  /*a210*/  VIADD R11, R15, 0xffffff57 ;  /* 0xffffff570f0b7836 */ /* 0x000fe40000000000 */
[----:B------:R-:W4:Y:S01]  /*a220*/  LDC R16, c[0x0][0x230] ;  /* 0x00008c00ff107b82 */ /* 0x000f220000000800 */
[----:B------:R1:W-:Y:S01]  /*a230*/  LDGSTS.E [R248+0x1c004], desc[UR60][R22.64], !P0 ;  /* 0x1c00400016f87fae */ /* 0x0003e2000c12187c */
[----:B------:R-:W-:Y:S01]  /*a240*/  ISETP.GE.U32.AND P0, PT, R10, 0x7ffffef5, PT ;  /* 0x7ffffef50a00780c */ /* 0x000fe20003f06070 */
[----:B-1----:R-:W-:-:S05]  /*a250*/  IMAD.WIDE R156, R152, 0x4, R84 ;  /* 0x00000004989c7825 */ /* 0x002fca00078e0254 */
[----:B------:R-:W1:Y:S01]  /*a260*/  LDC R21, c[0x0][0x230] ;  /* 0x00008c00ff157b82 */ /* 0x000e620000000800 */
[----:B------:R-:W-:Y:S02]  /*a270*/  VIADD R10, R20, 0xffffff56 ;  /* 0xffffff56140a7836 */ /* 0x000fe40000000000 */
[----:B------:R-:W-:Y:S01]  /*a280*/  IMAD.WIDE R22, R152, 0x4, R86 ;  /* 0x0000000498167825 */ /* 0x000fe200078e0256 */
[----:B------:R-:W-:Y:S04]  /*a290*/  STL.64 [R1+0x2c8], R156 ;  /* 0x0002c89c01007387 */ /* 0x000fe80000100a00 */
[----:B------:R-:W1:Y:S01]  /*a2a0*/  LDC R15, c[0x0][0x230] ;  /* 0x00008c00ff0f7b82 */ /* 0x000e620000000800 */
[----:B------:R-:W-:Y:S01]  /*a2b0*/  LDGSTS.E [R248+0x1c008], desc[UR60][R156.64], !P4 ;  /* 0x1c0080009cf87fae */ /* 0x000fe2000e12187c */
[----:B------:R-:W-:-:S03]  /*a2c0*/  ISETP.GE.U32.AND P4, PT, R11, 0x7ffffed8, PT ;  /* 0x7ffffed80b00780c */ /* 0x000fc60003f86070 */
[----:B------:R1:W-:Y:S01]  /*a2d0*/  STL.64 [R1+0x2c0], R22 ;  /* 0x0002c01601007387 */ /* 0x0003e20000100a00 */
[----:B------:R-:W-:Y:S02]  /*a2e0*/  VIADD R11, R14, 0xffffff55 ;  /* 0xffffff550e0b7836 */ /* 0x000fe40000000000 */
[----:B------:R-:W4:Y:S01]  /*a2f0*/  LDC R20, c[0x0][0x230] ;  /* 0x00008c00ff147b82 */ /* 0x000f220000000800 */
[----:B------:R1:W-:Y:S01]  /*a300*/  LDGSTS.E [R248+0x1c00c], desc[UR60][R22.64], !P2 ;  /* 0x1c00c00016f87fae */ /* 0x0003e2000d12187c */
[----:B------:R-:W-:-:S03]  /*a310*/  ISETP.GE.U32.AND P2, PT, R10, 0x7ffffed7, PT ;  /* 0x7ffffed70a00780c */ /* 0x000fc60003f46070 */
[----:B------:R-:W-:Y:S01]  /*a320*/  STL.64 [R1+0x668], R248 ;  /* 0x000668f801007387 */ /* 0x000fe20000100a00 */
[----:B------:R-:W-:Y:S02]  /*a330*/  VIADD R10, R19, 0xffffff54 ;  /* 0xffffff54130a7836 */ /* 0x000fe40000000000 */
[----:B------:R-:W4:Y:S08]  /*a340*/  LDC R14, c[0x0][0x230] ;  /* 0x00008c00ff0e7b82 */ /* 0x000f300000000800 */
[----:B-1----:R-:W1:Y:S08]  /*a350*/  LDC R22, c[0x0][0x230] ;  /* 0x00008c00ff167b82 */ /* 0x002e700000000800 */
[----:B------:R-:W1:Y:S01]  /*a360*/  LDC R19, c[0x0][0x230] ;  /* 0x00008c00ff137b82 */ /* 0x000e620000000800 */
[----:B--2---:R-:W-:-:S07]  /*a370*/  IMAD.WIDE R4, R152, 0x4, R4 ;  /* 0x0000000498047825 */ /* 0x004fce00078e0204 */
[----:B------:R-:W2:Y:S01]  /*a380*/  LDC R23, c[0x0][0x230] ;  /* 0x00008c00ff177b82 */ /* 0x000ea20000000800 */
[----:B------:R4:W-:Y:S04]  /*a390*/  STL.64 [R1+0x2b8], R4 ;  /* 0x0002b80401007387 */ /* 0x0009e80000100a00 */
[----:B------:R4:W-:Y:S01]  /*a3a0*/  LDGSTS.E [R247+0x10000], desc[UR60][R4.64], !P6 ;  /* 0x1000000004f77fae */ /* 0x0009e2000f12187c */
[----:B---3--:R-:W-:-:S05]  /*a3b0*/  IMAD.WIDE R2, R152, 0x4, R2 ;  /* 0x0000000498027825 */ /* 0x008fca00078e0202 */
[----:B------:R3:W-:Y:S04]  /*a3c0*/  STL.64 [R1+0x2b0], R2 ;  /* 0x0002b00201007387 */ /* 0x0007e80000100a00 */
[----:B------:R3:W-:Y:S01]  /*a3d0*/  LDGSTS.E [R247+0x10004], desc[UR60][R2.64], !P5 ;  /* 0x1000400002f77fae */ /* 0x0007e2000e92187c */
[----:B------:R-:W-:Y:S01]  /*a3e0*/  ISETP.GE.U32.AND P6, PT, R11, 0x7ffffed6, PT ;  /* 0x7ffffed60b00780c */ /* 0x000fe20003fc6070 */
[----:B----4-:R-:W-:-:S04]  /*a3f0*/  IMAD.WIDE R4, R152, 0x4, R6 ;  /* 0x0000000498047825 */ /* 0x010fc800078e0206 */
[----:B---3--:R-:W-:Y:S01]  /*a400*/  IMAD.WIDE R2, R152, 0x4, R240 ;  /* 0x0000000498027825 */ /* 0x008fe200078e02f0 */
[----:B------:R3:W-:Y:S01]  /*a410*/  STL.64 [R1+0x2a8], R4 ;  /* 0x0002a80401007387 */ /* 0x0007e20000100a00 */
[----:B------:R-:W-:-:S03]  /*a420*/  ISETP.GE.U32.AND P5, PT, R10, 0x7ffffed5, PT ;  /* 0x7ffffed50a00780c */ /* 0x000fc60003fa6070 */
[----:B------:R3:W-:Y:S01]  /*a430*/  LDGSTS.E [R247+0x10008], desc[UR60][R4.64], !P3 ;  /* 0x1000800004f77fae */ /* 0x0007e2000d92187c */
[----:B------:R-:W-:Y:S01]  /*a440*/  IADD3 R11, R17, -0xc9, RZ ;  /* 0xffffff37110b7810 */ /* 0x000fe20007ffe0ff */
[----:B------:R-:W-:Y:S01]  /*a450*/  VIADD R10, R18, 0xffffff36 ;  /* 0xffffff36120a7836 */ /* 0x000fe20000000000 */
[----:B------:R-:W4:Y:S01]  /*a460*/  LDC R17, c[0x0][0x230] ;  /* 0x00008c00ff117b82 */ /* 0x000f220000000800 */
[----:B------:R1:W-:Y:S04]  /*a470*/  STL.64 [R1+0x2a0], R2 ;  /* 0x0002a00201007387 */ /* 0x0003e80000100a00 */
[----:B------:R1:W-:Y:S01]  /*a480*/  LDGSTS.E [R247+0x1000c], desc[UR60][R2.64], !P0 ;  /* 0x1000c00002f77fae */ /* 0x0003e2000c12187c */
[----:B------:R-:W-:Y:S01]  /*a490*/  ISETP.GE.U32.AND P3, PT, R11, 0x7ffffeb8, PT ;  /* 0x7ffffeb80b00780c */ /* 0x000fe20003f66070 */
[----:B---3--:R-:W-:Y:S01]  /*a4a0*/  IMAD.WIDE R4, R152, 0x4, R32 ;  /* 0x0000000498047825 */ /* 0x008fe200078e0220 */
[----:B------:R-:W-:Y:S01]  /*a4b0*/  ISETP.GE.U32.AND P0, PT, R10, 0x7ffffeb7, PT ;  /* 0x7ffffeb70a00780c */ /* 0x000fe20003f06070 */
[----:B------:R-:W3:Y:S02]  /*a4c0*/  LDC R18, c[0x0][0x230] ;  /* 0x00008c00ff127b82 */ /* 0x000ee40000000800 */
[----:B-1----:R-:W-:-:S05]  /*a4d0*/  IMAD.WIDE R2, R152, 0x4, R30 ;  /* 0x0000000498027825 */ /* 0x002fca00078e021e */
[----:B------:R1:W-:Y:S04]  /*a4e0*/  STL.64 [R1+0x298], R2 ;  /* 0x0002980201007387 */ /* 0x0003e80000100a00 */
[----:B------:R1:W-:Y:S04]  /*a4f0*/  LDGSTS.E [R247+0x14000], desc[UR60][R2.64], !P4 ;  /* 0x1400000002f77fae */ /* 0x0003e8000e12187c */
[----:B------:R2:W-:Y:S04]  /*a500*/  STL.64 [R1+0x290], R4 ;  /* 0x0002900401007387 */ /* 0x0005e80000100a00 */
[----:B------:R2:W-:Y:S01]  /*a510*/  LDGSTS.E [R247+0x14004], desc[UR60][R4.64], !P2 ;  /* 0x1400400004f77fae */ /* 0x0005e2000d12187c */
[----:B-1----:R-:W-:-:S04]  /*a520*/  IMAD.WIDE R2, R152, 0x4, R34 ;  /* 0x0000000498027825 */ /* 0x002fc800078e0222 */
[C---:B--2---:R-:W-:Y:S01]  /*a530*/  IMAD.WIDE R4, R152.reuse, 0x4, R36 ;  /* 0x0000000498047825 */ /* 0x044fe200078e0224 */
        /* <DEDUP_REMOVED lines=9> */
[----:B------:R-:W-:Y:S01]  /*a5d0*/  LDGSTS.E [R247+0x18004], desc[UR60][R4.64], !P0 ;  /* 0x1800400004f77fae */ /* 0x000fe2000c12187c */
[----:B-1----:R-:W-:-:S03]  /*a5e0*/  IMAD.WIDE R2, R152, 0x4, R66 ;  /* 0x0000000498027825 */ /* 0x002fc600078e0242 */
[----:B--2---:R-:W2:Y:S04]  /*a5f0*/  LDL.LU.64 R4, [R1+0x10] ;  /* 0x0000100001047983 */ /* 0x004ea80000300a00 */
[----:B------:R1:W-:Y:S04]  /*a600*/  STL.64 [R1+0x68], R2 ;  /* 0x0000680201007387 */ /* 0x0003e80000100a00 */
[----:B------:R-:W2:Y:S04]  /*a610*/  LDL.LU.64 R6, [R1+0x8] ;  /* 0x0000080001067983 */ /* 0x000ea80000300a00 */
[----:B------:R-:W2:Y:S01]  /*a620*/  LDL.LU.64 R240, [R1] ;  /* 0x0000000001f07983 */ /* 0x000ea20000300a00 */
[----:B------:R-:W-:-:S02]  /*a630*/  VIADD R10, R16, 0xffffff35 ;  /* 0xffffff35100a7836 */ /* 0x000fc40000000000 */
[----:B------:R-:W-:Y:S01]  /*a640*/  VIADD R11, R21, 0xffffff34 ;  /* 0xffffff34150b7836 */ /* 0x000fe20000000000 */
[----:B------:R-:W1:Y:S02]  /*a650*/  LDC R16, c[0x0][0x230] ;  /* 0x00008c00ff107b82 */ /* 0x000e640000000800 */
[----:B------:R-:W-:Y:S01]  /*a660*/  ISETP.GE.U32.AND P4, PT, R10, 0x7ffffeb6, PT ;  /* 0x7ffffeb60a00780c */ /* 0x000fe20003f86070 */
[----:B------:R-:W-:Y:S01]  /*a670*/  VIADD R10, R15, 0xffffff17 ;  /* 0xffffff170f0a7836 */ /* 0x000fe20000000000 */
[----:B------:R-:W-:Y:S01]  /*a680*/  ISETP.GE.U32.AND P2, PT, R11, 0x7ffffeb5, PT ;  /* 0x7ffffeb50b00780c */ /* 0x000fe20003f46070 */
[----:B------:R-:W-:-:S03]  /*a690*/  VIADD R11, R20, 0xffffff16 ;  /* 0xffffff16140b7836 */ /* 0x000fc60000000000 */
[----:B------:R-:W1:Y:S01]  /*a6a0*/  LDC R15, c[0x0][0x230] ;  /* 0x00008c00ff0f7b82 */ /* 0x000e620000000800 */
[----:B------:R-:W-:Y:S01]  /*a6b0*/  ISETP.GE.U32.AND P6, PT, R10, 0x7ffffe98, PT ;  /* 0x7ffffe980a00780c */ /* 0x000fe20003fc6070 */
[----:B------:R-:W-:Y:S01]  /*a6c0*/  VIADD R10, R14, 0xffffff15 ;  /* 0xffffff150e0a7836 */ /* 0x000fe20000000000 */
[----:B------:R-:W-:Y:S02]  /*a6d0*/  ISETP.GE.U32.AND P5, PT, R11, 0x7ffffe97, PT ;  /* 0x7ffffe970b00780c */ /* 0x000fe40003fa6070 */
[----:B---3--:R-:W-:Y:S02]  /*a6e0*/  IADD3 R11, R18, -0xec, RZ ;  /* 0xffffff14120b7810 */ /* 0x008fe40007ffe0ff */
[----:B------:R1:W-:Y:S01]  /*a6f0*/  LDGSTS.E [R247+0x18008], desc[UR60][R2.64], !P4 ;  /* 0x1800800002f77fae */ /* 0x0003e2000e12187c */
[----:B------:R-:W3:Y:S01]  /*a700*/  LDC R14, c[0x0][0x230] ;  /* 0x00008c00ff0e7b82 */ /* 0x000ee20000000800 */
[----:B------:R-:W-:Y:S01]  /*a710*/  ISETP.GE.U32.AND P0, PT, R11, 0x7ffffe95, PT ;  /* 0x7ffffe950b00780c */ /* 0x000fe20003f06070 */
[----:B----4-:R-:W-:Y:S01]  /*a720*/  VIADD R11, R17, 0xffffff72 ;  /* 0xffffff72110b7836 */ /* 0x010fe20000000000 */
[----:B------:R-:W-:Y:S01]  /*a730*/  ISETP.GE.U32.AND P3, PT, R10, 0x7ffffe96, PT ;  /* 0x7ffffe960a00780c */ /* 0x000fe20003f66070 */
[----:B------:R-:W-:-:S04]  /*a740*/  VIADD R10, R22, 0xffffff73 ;  /* 0xffffff73160a7836 */ /* 0x000fc80000000000 */
[----:B------:R-:W4:Y:S01]  /*a750*/  LDC R17, c[0x0][0x230] ;  /* 0x00008c00ff117b82 */ /* 0x000f220000000800 */
[----:B------:R-:W-:Y:S01]  /*a760*/  IMAD.WIDE R20, R152, 0x4, R68 ;  /* 0x0000000498147825 */ /* 0x000fe200078e0244 */
[----:B------:R-:W-:-:S03]  /*a770*/  ISETP.GE.U32.AND P4, PT, R10, 0x7ffffef4, PT ;  /* 0x7ffffef40a00780c */ /* 0x000fc60003f86070 */
[C---:B-1----:R-:W-:Y:S01]  /*a780*/  IMAD.WIDE R2, R152.reuse, 0x4, R88 ;  /* 0x0000000498027825 */ /* 0x042fe200078e0258 */
[----:B------:R1:W-:Y:S02]  /*a790*/  STL.64 [R1+0x60], R20 ;  /* 0x0000601401007387 */ /* 0x0003e40000100a00 */
[----:B------:R-:W4:Y:S01]  /*a7a0*/  LDC R22, c[0x0][0x230] ;  /* 0x00008c00ff167b82 */ /* 0x000f220000000800 */
[----:B------:R-:W-:Y:S01]  /*a7b0*/  VIADD R10, R19, 0xffffff71 ;  /* 0xffffff71130a7836 */ /* 0x000fe20000000000 */
[----:B------:R1:W-:Y:S01]  /*a7c0*/  LDGSTS.E [R247+0x1800c], desc[UR60][R20.64], !P2 ;  /* 0x1800c00014f77fae */ /* 0x0003e2000d12187c */
[----:B------:R-:W-:-:S03]  /*a7d0*/  IMAD.WIDE R88, R152, 0x4, R90 ;  /* 0x0000000498587825 */ /* 0x000fc600078e025a */
[----:B------:R1:W-:Y:S02]  /*a7e0*/  STL.64 [R1+0x58], R2 ;  /* 0x0000580201007387 */ /* 0x0003e40000100a00 */
[----:B------:R-:W2:Y:S02]  /*a7f0*/  LDC R18, c[0x0][0x230] ;  /* 0x00008c00ff127b82 */ /* 0x000ea40000000800 */
[----:B------:R1:W-:Y:S01]  /*a800*/  LDGSTS.E [R247+0x1c000], desc[UR60][R2.64], !P6 ;  /* 0x1c00000002f77fae */ /* 0x0003e2000f12187c */
[----:B------:R-:W-:Y:S01]  /*a810*/  ISETP.GE.U32.AND P6, PT, R10, 0x7ffffef2, PT ;  /* 0x7ffffef20a00780c */ /* 0x000fe20003fc6070 */
[----:B------:R-:W-:Y:S02]  /*a820*/  VIADD R10, R15, 0xffffff53 ;  /* 0xffffff530f0a7836 */ /* 0x000fe40000000000 */
[----:B------:R-:W-:Y:S02]  /*a830*/  STL.64 [R1+0x50], R88 ;  /* 0x0000505801007387 */ /* 0x000fe40000100a00 */
[----:B-1----:R-:W1:Y:S02]  /*a840*/  LDC R21, c[0x0][0x230] ;  /* 0x00008c00ff157b82 */ /* 0x002e640000000800 */
[----:B------:R-:W-:Y:S01]  /*a850*/  LDGSTS.E [R247+0x1c004], desc[UR60][R88.64], !P5 ;  /* 0x1c00400058f77fae */ /* 0x000fe2000e92187c */
[----:B------:R-:W-:-:S05]  /*a860*/  IMAD.WIDE R2, R152, 0x4, R92 ;  /* 0x0000000498027825 */ /* 0x000fca00078e025c */
[----:B------:R-:W1:Y:S01]  /*a870*/  LDC R19, c[0x0][0x230] ;  /* 0x00008c00ff137b82 */ /* 0x000e620000000800 */
[----:B------:R4:W-:Y:S04]  /*a880*/  STL.64 [R1+0x48], R2 ;  /* 0x0000480201007387 */ /* 0x0009e80000100a00 */
[----:B------:R4:W-:Y:S01]  /*a890*/  LDGSTS.E [R247+0x1c008], desc[UR60][R2.64], !P3 ;  /* 0x1c00800002f77fae */ /* 0x0009e2000d92187c */
[----:B------:R-:W-:Y:S01]  /*a8a0*/  ISETP.GE.U32.AND P3, PT, R10, 0x7ffffed4, PT ;  /* 0x7ffffed40a00780c */ /* 0x000fe20003f66070 */
[----:B---3--:R-:W-:Y:S01]  /*a8b0*/  VIADD R10, R14, 0xffffff52 ;  /* 0xffffff520e0a7836 */ /* 0x008fe20000000000 */
[----:B------:R-:W-:Y:S01]  /*a8c0*/  ISETP.GE.U32.AND P2, PT, R11, 0x7ffffef3, PT ;  /* 0x7ffffef30b00780c */ /* 0x000fe20003f46070 */
[----:B------:R-:W3:Y:S01]  /*a8d0*/  LDC R20, c[0x0][0x230] ;  /* 0x00008c00ff147b82 */ /* 0x000ee20000000800 */
[----:B----4-:R-:W-:-:S07]  /*a8e0*/  IMAD.WIDE R2, R152, 0x4, R94 ;  /* 0x0000000498027825 */ /* 0x010fce00078e025e */
[----:B------:R-:W4:Y:S01]  /*a8f0*/  LDC R14, c[0x0][0x230] ;  /* 0x00008c00ff0e7b82 */ /* 0x000f220000000800 */
[----:B------:R2:W-:Y:S01]  /*a900*/  LDGSTS.E [R247+0x1c00c], desc[UR60][R2.64], !P0 ;  /* 0x1c00c00002f77fae */ /* 0x0005e2000c12187c */
[----:B------:R-:W-:Y:S01]  /*a910*/  ISETP.GE.U32.AND P0, PT, R10, 0x7ffffed3, PT ;  /* 0x7ffffed30a00780c */ /* 0x000fe20003f06070 */
[----:B------:R-:W-:-:S05]  /*a920*/  VIADD R10, R17, 0xffffff50 ;  /* 0xffffff50110a7836 */ /* 0x000fca0000000000 */
[----:B------:R-:W3:Y:S01]  /*a930*/  LDC R17, c[0x0][0x230] ;  /* 0x00008c00ff117b82 */ /* 0x000ee20000000800 */
[----:B------:R-:W-:Y:S01]  /*a940*/  VIADD R11, R16, 0xffffff70 ;  /* 0xffffff70100b7836 */ /* 0x000fe20000000000 */
[----:B------:R1:W-:Y:S04]  /*a950*/  STL.64 [R1+0x40], R2 ;  /* 0x0000400201007387 */ /* 0x0003e80000100a00 */
[----:B------:R-:W-:Y:S02]  /*a960*/  ISETP.GE.U32.AND P5, PT, R11, 0x7ffffef1, PT ;  /* 0x7ffffef10b00780c */ /* 0x000fe40003fa6070 */
[----:B------:R-:W-:Y:S01]  /*a970*/  IADD3 R11, R22, -0xaf, RZ ;  /* 0xffffff51160b7810 */ /* 0x000fe20007ffe0ff */
[----:B------:R-:W4:Y:S08]  /*a980*/  LDC R16, c[0x0][0x230] ;  /* 0x00008c00ff107b82 */ /* 0x000f300000000800 */
[----:B------:R-:W4:Y:S01]  /*a990*/  LDC R15, c[0x0][0x230] ;  /* 0x00008c00ff0f7b82 */ /* 0x000f220000000800 */
[----:B------:R-:W-:-:S04]  /*a9a0*/  IMAD.WIDE R162, R152, 0x4, R162 ;  /* 0x0000000498a27825 */ /* 0x000fc800078e02a2 */
[----:B------:R-:W-:-:S03]  /*a9b0*/  IMAD.WIDE R164, R152, 0x4, R164 ;  /* 0x0000000498a47825 */ /* 0x000fc600078e02a4 */
[----:B------:R-:W4:Y:S01]  /*a9c0*/  LDC R22, c[0x0][0x230] ;  /* 0x00008c00ff167b82 */ /* 0x000f220000000800 */
[----:B------:R-:W-:-:S04]  /*a9d0*/  IMAD.WIDE R166, R152, 0x4, R166 ;  /* 0x0000000498a67825 */ /* 0x000fc800078e02a6 */
        /* <DEDUP_REMOVED lines=17> */
[----:B--2---:R-:W-:-:S05]  /*aaf0*/  IMAD.WIDE R4, R152, 0x4, R4 ;  /* 0x0000000498047825 */ /* 0x004fca00078e0204 */
[----:B------:R2:W-:Y:S01]  /*ab00*/  STL.64 [R1+0x38], R4 ;  /* 0x0000380401007387 */ /* 0x0005e20000100a00 */
[----:B-1----:R-:W-:-:S03]  /*ab10*/  IMAD.WIDE R2, R152, 0x4, R6 ;  /* 0x0000000498027825 */ /* 0x002fc600078e0206 */
[----:B------:R2:W-:Y:S01]  /*ab20*/  LDGSTS.E [R246+0x10000], desc[UR60][R4.64], !P4 ;  /* 0x1000000004f67fae */ /* 0x0005e2000e12187c */
[----:B------:R-:W-:Y:S01]  /*ab30*/  ISETP.GE.U32.AND P4, PT, R11, 0x7ffffed2, PT ;  /* 0x7ffffed20b00780c */ /* 0x000fe20003f86070 */
[----:B------:R-:W-:Y:S02]  /*ab40*/  VIADD R11, R21, 0xffffff33 ;  /* 0xffffff33150b7836 */ /* 0x000fe40000000000 */
[----:B------:R1:W-:Y:S01]  /*ab50*/  STL.64 [R1+0x30], R2 ;  /* 0x0000300201007387 */ /* 0x0003e20000100a00 */
[----:B------:R-:W4:Y:S03]  /*ab60*/  LDC R21, c[0x0][0x230] ;  /* 0x00008c00ff157b82 */ /* 0x000f260000000800 */
[----:B------:R1:W-:Y:S01]  /*ab70*/  LDGSTS.E [R246+0x10004], desc[UR60][R2.64], !P2 ;  /* 0x1000400002f67fae */ /* 0x0003e2000d12187c */
[----:B--2---:R-:W-:Y:S01]  /*ab80*/  IMAD.WIDE R4, R152, 0x4, R240 ;  /* 0x0000000498047825 */ /* 0x004fe200078e02f0 */
[----:B------:R-:W-:-:S04]  /*ab90*/  ISETP.GE.U32.AND P2, PT, R10, 0x7ffffed1, PT ;  /* 0x7ffffed10a00780c */ /* 0x000fc80003f46070 */
[----:B------:R2:W-:Y:S01]  /*aba0*/  STL.64 [R1+0x28], R4 ;  /* 0x0000280401007387 */ /* 0x0005e20000100a00 */
[----:B-1----:R-:W-:-:S03]  /*abb0*/  IMAD.WIDE R2, R152, 0x4, R250 ;  /* 0x0000000498027825 */ /* 0x002fc600078e02fa */
[----:B------:R2:W-:Y:S01]  /*abc0*/  LDGSTS.E [R246+0x10008], desc[UR60][R4.64], !P6 ;  /* 0x1000800004f67fae */ /* 0x0005e2000f12187c */
[----:B------:R-:W-:Y:S01]  /*abd0*/  ISETP.GE.U32.AND P6, PT, R11, 0x7ffffeb4, PT ;  /* 0x7ffffeb40b00780c */ /* 0x000fe20003fc6070 */
[----:B------:R-:W-:Y:S02]  /*abe0*/  VIADD R11, R18, 0xffffff31 ;  /* 0xffffff31120b7836 */ /* 0x000fe40000000000 */
[----:B------:R1:W-:Y:S01]  /*abf0*/  LDGSTS.E [R246+0x1000c], desc[UR60][R2.64], !P5 ;  /* 0x1000c00002f67fae */ /* 0x0003e2000e92187c */
[----:B------:R-:W4:Y:S01]  /*ac00*/  LDC R18, c[0x0][0x230] ;  /* 0x00008c00ff127b82 */ /* 0x000f220000000800 */
[----:B------:R-:W-:Y:S02]  /*ac10*/  VIADD R10, R19, 0xffffff32 ;  /* 0xffffff32130a7836 */ /* 0x000fe40000000000 */
[----:B--2---:R-:W-:Y:S01]  /*ac20*/  IMAD.WIDE R4, R152, 0x4, R38 ;  /* 0x0000000498047825 */ /* 0x004fe200078e0226 */
[----:B------:R1:W-:Y:S02]  /*ac30*/  STL.64 [R1+0x20], R2 ;  /* 0x0000200201007387 */ /* 0x0003e40000100a00 */
[----:B------:R-:W-:-:S02]  /*ac40*/  ISETP.GE.U32.AND P5, PT, R10, 0x7ffffeb3, PT ;  /* 0x7ffffeb30a00780c */ /* 0x000fc40003fa6070 */
[----:B------:R-:W2:Y:S01]  /*ac50*/  LDC R19, c[0x0][0x230] ;  /* 0x00008c00ff137b82 */ /* 0x000ea20000000800 */
[----:B------:R4:W-:Y:S01]  /*ac60*/  LDGSTS.E [R246+0x14000], desc[UR60][R4.64], !P3 ;  /* 0x1400000004f67fae */ /* 0x0009e2000d92187c */
[----:B------:R-:W-:Y:S01]  /*ac70*/  ISETP.GE.U32.AND P3, PT, R11, 0x7ffffeb2, PT ;  /* 0x7ffffeb20b00780c */ /* 0x000fe20003f66070 */
[----:B---3--:R-:W-:Y:S02]  /*ac80*/  VIADD R11, R17, 0xffffff13 ;  /* 0xffffff13110b7836 */ /* 0x008fe40000000000 */
[----:B------:R-:W-:-:S03]  /*ac90*/  VIADD R10, R20, 0xffffff30 ;  /* 0xffffff30140a7836 */ /* 0x000fc60000000000 */
[----:B------:R-:W3:Y:S01]  /*aca0*/  LDC R17, c[0x0][0x230] ;  /* 0x00008c00ff117b82 */ /* 0x000ee20000000800 */
[----:B-1----:R-:W-:Y:S01]  /*acb0*/  IMAD.WIDE R2, R152, 0x4, R40 ;  /* 0x0000000498027825 */ /* 0x002fe200078e0228 */
[----:B------:R4:W-:Y:S04]  /*acc0*/  STL.64 [R1+0x18], R4 ;  /* 0x0000180401007387 */ /* 0x0009e80000100a00 */
[----:B------:R1:W-:Y:S02]  /*acd0*/  STL.64 [R1+0x10], R2 ;  /* 0x0000100201007387 */ /* 0x0003e40000100a00 */
[----:B------:R-:W2:Y:S02]  /*ace0*/  LDC R20, c[0x0][0x230] ;  /* 0x00008c00ff147b82 */ /* 0x000ea40000000800 */
[----:B------:R1:W-:Y:S01]  /*acf0*/  LDGSTS.E [R246+0x14004], desc[UR60][R2.64], !P0 ;  /* 0x1400400002f67fae */ /* 0x0003e2000c12187c */
[----:B------:R-:W-:Y:S01]  /*ad00*/  ISETP.GE.U32.AND P0, PT, R10, 0x7ffffeb1, PT ;  /* 0x7ffffeb10a00780c */ /* 0x000fe20003f06070 */
[----:B----4-:R-:W-:Y:S01]  /*ad10*/  IMAD.WIDE R4, R152, 0x4, R42 ;  /* 0x0000000498047825 */ /* 0x010fe200078e022a */
[----:B------:R-:W-:-:S03]  /*ad20*/  IADD3 R10, R16, -0xee, RZ ;  /* 0xffffff12100a7810 */ /* 0x000fc60007ffe0ff */
[----:B------:R-:W4:Y:S01]  /*ad30*/  LDC R16, c[0x0][0x230] ;  /* 0x00008c00ff107b82 */ /* 0x000f220000000800 */
[C---:B------:R-:W-:Y:S01]  /*ad40*/  IMAD.WIDE R250, R152.reuse, 0x4, R70 ;  /* 0x0000000498fa7825 */ /* 0x040fe200078e0246 */
[----:B------:R-:W-:Y:S03]  /*ad50*/  LDGSTS.E [R246+0x14008], desc[UR60][R4.64], !P4 ;  /* 0x1400800004f67fae */ /* 0x000fe6000e12187c */
[----:B-1----:R-:W-:-:S05]  /*ad60*/  IMAD.WIDE R2, R152, 0x4, R44 ;  /* 0x0000000498027825 */ /* 0x002fca00078e022c */
[----:B------:R-:W-:Y:S01]  /*ad70*/  LDGSTS.E [R246+0x1400c], desc[UR60][R2.64], !P2 ;  /* 0x1400c00002f67fae */ /* 0x000fe2000d12187c */
[----:B------:R-:W-:Y:S01]  /*ad80*/  ISETP.GE.U32.AND P2, PT, R10, 0x7ffffe93, PT ;  /* 0x7ffffe930a00780c */ /* 0x000fe20003f46070 */
[----:B------:R-:W-:Y:S02]  /*ad90*/  VIADD R10, R14, 0xffffff10 ;  /* 0xffffff100e0a7836 */ /* 0x000fe40000000000 */
[----:B------:R-:W1:Y:S01]  /*ada0*/  LDC R14, c[0x0][0x230] ;  /* 0x00008c00ff0e7b82 */ /* 0x000e620000000800 */
[----:B------:R-:W-:Y:S01]  /*adb0*/  LDGSTS.E [R246+0x18000], desc[UR60][R250.64], !P6 ;  /* 0x18000000faf67fae */ /* 0x000fe2000f12187c */
[----:B------:R-:W-:Y:S01]  /*adc0*/  ISETP.GE.U32.AND P4, PT, R11, 0x7ffffe94, PT ;  /* 0x7ffffe940b00780c */ /* 0x000fe20003f86070 */
[----:B------:R-:W-:Y:S02]  /*add0*/  VIADD R11, R15, 0xffffff11 ;  /* 0xffffff110f0b7836 */ /* 0x000fe40000000000 */
[----:B------:R-:W-:Y:S01]  /*ade0*/  LDGSTS.E [R246+0x18004], desc[UR60][R162.64], !P5 ;  /* 0x18004000a2f67fae */ /* 0x000fe2000e92187c */
[----:B------:R-:W-:Y:S01]  /*adf0*/  ISETP.GE.U32.AND P5, PT, R10, 0x7ffffe91, PT ;  /* 0x7ffffe910a00780c */ /* 0x000fe20003fa6070 */
[----:B------:R-:W-:Y:S01]  /*ae00*/  VIADD R10, R18, 0xffffff6f ;  /* 0xffffff6f120a7836 */ /* 0x000fe20000000000 */
[----:B------:R-:W4:Y:S01]  /*ae10*/  LDC R15, c[0x0][0x230] ;  /* 0x00008c00ff0f7b82 */ /* 0x000f220000000800 */
[----:B------:R-:W-:Y:S01]  /*ae20*/  LDGSTS.E [R246+0x18008], desc[UR60][R164.64], !P3 ;  /* 0x18008000a4f67fae */ /* 0x000fe2000d92187c */
[----:B------:R-:W-:-:S02]  /*ae30*/  ISETP.GE.U32.AND P6, PT, R11, 0x7ffffe92, PT ;  /* 0x7ffffe920b00780c */ /* 0x000fc40003fc6070 */
[----:B------:R-:W-:Y:S01]  /*ae40*/  ISETP.GE.U32.AND P3, PT, R10, 0x7ffffef0, PT ;  /* 0x7ffffef00a00780c */ /* 0x000fe20003f66070 */
[----:B---3--:R-:W-:Y:S01]  /*ae50*/  VIADD R10, R17, 0xffffff6d ;  /* 0xffffff6d110a7836 */ /* 0x008fe20000000000 */
[----:B------:R-:W-:Y:S01]  /*ae60*/  LDGSTS.E [R246+0x1800c], desc[UR60][R166.64], !P0 ;  /* 0x1800c000a6f67fae */ /* 0x000fe2000c12187c */
[----:B------:R-:W-:Y:S01]  /*ae70*/  VIADD R11, R21, 0xffffff6e ;  /* 0xffffff6e150b7836 */ /* 0x000fe20000000000 */
[----:B------:R-:W3:Y:S02]  /*ae80*/  LDC R17, c[0x0][0x230] ;  /* 0x00008c00ff117b82 */ /* 0x000ee40000000800 */
[----:B------:R-:W-:Y:S02]  /*ae90*/  LDGSTS.E [R246+0x1c000], desc[UR60][R200.64], !P4 ;  /* 0x1c000000c8f67fae */ /* 0x000fe4000e12187c */
[----:B------:R-:W-:Y:S01]  /*aea0*/  ISETP.GE.U32.AND P0, PT, R11, 0x7ffffeef, PT ;  /* 0x7ffffeef0b00780c */ /* 0x000fe20003f06070 */
[----:B--2---:R-:W-:Y:S01]  /*aeb0*/  VIADD R11, R20, 0xffffff6c ;  /* 0xffffff6c140b7836 */ /* 0x004fe20000000000 */
[----:B------:R-:W-:Y:S02]  /*aec0*/  LDGSTS.E [R246+0x1c004], desc[UR60][R202.64], !P2 ;  /* 0x1c004000caf67fae */ /* 0x000fe4000d12187c */
[----:B------:R-:W2:Y:S01]  /*aed0*/  LDC R18, c[0x0][0x230] ;  /* 0x00008c00ff127b82 */ /* 0x000ea20000000800 */
[----:B------:R-:W-:Y:S01]  /*aee0*/  ISETP.GE.U32.AND P4, PT, R10, 0x7ffffeee, PT ;  /* 0x7ffffeee0a00780c */ /* 0x000fe20003f86070 */
[----:B------:R-:W-:Y:S01]  /*aef0*/  LDGSTS.E [R246+0x1c008], desc[UR60][R204.64], !P6 ;  /* 0x1c008000ccf67fae */ /* 0x000fe2000f12187c */
[----:B------:R-:W-:Y:S01]  /*af00*/  ISETP.GE.U32.AND P2, PT, R11, 0x7ffffeed, PT ;  /* 0x7ffffeed0b00780c */ /* 0x000fe20003f46070 */
[----:B-1----:R-:W-:Y:S01]  /*af10*/  VIADD R11, R14, 0xffffff4e ;  /* 0xffffff4e0e0b7836 */ /* 0x002fe20000000000 */
[----:B----4-:R-:W-:Y:S01]  /*af20*/  IADD3 R10, R16, -0xb1, RZ ;  /* 0xffffff4f100a7810 */ /* 0x010fe20007ffe0ff */
[----:B------:R-:W-:Y:S02]  /*af30*/  LDGSTS.E [R246+0x1c00c], desc[UR60][R206.64], !P5 ;  /* 0x1c00c000cef67fae */ /* 0x000fe4000e92187c */
[----:B------:R-:W1:Y:S01]  /*af40*/  LDC R16, c[0x0][0x230] ;  /* 0x00008c00ff107b82 */ /* 0x000e620000000800 */
[----:B------:R-:W-:Y:S01]  /*af50*/  ISETP.GE.U32.AND P6, PT, R10, 0x7ffffed0, PT ;  /* 0x7ffffed00a00780c */ /* 0x000fe20003fc6070 */
[----:B------:R-:W-:Y:S01]  /*af60*/  VIADD R10, R19, 0xffffff4d ;  /* 0xffffff4d130a7836 */ /* 0x000fe20000000000 */
[----:B------:R-:W-:Y:S01]  /*af70*/  ISETP.GE.U32.AND P5, PT, R11, 0x7ffffecf, PT ;  /* 0x7ffffecf0b00780c */ /* 0x000fe20003fa6070 */
[----:B------:R-:W-:Y:S01]  /*af80*/  VIADD R11, R15, 0xffffff4c ;  /* 0xffffff4c0f0b7836 */ /* 0x000fe20000000000 */
[----:B------:R-:W-:Y:S03]  /*af90*/  LDGSTS.E [R245+0x10000], desc[UR60][R106.64], !P3 ;  /* 0x100000006af57fae */ /* 0x000fe6000d92187c */
[----:B------:R-:W4:Y:S01]  /*afa0*/  LDC R14, c[0x0][0x230] ;  /* 0x00008c00ff0e7b82 */ /* 0x000f220000000800 */
[----:B------:R-:W-:Y:S01]  /*afb0*/  ISETP.GE.U32.AND P3, PT, R10, 0x7ffffece, PT ;  /* 0x7ffffece0a00780c */ /* 0x000fe20003f66070 */
[----:B---3--:R-:W-:Y:S01]  /*afc0*/  VIADD R10, R17, 0xffffff2f ;  /* 0xffffff2f110a7836 */ /* 0x008fe20000000000 */
[----:B------:R-:W-:Y:S04]  /*afd0*/  LDGSTS.E [R245+0x10004], desc[UR60][R96.64], !P0 ;  /* 0x1000400060f57fae */ /* 0x000fe8000c12187c */
[----:B------:R-:W-:Y:S01]  /*afe0*/  LDGSTS.E [R245+0x10008], desc[UR60][R98.64], !P4 ;  /* 0x1000800062f57fae */ /* 0x000fe2000e12187c */
[----:B------:R-:W3:Y:S08]  /*aff0*/  LDC R15, c[0x0][0x230] ;  /* 0x00008c00ff0f7b82 */ /* 0x000ef00000000800 */
[----:B------:R-:W3:Y:S01]  /*b000*/  LDC R20, c[0x0][0x230] ;  /* 0x00008c00ff147b82 */ /* 0x000ee20000000800 */
[----:B------:R-:W-:Y:S01]  /*b010*/  ISETP.GE.U32.AND P4, PT, R10, 0x7ffffeb0, PT ;  /* 0x7ffffeb00a00780c */ /* 0x000fe20003f86070 */
[----:B--2---:R-:W-:-:S06]  /*b020*/  VIADD R10, R18, 0xffffff2d ;  /* 0xffffff2d120a7836 */ /* 0x004fcc0000000000 */
[----:B------:R-:W2:Y:S08]  /*b030*/  LDC R17, c[0x0][0x230] ;  /* 0x00008c00ff117b82 */ /* 0x000eb00000000800 */
[----:B------:R-:W2:Y:S01]  /*b040*/  LDC R19, c[0x0][0x230] ;  /* 0x00008c00ff137b82 */ /* 0x000ea20000000800 */
[----:B------:R-:W-:Y:S01]  /*b050*/  ISETP.GE.U32.AND P0, PT, R11, 0x7ffffecd, PT ;  /* 0x7ffffecd0b00780c */ /* 0x000fe20003f06070 */
[----:B------:R-:W-:Y:S01]  /*b060*/  LDGSTS.E [R245+0x1000c], desc[UR60][R100.64], !P2 ;  /* 0x1000c00064f57fae */ /* 0x000fe2000d12187c */
[----:B-1----:R-:W-:-:S03]  /*b070*/  VIADD R11, R16, 0xffffff2e ;  /* 0xffffff2e100b7836 */ /* 0x002fc60000000000 */
[----:B------:R-:W-:Y:S02]  /*b080*/  LDGSTS.E [R245+0x14000], desc[UR60][R126.64], !P6 ;  /* 0x140000007ef57fae */ /* 0x000fe4000f12187c */
[----:B------:R-:W1:Y:S01]  /*b090*/  LDC R18, c[0x0][0x230] ;  /* 0x00008c00ff127b82 */ /* 0x000e620000000800 */
[----:B------:R-:W-:Y:S01]  /*b0a0*/  ISETP.GE.U32.AND P6, PT, R10, 0x7ffffeae, PT ;  /* 0x7ffffeae0a00780c */ /* 0x000fe20003fc6070 */
[----:B------:R-:W-:Y:S01]  /*b0b0*/  LDGSTS.E [R245+0x14004], desc[UR60][R128.64], !P5 ;  /* 0x1400400080f57fae */ /* 0x000fe2000e92187c */
[----:B----4-:R-:W-:-:S05]  /*b0c0*/  IADD3 R10, R14, -0xd4, RZ ;  /* 0xffffff2c0e0a7810 */ /* 0x010fca0007ffe0ff */
[----:B------:R-:W4:Y:S01]  /*b0d0*/  LDC R21, c[0x0][0x230] ;  /* 0x00008c00ff157b82 */ /* 0x000f220000000800 */
[----:B------:R-:W-:Y:S01]  /*b0e0*/  ISETP.GE.U32.AND P5, PT, R10, 0x7ffffead, PT ;  /* 0x7ffffead0a00780c */ /* 0x000fe20003fa6070 */
[----:B---3--:R-:W-:Y:S01]  /*b0f0*/  VIADD R10, R15, 0xffffff0e ;  /* 0xffffff0e0f0a7836 */ /* 0x008fe20000000000 */
[----:B------:R-:W-:-:S05]  /*b100*/  ISETP.GE.U32.AND P2, PT, R11, 0x7ffffeaf, PT ;  /* 0x7ffffeaf0b00780c */ /* 0x000fca0003f46070 */
[----:B------:R-:W3:Y:S01]  /*b110*/  LDC R16, c[0x0][0x230] ;  /* 0x00008c00ff107b82 */ /* 0x000ee20000000800 */
[----:B------:R-:W-:Y:S01]  /*b120*/  VIADD R11, R20, 0xffffff0f ;  /* 0xffffff0f140b7836 */ /* 0x000fe20000000000 */
[----:B------:R-:W-:Y:S04]  /*b130*/  LDGSTS.E [R245+0x14008], desc[UR60][R94.64], !P3 ;  /* 0x140080005ef57fae */ /* 0x000fe8000d92187c */
[----:B------:R-:W-:Y:S02]  /*b140*/  LDGSTS.E [R245+0x1400c], desc[UR60][R92.64], !P0 ;  /* 0x1400c0005cf57fae */ /* 0x000fe4000c12187c */
[----:B------:R-:W3:Y:S01]  /*b150*/  LDC R14, c[0x0][0x230] ;  /* 0x00008c00ff0e7b82 */ /* 0x000ee20000000800 */
[----:B------:R-:W-:Y:S01]  /*b160*/  ISETP.GE.U32.AND P0, PT, R10, 0x7ffffe8f, PT ;  /* 0x7ffffe8f0a00780c */ /* 0x000fe20003f06070 */
[----:B--2---:R-:W-:Y:S01]  /*b170*/  VIADD R10, R17, 0xffffff0c ;  /* 0xffffff0c110a7836 */ /* 0x004fe20000000000 */
[----:B------:R-:W-:-:S05]  /*b180*/  ISETP.GE.U32.AND P3, PT, R11, 0x7ffffe90, PT ;  /* 0x7ffffe900b00780c */ /* 0x000fca0003f66070 */
[----:B------:R-:W2:Y:S01]  /*b190*/  LDC R15, c[0x0][0x230] ;  /* 0x00008c00ff0f7b82 */ /* 0x000ea20000000800 */
[----:B------:R-:W-:Y:S01]  /*b1a0*/  VIADD R11, R19, 0xffffff0d ;  /* 0xffffff0d130b7836 */ /* 0x000fe20000000000 */
[----:B------:R-:W-:Y:S06]  /*b1b0*/  LDGSTS.E [R245+0x18000], desc[UR60][R168.64], !P4 ;  /* 0x18000000a8f57fae */ /* 0x000fec000e12187c */
[----:B------:R-:W2:Y:S01]  /*b1c0*/  LDC R17, c[0x0][0x230] ;  /* 0x00008c00ff117b82 */ /* 0x000ea20000000800 */
[----:B------:R-:W-:Y:S01]  /*b1d0*/  ISETP.GE.U32.AND P4, PT, R11, 0x7ffffe8e, PT ;  /* 0x7ffffe8e0b00780c */ /* 0x000fe20003f86070 */
[----:B-1----:R-:W-:Y:S01]  /*b1e0*/  VIADD R11, R18, 0xffffff6b ;  /* 0xffffff6b120b7836 */ /* 0x002fe20000000000 */
[----:B------:R1:W-:Y:S05]  /*b1f0*/  LDGSTS.E [R245+0x18004], desc[UR60][R170.64], !P2 ;  /* 0x18004000aaf57fae */ /* 0x0003ea000d12187c */
[----:B------:R-:W1:Y:S01]  /*b200*/  LDC R19, c[0x0][0x230] ;  /* 0x00008c00ff137b82 */ /* 0x000e620000000800 */
[----:B------:R-:W-:Y:S01]  /*b210*/  LDGSTS.E [R245+0x18008], desc[UR60][R90.64], !P6 ;  /* 0x180080005af57fae */ /* 0x000fe2000f12187c */
[----:B------:R-:W-:Y:S01]  /*b220*/  ISETP.GE.U32.AND P2, PT, R10, 0x7ffffe8d, PT ;  /* 0x7ffffe8d0a00780c */ /* 0x000fe20003f46070 */
[----:B----4-:R-:W-:Y:S01]  /*b230*/  VIADD R10, R21, 0xffffff6a ;  /* 0xffffff6a150a7836 */ /* 0x010fe20000000000 */
[----:B------:R-:W-:Y:S01]  /*b240*/  ISETP.GE.U32.AND P6, PT, R11, 0x7ffffeec, PT ;  /* 0x7ffffeec0b00780c */ /* 0x000fe20003fc6070 */
[----:B------:R-:W-:Y:S01]  /*b250*/  LDGSTS.E [R245+0x1800c], desc[UR60][R88.64], !P5 ;  /* 0x1800c00058f57fae */ /* 0x000fe2000e92187c */
[----:B---3--:R-:W-:-:S02]  /*b260*/  IADD3 R11, R16, -0x97, RZ ;  /* 0xffffff69100b7810 */ /* 0x008fc40007ffe0ff */
[----:B------:R-:W3:Y:S01]  /*b270*/  LDC R18, c[0x0][0x230] ;  /* 0x00008c00ff127b82 */ /* 0x000ee20000000800 */
[----:B------:R-:W-:Y:S01]  /*b280*/  LDGSTS.E [R245+0x1c000], desc[UR60][R86.64], !P3 ;  /* 0x1c00000056f57fae */ /* 0x000fe2000d92187c */
[----:B------:R-:W-:Y:S01]  /*b290*/  ISETP.GE.U32.AND P3, PT, R11, 0x7ffffeea, PT ;  /* 0x7ffffeea0b00780c */ /* 0x000fe20003f66070 */
[----:B------:R-:W-:Y:S01]  /*b2a0*/  IMAD.WIDE R72, R152, 0x4, R210 ;  /* 0x0000000498487825 */ /* 0x000fe200078e02d2 */
[----:B------:R-:W-:-:S03]  /*b2b0*/  ISETP.GE.U32.AND P5, PT, R10, 0x7ffffeeb, PT ;  /* 0x7ffffeeb0a00780c */ /* 0x000fc60003fa6070 */
[----:B------:R-:W-:Y:S01]  /*b2c0*/  VIADD R11, R14, 0xffffff4b ;  /* 0xffffff4b0e0b7836 */ /* 0x000fe20000000000 */
[----:B------:R-:W4:Y:S01]  /*b2d0*/  LDC R21, c[0x0][0x230] ;  /* 0x00008c00ff157b82 */ /* 0x000f220000000800 */
[----:B--2---:R-:W-:Y:S01]  /*b2e0*/  VIADD R10, R15, 0xffffff68 ;  /* 0xffffff680f0a7836 */ /* 0x004fe20000000000 */
[----:B------:R-:W-:Y:S01]  /*b2f0*/  LDGSTS.E [R245+0x1c004], desc[UR60][R72.64], !P0 ;  /* 0x1c00400048f57fae */ /* 0x000fe2000c12187c */
[----:B------:R-:W-:-:S05]  /*b300*/  IMAD.WIDE R70, R152, 0x4, R212 ;  /* 0x0000000498467825 */ /* 0x000fca00078e02d4 */
[----:B------:R-:W2:Y:S01]  /*b310*/  LDC R14, c[0x0][0x230] ;  /* 0x00008c00ff0e7b82 */ /* 0x000ea20000000800 */
[----:B------:R-:W-:Y:S01]  /*b320*/  ISETP.GE.U32.AND P0, PT, R10, 0x7ffffee9, PT ;  /* 0x7ffffee90a00780c */ /* 0x000fe20003f06070 */
[C---:B------:R-:W-:Y:S01]  /*b330*/  IMAD.WIDE R52, R152.reuse, 0x4, R214 ;  /* 0x0000000498347825 */ /* 0x040fe200078e02d6 */
[----:B------:R-:W-:Y:S03]  /*b340*/  LDGSTS.E [R245+0x1c008], desc[UR60][R70.64], !P4 ;  /* 0x1c00800046f57fae */ /* 0x000fe6000e12187c */
[----:B------:R-:W-:Y:S01]  /*b350*/  VIADD R10, R17, 0xffffff4a ;  /* 0xffffff4a110a7836 */ /* 0x000fe20000000000 */
[----:B------:R-:W-:Y:S01]  /*b360*/  LDGSTS.E [R245+0x1c00c], desc[UR60][R52.64], !P2 ;  /* 0x1c00c00034f57fae */ /* 0x000fe2000d12187c */
[----:B------:R-:W2:Y:S01]  /*b370*/  LDC R20, c[0x0][0x230] ;  /* 0x00008c00ff147b82 */ /* 0x000ea20000000800 */
[----:B------:R-:W-:Y:S02]  /*b380*/  IMAD.WIDE R108, R152, 0x4, R108 ;  /* 0x00000004986c7825 */ /* 0x000fe400078e026c */
[----:B------:R-:W-:-:S02]  /*b390*/  ISETP.GE.U32.AND P2, PT, R10, 0x7ffffecb, PT ;  /* 0x7ffffecb0a00780c */ /* 0x000fc40003f46070 */
[----:B-1----:R-:W-:Y:S01]  /*b3a0*/  VIADD R10, R19, 0xffffff49 ;  /* 0xffffff49130a7836 */ /* 0x002fe20000000000 */
[----:B------:R-:W-:Y:S02]  /*b3b0*/  LDGSTS.E [R244+0x10000], desc[UR60][R108.64], !P6 ;  /* 0x100000006cf47fae */ /* 0x000fe4000f12187c */
[----:B------:R-:W1:Y:S01]  /*b3c0*/  LDC R16, c[0x0][0x230] ;  /* 0x00008c00ff107b82 */ /* 0x000e620000000800 */
[----:B------:R-:W-:Y:S01]  /*b3d0*/  IMAD.WIDE R110, R152, 0x4, R110 ;  /* 0x00000004986e7825 */ /* 0x000fe200078e026e */
[----:B------:R-:W-:-:S03]  /*b3e0*/  ISETP.GE.U32.AND P6, PT, R10, 0x7ffffeca, PT ;  /* 0x7ffffeca0a00780c */ /* 0x000fc60003fc6070 */
[----:B------:R-:W-:Y:S01]  /*b3f0*/  IMAD.WIDE R112, R152, 0x4, R112 ;  /* 0x0000000498707825 */ /* 0x000fe200078e0270 */
[----:B------:R-:W-:Y:S02]  /*b400*/  LDGSTS.E [R244+0x10004], desc[UR60][R110.64], !P5 ;  /* 0x100040006ef47fae */ /* 0x000fe4000e92187c */
[----:B------:R-:W1:Y:S01]  /*b410*/  LDC R19, c[0x0][0x230] ;  /* 0x00008c00ff137b82 */ /* 0x000e620000000800 */
[----:B---3--:R-:W-:Y:S01]  /*b420*/  VIADD R10, R18, 0xffffff2b ;  /* 0xffffff2b120a7836 */ /* 0x008fe20000000000 */
[----:B------:R-:W-:Y:S01]  /*b430*/  LDGSTS.E [R244+0x10008], desc[UR60][R112.64], !P3 ;  /* 0x1000800070f47fae */ /* 0x000fe2000d92187c */
[----:B------:R-:W-:-:S05]  /*b440*/  ISETP.GE.U32.AND P4, PT, R11, 0x7ffffecc, PT ;  /* 0x7ffffecc0b00780c */ /* 0x000fca0003f86070 */
[----:B------:R-:W3:Y:S01]  /*b450*/  LDC R15, c[0x0][0x230] ;  /* 0x00008c00ff0f7b82 */ /* 0x000ee20000000800 */
[----:B------:R-:W-:Y:S01]  /*b460*/  ISETP.GE.U32.AND P3, PT, R10, 0x7ffffeac, PT ;  /* 0x7ffffeac0a00780c */ /* 0x000fe20003f66070 */
[----:B----4-:R-:W-:Y:S02]  /*b470*/  VIADD R11, R21, 0xffffff48 ;  /* 0xffffff48150b7836 */ /* 0x010fe40000000000 */
[----:B--2---:R-:W-:-:S04]  /*b480*/  VIADD R10, R14, 0xffffff29 ;  /* 0xffffff290e0a7836 */ /* 0x004fc80000000000 */
[----:B------:R-:W2:Y:S01]  /*b490*/  LDC R17, c[0x0][0x230] ;  /* 0x00008c00ff117b82 */ /* 0x000ea20000000800 */
[----:B------:R-:W-:Y:S01]  /*b4a0*/  IMAD.WIDE R114, R152, 0x4, R114 ;  /* 0x0000000498727825 */ /* 0x000fe200078e0272 */
[----:B------:R-:W-:-:S06]  /*b4b0*/  ISETP.GE.U32.AND P5, PT, R11, 0x7ffffec9, PT ;  /* 0x7ffffec90b00780c */ /* 0x000fcc0003fa6070 */
[----:B------:R-:W4:Y:S01]  /*b4c0*/  LDC R14, c[0x0][0x230] ;  /* 0x00008c00ff0e7b82 */ /* 0x000f220000000800 */
[----:B------:R-:W-:Y:S01]  /*b4d0*/  IADD3 R11, R20, -0xd6, RZ ;  /* 0xffffff2a140b7810 */ /* 0x000fe20007ffe0ff */
[----:B------:R-:W-:Y:S01]  /*b4e0*/  LDGSTS.E [R244+0x1000c], desc[UR60][R114.64], !P0 ;  /* 0x1000c00072f47fae */ /* 0x000fe2000c12187c */
[----:B------:R-:W-:Y:S02]  /*b4f0*/  IMAD.WIDE R134, R152, 0x4, R134 ;  /* 0x0000000498867825 */ /* 0x000fe400078e0286 */
[----:B------:R-:W-:-:S03]  /*b500*/  ISETP.GE.U32.AND P0, PT, R11, 0x7ffffeab, PT ;  /* 0x7ffffeab0b00780c */ /* 0x000fc60003f06070 */
[----:B------:R-:W4:Y:S01]  /*b510*/  LDC R18, c[0x0][0x230] ;  /* 0x00008c00ff127b82 */ /* 0x000f220000000800 */
[----:B-1----:R-:W-:Y:S01]  /*b520*/  VIADD R11, R16, 0xffffff28 ;  /* 0xffffff28100b7836 */ /* 0x002fe20000000000 */
[----:B------:R-:W-:Y:S01]  /*b530*/  LDGSTS.E [R244+0x14000], desc[UR60][R134.64], !P4 ;  /* 0x1400000086f47fae */ /* 0x000fe2000e12187c */
[----:B------:R-:W-:-:S05]  /*b540*/  IMAD.WIDE R136, R152, 0x4, R136 ;  /* 0x0000000498887825 */ /* 0x000fca00078e0288 */
[----:B------:R-:W1:Y:S01]  /*b550*/  LDC R16, c[0x0][0x230] ;  /* 0x00008c00ff107b82 */ /* 0x000e620000000800 */
[----:B------:R-:W-:Y:S01]  /*b560*/  IMAD.WIDE R138, R152, 0x4, R138 ;  /* 0x00000004988a7825 */ /* 0x000fe200078e028a */
[----:B------:R-:W-:Y:S01]  /*b570*/  LDGSTS.E [R244+0x14004], desc[UR60][R136.64], !P2 ;  /* 0x1400400088f47fae */ /* 0x000fe2000d12187c */
[----:B------:R-:W-:Y:S02]  /*b580*/  ISETP.GE.U32.AND P4, PT, R10, 0x7ffffeaa, PT ;  /* 0x7ffffeaa0a00780c */ /* 0x000fe40003f86070 */
[----:B------:R-:W-:Y:S01]  /*b590*/  ISETP.GE.U32.AND P2, PT, R11, 0x7ffffea9, PT ;  /* 0x7ffffea90b00780c */ /* 0x000fe20003f46070 */
[----:B------:R-:W-:Y:S01]  /*b5a0*/  IMAD.WIDE R140, R152, 0x4, R140 ;  /* 0x00000004988c7825 */ /* 0x000fe200078e028c */
[----:B------:R-:W-:Y:S01]  /*b5b0*/  LDGSTS.E [R244+0x14008], desc[UR60][R138.64], !P6 ;  /* 0x140080008af47fae */ /* 0x000fe2000f12187c */
[----:B------:R-:W1:Y:S02]  /*b5c0*/  LDC R21, c[0x0][0x230] ;  /* 0x00008c00ff157b82 */ /* 0x000e640000000800 */
[----:B------:R-:W-:Y:S01]  /*b5d0*/  VIADD R10, R19, 0xffffff0b ;  /* 0xffffff0b130a7836 */ /* 0x000fe20000000000 */
[----:B------:R-:W-:Y:S01]  /*b5e0*/  LDGSTS.E [R244+0x1400c], desc[UR60][R140.64], !P5 ;  /* 0x1400c0008cf47fae */ /* 0x000fe2000e92187c */
[----:B---3--:R-:W-:-:S04]  /*b5f0*/  VIADD R11, R15, 0xffffff0a ;  /* 0xffffff0a0f0b7836 */ /* 0x008fc80000000000 */
[----:B------:R-:W3:Y:S01]  /*b600*/  LDC R15, c[0x0][0x230] ;  /* 0x00008c00ff0f7b82 */ /* 0x000ee20000000800 */
[----:B------:R-:W-:Y:S01]  /*b610*/  ISETP.GE.U32.AND P6, PT, R10, 0x7ffffe8c, PT ;  /* 0x7ffffe8c0a00780c */ /* 0x000fe20003fc6070 */
[----:B------:R-:W-:Y:S01]  /*b620*/  IMAD.WIDE R176, R152, 0x4, R176 ;  /* 0x0000000498b07825 */ /* 0x000fe200078e02b0 */
[----:B------:R-:W-:-:S03]  /*b630*/  ISETP.GE.U32.AND P5, PT, R11, 0x7ffffe8b, PT ;  /* 0x7ffffe8b0b00780c */ /* 0x000fc60003fa6070 */
[----:B--2---:R-:W-:Y:S01]  /*b640*/  VIADD R10, R17, 0xffffff09 ;  /* 0xffffff09110a7836 */ /* 0x004fe20000000000 */
[----:B------:R-:W-:Y:S01]  /*b650*/  LDGSTS.E [R244+0x18000], desc[UR60][R176.64], !P3 ;  /* 0x18000000b0f47fae */ /* 0x000fe2000d92187c */
[----:B----4-:R-:W-:Y:S01]  /*b660*/  VIADD R11, R14, 0xffffff08 ;  /* 0xffffff080e0b7836 */ /* 0x010fe20000000000 */
[----:B------:R-:W2:Y:S01]  /*b670*/  LDC R19, c[0x0][0x230] ;  /* 0x00008c00ff137b82 */ /* 0x000ea20000000800 */
[----:B------:R-:W-:Y:S01]  /*b680*/  IMAD.WIDE R178, R152, 0x4, R178 ;  /* 0x0000000498b27825 */ /* 0x000fe200078e02b2 */
[----:B------:R-:W-:-:S03]  /*b690*/  ISETP.GE.U32.AND P3, PT, R10, 0x7ffffe8a, PT ;  /* 0x7ffffe8a0a00780c */ /* 0x000fc60003f66070 */
[----:B------:R-:W-:-:S03]  /*b6a0*/  IMAD.WIDE R180, R152, 0x4, R180 ;  /* 0x0000000498b47825 */ /* 0x000fc600078e02b4 */
[----:B------:R-:W4:Y:S01]  /*b6b0*/  LDC R14, c[0x0][0x230] ;  /* 0x00008c00ff0e7b82 */ /* 0x000f220000000800 */
[----:B------:R-:W-:Y:S01]  /*b6c0*/  IADD3 R10, R18, -0x99, RZ ;  /* 0xffffff67120a7810 */ /* 0x000fe20007ffe0ff */
[----:B------:R-:W-:Y:S01]  /*b6d0*/  LDGSTS.E [R244+0x18004], desc[UR60][R178.64], !P0 ;  /* 0x18004000b2f47fae */ /* 0x000fe2000c12187c */
[----:B------:R-:W-:-:S05]  /*b6e0*/  IMAD.WIDE R182, R152, 0x4, R182 ;  /* 0x0000000498b67825 */ /* 0x000fca00078e02b6 */
[----:B------:R-:W4:Y:S01]  /*b6f0*/  LDC R17, c[0x0][0x230] ;  /* 0x00008c00ff117b82 */ /* 0x000f220000000800 */
[----:B------:R-:W-:Y:S01]  /*b700*/  LDGSTS.E [R244+0x18008], desc[UR60][R180.64], !P4 ;  /* 0x18008000b4f47fae */ /* 0x000fe2000e12187c */
[----:B------:R-:W-:Y:S01]  /*b710*/  ISETP.GE.U32.AND P4, PT, R10, 0x7ffffee8, PT ;  /* 0x7ffffee80a00780c */ /* 0x000fe20003f86070 */
[----:B-1----:R-:W-:Y:S01]  /*b720*/  VIADD R10, R16, 0xffffff66 ;  /* 0xffffff66100a7836 */ /* 0x002fe20000000000 */
[----:B------:R-:W-:Y:S01]  /*b730*/  ISETP.GE.U32.AND P0, PT, R11, 0x7ffffe89, PT ;  /* 0x7ffffe890b00780c */ /* 0x000fe20003f06070 */
[----:B------:R-:W-:Y:S01]  /*b740*/  IMAD.WIDE R216, R152, 0x4, R216 ;  /* 0x0000000498d87825 */ /* 0x000fe200078e02d8 */
[----:B------:R-:W-:Y:S02]  /*b750*/  LDGSTS.E [R244+0x1800c], desc[UR60][R182.64], !P2 ;  /* 0x1800c000b6f47fae */ /* 0x000fe4000d12187c */
[----:B------:R-:W1:Y:S01]  /*b760*/  LDC R20, c[0x0][0x230] ;  /* 0x00008c00ff147b82 */ /* 0x000e620000000800 */
[----:B------:R-:W-:Y:S01]  /*b770*/  VIADD R11, R22, 0xffffff65 ;  /* 0xffffff65160b7836 */ /* 0x000fe20000000000 */
[----:B------:R-:W-:Y:S01]  /*b780*/  LDGSTS.E [R244+0x1c000], desc[UR60][R216.64], !P6 ;  /* 0x1c000000d8f47fae */ /* 0x000fe2000f12187c */
[----:B------:R-:W-:-:S05]  /*b790*/  IMAD.WIDE R218, R152, 0x4, R218 ;  /* 0x0000000498da7825 */ /* 0x000fca00078e02da */
[----:B------:R-:W1:Y:S01]  /*b7a0*/  LDC R16, c[0x0][0x230] ;  /* 0x00008c00ff107b82 */ /* 0x000e620000000800 */
[----:B------:R-:W-:Y:S01]  /*b7b0*/  ISETP.GE.U32.AND P6, PT, R11, 0x7ffffee6, PT ;  /* 0x7ffffee60b00780c */ /* 0x000fe20003fc6070 */
[----:B------:R-:W-:Y:S01]  /*b7c0*/  IMAD.WIDE R220, R152, 0x4, R220 ;  /* 0x0000000498dc7825 */ /* 0x000fe200078e02dc */
[----:B------:R-:W-:Y:S01]  /*b7d0*/  ISETP.GE.U32.AND P2, PT, R10, 0x7ffffee7, PT ;  /* 0x7ffffee70a00780c */ /* 0x000fe20003f46070 */
[----:B------:R-:W-:Y:S04]  /*b7e0*/  LDGSTS.E [R244+0x1c004], desc[UR60][R218.64], !P5 ;  /* 0x1c004000daf47fae */ /* 0x000fe8000e92187c */
[----:B------:R-:W1:Y:S01]  /*b7f0*/  LDC R18, c[0x0][0x230] ;  /* 0x00008c00ff127b82 */ /* 0x000e620000000800 */
[----:B------:R-:W-:Y:S01]  /*b800*/  VIADD R11, R21, 0xffffff47 ;  /* 0xffffff47150b7836 */ /* 0x000fe20000000000 */
[----:B------:R-:W-:Y:S01]  /*b810*/  LDGSTS.E [R244+0x1c008], desc[UR60][R220.64], !P3 ;  /* 0x1c008000dcf47fae */ /* 0x000fe2000d92187c */
[----:B---3--:R-:W-:-:S02]  /*b820*/  VIADD R10, R15, 0xffffff64 ;  /* 0xffffff640f0a7836 */ /* 0x008fc40000000000 */
[----:B------:R-:W-:-:S03]  /*b830*/  IMAD.WIDE R222, R152, 0x4, R222 ;  /* 0x0000000498de7825 */ /* 0x000fc600078e02de */
[----:B------:R-:W3:Y:S01]  /*b840*/  LDC R15, c[0x0][0x230] ;  /* 0x00008c00ff0f7b82 */ /* 0x000ee20000000800 */
[----:B------:R-:W-:Y:S01]  /*b850*/  ISETP.GE.U32.AND P3, PT, R11, 0x7ffffec8, PT ;  /* 0x7ffffec80b00780c */ /* 0x000fe20003f66070 */
[----:B------:R-:W-:Y:S01]  /*b860*/  IMAD.WIDE R12, R152, 0x4, R12 ;  /* 0x00000004980c7825 */ /* 0x000fe200078e020c */
[----:B------:R-:W-:Y:S01]  /*b870*/  ISETP.GE.U32.AND P5, PT, R10, 0x7ffffee5, PT ;  /* 0x7ffffee50a00780c */ /* 0x000fe20003fa6070 */
[----:B------:R-:W-:Y:S02]  /*b880*/  LDGSTS.E [R244+0x1c00c], desc[UR60][R222.64], !P0 ;  /* 0x1c00c000def47fae */ /* 0x000fe4000c12187c */
[----:B--2---:R-:W-:Y:S02]  /*b890*/  VIADD R11, R19, 0xffffff45 ;  /* 0xffffff45130b7836 */ /* 0x004fe40000000000 */
[----:B----4-:R-:W-:Y:S01]  /*b8a0*/  VIADD R10, R14, 0xffffff46 ;  /* 0xffffff460e0a7836 */ /* 0x010fe20000000000 */
[----:B------:R-:W-:Y:S01]  /*b8b0*/  LDGSTS.E [R243+0x10000], desc[UR60][R12.64], !P4 ;  /* 0x100000000cf37fae */ /* 0x000fe2000e12187c */
[----:B------:R-:W2:Y:S01]  /*b8c0*/  LDC R14, c[0x0][0x230] ;  /* 0x00008c00ff0e7b82 */ /* 0x000ea20000000800 */
[----:B------:R-:W-:Y:S01]  /*b8d0*/  IMAD.WIDE R102, R152, 0x4, R102 ;  /* 0x0000000498667825 */ /* 0x000fe200078e0266 */
[----:B------:R-:W-:-:S03]  /*b8e0*/  ISETP.GE.U32.AND P4, PT, R11, 0x7ffffec6, PT ;  /* 0x7ffffec60b00780c */ /* 0x000fc60003f86070 */
[----:B------:R-:W-:Y:S01]  /*b8f0*/  IMAD.WIDE R104, R152, 0x4, R104 ;  /* 0x0000000498687825 */ /* 0x000fe200078e0268 */
[----:B------:R-:W-:Y:S01]  /*b900*/  ISETP.GE.U32.AND P0, PT, R10, 0x7ffffec7, PT ;  /* 0x7ffffec70a00780c */ /* 0x000fe20003f06070 */
[----:B------:R-:W-:Y:S01]  /*b910*/  LDGSTS.E [R243+0x10004], desc[UR60][R102.64], !P2 ;  /* 0x1000400066f37fae */ /* 0x000fe2000d12187c */
[----:B------:R-:W4:Y:S01]  /*b920*/  LDC R21, c[0x0][0x230] ;  /* 0x00008c00ff157b82 */ /* 0x000f220000000800 */
[----:B------:R-:W-:Y:S01]  /*b930*/  VIADD R11, R17, 0xffffff27 ;  /* 0xffffff27110b7836 */ /* 0x000fe20000000000 */
[----:B-1----:R-:W-:Y:S01]  /*b940*/  IADD3 R10, R20, -0xbc, RZ ;  /* 0xffffff44140a7810 */ /* 0x002fe20007ffe0ff */
[----:B------:R-:W-:Y:S05]  /*b950*/  LDGSTS.E [R243+0x10008], desc[UR60][R104.64], !P6 ;  /* 0x1000800068f37fae */ /* 0x000fea000f12187c */
[----:B------:R-:W1:Y:S01]  /*b960*/  LDC R17, c[0x0][0x230] ;  /* 0x00008c00ff117b82 */ /* 0x000e620000000800 */
[----:B------:R-:W-:Y:S01]  /*b970*/  ISETP.GE.U32.AND P6, PT, R11, 0x7ffffea8, PT ;  /* 0x7ffffea80b00780c */ /* 0x000fe20003fc6070 */
[----:B------:R-:W-:Y:S01]  /*b980*/  VIADD R11, R16, 0xffffff25 ;  /* 0xffffff25100b7836 */ /* 0x000fe20000000000 */
[----:B------:R-:W-:Y:S01]  /*b990*/  ISETP.GE.U32.AND P2, PT, R10, 0x7ffffec5, PT ;  /* 0x7ffffec50a00780c */ /* 0x000fe20003f46070 */
[----:B------:R-:W-:-:S04]  /*b9a0*/  IMAD.WIDE R116, R152, 0x4, R116 ;  /* 0x0000000498747825 */ /* 0x000fc800078e0274 */
[----:B------:R-:W4:Y:S01]  /*b9b0*/  LDC R16, c[0x0][0x230] ;  /* 0x00008c00ff107b82 */ /* 0x000f220000000800 */
[----:B------:R-:W-:Y:S01]  /*b9c0*/  VIADD R10, R18, 0xffffff26 ;  /* 0xffffff26120a7836 */ /* 0x000fe20000000000 */
[----:B------:R-:W-:Y:S01]  /*b9d0*/  LDGSTS.E [R243+0x1000c], desc[UR60][R116.64], !P5 ;  /* 0x1000c00074f37fae */ /* 0x000fe2000e92187c */
[----:B------:R-:W-:-:S03]  /*b9e0*/  IMAD.WIDE R142, R152, 0x4, R142 ;  /* 0x00000004988e7825 */ /* 0x000fc600078e028e */
[----:B------:R-:W-:Y:S01]  /*b9f0*/  ISETP.GE.U32.AND P5, PT, R10, 0x7ffffea7, PT ;  /* 0x7ffffea70a00780c */ /* 0x000fe20003fa6070 */
[C---:B------:R-:W-:Y:S01]  /*ba00*/  IMAD.WIDE R144, R152.reuse, 0x4, R144 ;  /* 0x0000000498907825 */ /* 0x040fe200078e0290 */
[----:B------:R-:W4:Y:S01]  /*ba10*/  LDC R20, c[0x0][0x230] ;  /* 0x00008c00ff147b82 */ /* 0x000f220000000800 */
[----:B------:R-:W-:Y:S02]  /*ba20*/  LDGSTS.E [R243+0x14000], desc[UR60][R142.64], !P3 ;  /* 0x140000008ef37fae */ /* 0x000fe4000d92187c */
[----:B---3--:R-:W-:Y:S02]  /*ba30*/  VIADD R10, R15, 0xffffff24 ;  /* 0xffffff240f0a7836 */ /* 0x008fe40000000000 */
[----:B------:R-:W-:Y:S01]  /*ba40*/  LDGSTS.E [R243+0x14004], desc[UR60][R144.64], !P0 ;  /* 0x1400400090f37fae */ /* 0x000fe2000c12187c */
[----:B------:R-:W-:Y:S02]  /*ba50*/  IMAD.WIDE R146, R152, 0x4, R146 ;  /* 0x0000000498927825 */ /* 0x000fe400078e0292 */
[----:B------:R-:W3:Y:S01]  /*ba60*/  LDC R19, c[0x0][0x230] ;  /* 0x00008c00ff137b82 */ /* 0x000ee20000000800 */
[----:B------:R-:W-:Y:S01]  /*ba70*/  ISETP.GE.U32.AND P0, PT, R10, 0x7ffffea5, PT ;  /* 0x7ffffea50a00780c */ /* 0x000fe20003f06070 */
[----:B--2---:R-:W-:Y:S01]  /*ba80*/  VIADD R10, R14, 0xffffff07 ;  /* 0xffffff070e0a7836 */ /* 0x004fe20000000000 */
[----:B------:R-:W-:Y:S01]  /*ba90*/  ISETP.GE.U32.AND P3, PT, R11, 0x7ffffea6, PT ;  /* 0x7ffffea60b00780c */ /* 0x000fe20003f66070 */
[C---:B------:R-:W-:Y:S01]  /*baa0*/  IMAD.WIDE R148, R152.reuse, 0x4, R148 ;  /* 0x0000000498947825 */ /* 0x040fe200078e0294 */
[----:B------:R-:W-:Y:S03]  /*bab0*/  LDGSTS.E [R243+0x14008], desc[UR60][R146.64], !P4 ;  /* 0x1400800092f37fae */ /* 0x000fe6000e12187c */
[----:B------:R-:W2:Y:S01]  /*bac0*/  LDC R15, c[0x0][0x230] ;  /* 0x00008c00ff0f7b82 */ /* 0x000ea20000000800 */
[----:B------:R-:W-:Y:S01]  /*bad0*/  IMAD.WIDE R184, R152, 0x4, R184 ;  /* 0x0000000498b87825 */ /* 0x000fe200078e02b8 */
[----:B------:R-:W-:Y:S01]  /*bae0*/  ISETP.GE.U32.AND P4, PT, R10, 0x7ffffe88, PT ;  /* 0x7ffffe880a00780c */ /* 0x000fe20003f86070 */
[----:B------:R-:W-:Y:S01]  /*baf0*/  LDGSTS.E [R243+0x1400c], desc[UR60][R148.64], !P2 ;  /* 0x1400c00094f37fae */ /* 0x000fe2000d12187c */
[----:B-1----:R-:W-:-:S04]  /*bb00*/  IADD3 R10, R17, -0xfb, RZ ;  /* 0xffffff05110a7810 */ /* 0x002fc80007ffe0ff */
[----:B------:R-:W1:Y:S01]  /*bb10*/  LDC R18, c[0x0][0x230] ;  /* 0x00008c00ff127b82 */ /* 0x000e620000000800 */
[----:B------:R-:W-:Y:S01]  /*bb20*/  LDGSTS.E [R243+0x18000], desc[UR60][R184.64], !P6 ;  /* 0x18000000b8f37fae */ /* 0x000fe2000f12187c */
[----:B------:R-:W-:Y:S01]  /*bb30*/  IMAD.WIDE R186, R152, 0x4, R186 ;  /* 0x0000000498ba7825 */ /* 0x000fe200078e02ba */
[----:B------:R-:W-:-:S03]  /*bb40*/  ISETP.GE.U32.AND P6, PT, R10, 0x7ffffe86, PT ;  /* 0x7ffffe860a00780c */ /* 0x000fc60003fc6070 */
[----:B----4-:R-:W-:Y:S01]  /*bb50*/  VIADD R11, R21, 0xffffff06 ;  /* 0xffffff06150b7836 */ /* 0x010fe20000000000 */
[----:B------:R-:W-:Y:S01]  /*bb60*/  LDGSTS.E [R243+0x18004], desc[UR60][R186.64], !P5 ;  /* 0x18004000baf37fae */ /* 0x000fe2000e92187c */
[----:B------:R-:W-:Y:S01]  /*bb70*/  IMAD.WIDE R188, R152, 0x4, R188 ;  /* 0x0000000498bc7825 */ /* 0x000fe200078e02bc */
[----:B------:R-:W4:Y:S03]  /*bb80*/  LDC R14, c[0x0][0x230] ;  /* 0x00008c00ff0e7b82 */ /* 0x000f260000000800 */
[----:B------:R-:W-:Y:S01]  /*bb90*/  VIADD R10, R16, 0xffffff63 ;  /* 0xffffff63100a7836 */ /* 0x000fe20000000000 */
[----:B------:R-:W-:Y:S01]  /*bba0*/  ISETP.GE.U32.AND P2, PT, R11, 0x7ffffe87, PT ;  /* 0x7ffffe870b00780c */ /* 0x000fe20003f46070 */
[----:B------:R-:W-:Y:S01]  /*bbb0*/  LDGSTS.E [R243+0x18008], desc[UR60][R188.64], !P3 ;  /* 0x18008000bcf37fae */ /* 0x000fe2000d92187c */
[----:B------:R-:W-:Y:S02]  /*bbc0*/  IMAD.WIDE R16, R152, 0x4, R190 ;  /* 0x0000000498107825 */ /* 0x000fe400078e02be */
[----:B------:R-:W4:Y:S01]  /*bbd0*/  LDC R22, c[0x0][0x230] ;  /* 0x00008c00ff167b82 */ /* 0x000f220000000800 */
[----:B------:R-:W-:Y:S01]  /*bbe0*/  ISETP.GE.U32.AND P3, PT, R10, 0x7ffffee4, PT ;  /* 0x7ffffee40a00780c */ /* 0x000fe20003f66070 */
[----:B------:R-:W-:Y:S01]  /*bbf0*/  VIADD R11, R20, 0xffffff04 ;  /* 0xffffff04140b7836 */ /* 0x000fe20000000000 */
[----:B------:R-:W-:Y:S01]  /*bc00*/  LDGSTS.E [R243+0x1800c], desc[UR60][R16.64], !P0 ;  /* 0x1800c00010f37fae */ /* 0x000fe2000c12187c */
[----:B------:R-:W-:-:S04]  /*bc10*/  IMAD.WIDE R224, R152, 0x4, R224 ;  /* 0x0000000498e07825 */ /* 0x000fc800078e02e0 */
[----:B------:R-:W-:Y:S01]  /*bc20*/  VIADD R10, R23, 0xffffff61 ;  /* 0xffffff61170a7836 */ /* 0x000fe20000000000 */
[----:B------:R-:W4:Y:S01]  /*bc30*/  LDC R21, c[0x0][0x230] ;  /* 0x00008c00ff157b82 */ /* 0x000f220000000800 */
[----:B------:R-:W-:Y:S01]  /*bc40*/  ISETP.GE.U32.AND P5, PT, R11, 0x7ffffe85, PT ;  /* 0x7ffffe850b00780c */ /* 0x000fe20003fa6070 */
[----:B------:R-:W-:Y:S01]  /*bc50*/  LDGSTS.E [R243+0x1c000], desc[UR60][R224.64], !P4 ;  /* 0x1c000000e0f37fae */ /* 0x000fe2000e12187c */
[----:B---3--:R-:W-:Y:S01]  /*bc60*/  VIADD R11, R19, 0xffffff62 ;  /* 0xffffff62130b7836 */ /* 0x008fe20000000000 */
[----:B------:R-:W-:-:S04]  /*bc70*/  ISETP.GE.U32.AND P4, PT, R10, 0x7ffffee2, PT ;  /* 0x7ffffee20a00780c */ /* 0x000fc80003f86070 */
[----:B------:R-:W3:Y:S01]  /*bc80*/  LDC R23, c[0x0][0x230] ;  /* 0x00008c00ff177b82 */ /* 0x000ee20000000800 */
[----:B--2---:R-:W-:Y:S01]  /*bc90*/  VIADD R10, R15, 0xffffff43 ;  /* 0xffffff430f0a7836 */ /* 0x004fe20000000000 */
[----:B------:R-:W-:Y:S01]  /*bca0*/  STL.64 [R1+0x8], R4 ;  /* 0x0000080401007387 */ /* 0x000fe20000100a00 */
[----:B------:R-:W-:Y:S01]  /*bcb0*/  ISETP.GE.U32.AND P0, PT, R11, 0x7ffffee3, PT ;  /* 0x7ffffee30b00780c */ /* 0x000fe20003f06070 */
[----:B------:R-:W-:Y:S02]  /*bcc0*/  IMAD.WIDE R226, R152, 0x4, R226 ;  /* 0x0000000498e27825 */ /* 0x000fe400078e02e2 */
[----:B------:R-:W-:Y:S02]  /*bcd0*/  STL.64 [R1], R2 ;  /* 0x0000000201007387 */ /* 0x000fe40000100a00 */
[----:B------:R-:W2:Y:S01]  /*bce0*/  LDC R15, c[0x0][0x230] ;  /* 0x00008c00ff0f7b82 */ /* 0x000ea20000000800 */
[----:B-1----:R-:W-:Y:S01]  /*bcf0*/  VIADD R11, R18, 0xffffff60 ;  /* 0xffffff60120b7836 */ /* 0x002fe20000000000 */
[----:B------:R-:W-:Y:S01]  /*bd00*/  STL.64 [R1+0x600], R250 ;  /* 0x000600fa01007387 */ /* 0x000fe20000100a00 */
[----:B------:R-:W1:Y:S01]  /*bd10*/  S2R R241, SR_TID.X ;  /* 0x0000000000f17919 */ /* 0x000e620000002100 */
[----:B------:R-:W-:-:S04]  /*bd20*/  IMAD.WIDE R228, R152, 0x4, R228 ;  /* 0x0000000498e47825 */ /* 0x000fc800078e02e4 */
[----:B------:R-:W2:Y:S01]  /*bd30*/  LDC R18, c[0x0][0x230] ;  /* 0x00008c00ff127b82 */ /* 0x000ea20000000800 */
[----:B------:R-:W-:Y:S04]  /*bd40*/  STL.64 [R1+0x608], R162 ;  /* 0x000608a201007387 */ /* 0x000fe80000100a00 */
[----:B------:R-:W-:Y:S01]  /*bd50*/  STL.64 [R1+0x5f8], R164 ;  /* 0x0005f8a401007387 */ /* 0x000fe20000100a00 */
[C---:B------:R-:W-:Y:S02]  /*bd60*/  IMAD.WIDE R230, R152.reuse, 0x4, R230 ;  /* 0x0000000498e67825 */ /* 0x040fe400078e02e6 */
[----:B------:R-:W2:Y:S01]  /*bd70*/  LDC R20, c[0x0][0x230] ;  /* 0x00008c00ff147b82 */ /* 0x000ea20000000800 */
[----:B------:R-:W-:Y:S04]  /*bd80*/  STL.64 [R1+0x610], R166 ;  /* 0x000610a601007387 */ /* 0x000fe80000100a00 */
[----:B------:R-:W-:Y:S01]  /*bd90*/  STL.64 [R1+0x618], R200 ;  /* 0x000618c801007387 */ /* 0x000fe20000100a00 */
[----:B------:R-:W-:-:S02]  /*bda0*/  IMAD.WIDE R118, R152, 0x4, R118 ;  /* 0x0000000498767825 */ /* 0x000fc400078e0276 */
[----:B------:R-:W2:Y:S01]  /*bdb0*/  LDC R19, c[0x0][0x230] ;  /* 0x00008c00ff137b82 */ /* 0x000ea20000000800 */
[----:B------:R2:W-:Y:S04]  /*bdc0*/  STL.64 [R1+0x620], R202 ;  /* 0x000620ca01007387 */ /* 0x0005e80000100a00 */
[----:B------:R-:W-:Y:S01]  /*bdd0*/  LDGSTS.E [R243+0x1c004], desc[UR60][R226.64], !P2 ;  /* 0x1c004000e2f37fae */ /* 0x000fe2000d12187c */
[----:B------:R-:W-:Y:S02]  /*bde0*/  ISETP.GE.U32.AND P2, PT, R11, 0x7ffffee1, PT ;  /* 0x7ffffee10b00780c */ /* 0x000fe40003f46070 */
[----:B----4-:R-:W-:Y:S01]  /*bdf0*/  IADD3 R11, R14, -0xbe, RZ ;  /* 0xffffff420e0b7810 */ /* 0x010fe20007ffe0ff */
[----:B------:R-:W-:Y:S01]  /*be00*/  STL.64 [R1+0x628], R204 ;  /* 0x000628cc01007387 */ /* 0x000fe20000100a00 */
[----:B------:R-:W4:Y:S03]  /*be10*/  LDC R14, c[0x0][0x230] ;  /* 0x00008c00ff0e7b82 */ /* 0x000f260000000800 */
[----:B------:R-:W-:Y:S04]  /*be20*/  STL.64 [R1+0x670], R246 ;  /* 0x000670f601007387 */ /* 0x000fe80000100a00 */
[----:B------:R-:W-:Y:S04]  /*be30*/  STL.64 [R1+0x630], R206 ;  /* 0x000630ce01007387 */ /* 0x000fe80000100a00 */
[----:B------:R-:W-:Y:S04]  /*be40*/  STL.64 [R1+0x638], R106 ;  /* 0x0006386a01007387 */ /* 0x000fe80000100a00 */
[----:B------:R-:W-:Y:S01]  /*be50*/  LDGSTS.E [R243+0x1c008], desc[UR60][R228.64], !P6 ;  /* 0x1c008000e4f37fae */ /* 0x000fe2000f12187c */
[----:B------:R-:W-:Y:S01]  /*be60*/  ISETP.GE.U32.AND P6, PT, R10, 0x7ffffec4, PT ;  /* 0x7ffffec40a00780c */ /* 0x000fe20003fc6070 */
[----:B------:R-:W-:-:S02]  /*be70*/  VIADD R10, R22, 0xffffff41 ;  /* 0xffffff41160a7836 */ /* 0x000fc40000000000 */
[----:B------:R-:W-:Y:S01]  /*be80*/  STL.64 [R1+0x640], R96 ;  /* 0x0006406001007387 */ /* 0x000fe20000100a00 */
[----:B------:R-:W-:-:S04]  /*be90*/  IMAD.WIDE R120, R152, 0x4, R120 ;  /* 0x0000000498787825 */ /* 0x000fc800078e0278 */
[C---:B------:R-:W-:Y:S01]  /*bea0*/  IMAD.WIDE R122, R152.reuse, 0x4, R122 ;  /* 0x00000004987a7825 */ /* 0x040fe200078e027a */
[----:B------:R-:W-:Y:S03]  /*beb0*/  STL.64 [R1+0x648], R98 ;  /* 0x0006486201007387 */ /* 0x000fe60000100a00 */
[C---:B------:R-:W-:Y:S01]  /*bec0*/  IMAD.WIDE R32, R152.reuse, 0x4, R124 ;  /* 0x0000000498207825 */ /* 0x040fe200078e027c */
[----:B------:R-:W-:Y:S03]  /*bed0*/  STL.64 [R1+0x678], R100 ;  /* 0x0006786401007387 */ /* 0x000fe60000100a00 */
[C---:B------:R-:W-:Y:S01]  /*bee0*/  IMAD.WIDE R24, R152.reuse, 0x4, R150 ;  /* 0x0000000498187825 */ /* 0x040fe200078e0296 */
[----:B------:R-:W-:Y:S03]  /*bef0*/  STL.64 [R1+0x688], R126 ;  /* 0x0006887e01007387 */ /* 0x000fe60000100a00 */
[C---:B------:R-:W-:Y:S01]  /*bf00*/  IMAD.WIDE R26, R152.reuse, 0x4, R154 ;  /* 0x00000004981a7825 */ /* 0x040fe200078e029a */
[----:B------:R-:W-:Y:S01]  /*bf10*/  LDGSTS.E [R243+0x1c00c], desc[UR60][R230.64], !P5 ;  /* 0x1c00c000e6f37fae */ /* 0x000fe2000e92187c */
[----:B------:R-:W-:Y:S01]  /*bf20*/  ISETP.GE.U32.AND P5, PT, R11, 0x7ffffec3, PT ;  /* 0x7ffffec30b00780c */ /* 0x000fe20003fa6070 */
[----:B------:R-:W4:Y:S01]  /*bf30*/  LDC R22, c[0x0][0x230] ;  /* 0x00008c00ff167b82 */ /* 0x000f220000000800 */
[----:B---3--:R-:W-:Y:S01]  /*bf40*/  VIADD R11, R23, 0xffffff23 ;  /* 0xffffff23170b7836 */ /* 0x008fe20000000000 */
[----:B------:R-:W-:Y:S04]  /*bf50*/  STL.64 [R1+0x690], R128 ;  /* 0x0006908001007387 */ /* 0x000fe80000100a00 */
[----:B------:R-:W-:Y:S01]  /*bf60*/  STL.64 [R1+0x698], R94 ;  /* 0x0006985e01007387 */ /* 0x000fe20000100a00 */
[----:B------:R-:W-:Y:S01]  /*bf70*/  IMAD.WIDE R214, R152, 0x4, R158 ;  /* 0x0000000498d67825 */ /* 0x000fe200078e029e */
[----:B-1----:R-:W-:Y:S01]  /*bf80*/  LOP3.LUT R241, R241, 0x7f, RZ, 0xc0, !PT ;  /* 0x0000007ff1f17812 */ /* 0x002fe200078ec0ff */
[----:B------:R-:W1:Y:S01]  /*bf90*/  LDC R124, c[0x0][0x230] ;  /* 0x00008c00ff7c7b82 */ /* 0x000e620000000800 */
[----:B------:R-:W-:Y:S01]  /*bfa0*/  LDGSTS.E [R9+0x10000], desc[UR60][R118.64], !P3 ;  /* 0x1000000076097fae */ /* 0x000fe2000d92187c */
[----:B------:R-:W-:Y:S01]  /*bfb0*/  ISETP.GE.U32.AND P3, PT, R10, 0x7ffffec2, PT ;  /* 0x7ffffec20a00780c */ /* 0x000fe20003f66070 */
[----:B------:R-:W-:-:S02]  /*bfc0*/  VIADD R10, R21, 0xffffff40 ;  /* 0xffffff40150a7836 */ /* 0x000fc40000000000 */
[----:B------:R-:W-:Y:S01]  /*bfd0*/  STL.64 [R1+0x6a0], R92 ;  /* 0x0006a05c01007387 */ /* 0x000fe20000100a00 */
[C---:B------:R-:W-:Y:S02]  /*bfe0*/  IMAD.WIDE R212, R152.reuse, 0x4, R160 ;  /* 0x0000000498d47825 */ /* 0x040fe400078e02a0 */
[----:B------:R-:W3:Y:S01]  /*bff0*/  LDC R21, c[0x0][0x230] ;  /* 0x00008c00ff157b82 */ /* 0x000ee20000000800 */
[----:B------:R-:W-:Y:S04]  /*c000*/  STL.64 [R1+0x6a8], R168 ;  /* 0x0006a8a801007387 */ /* 0x000fe80000100a00 */
[----:B------:R1:W-:Y:S01]  /*c010*/  STL.64 [R1+0x6b0], R170 ;  /* 0x0006b0aa01007387 */ /* 0x0003e20000100a00 */
[----:B------:R-:W-:Y:S02]  /*c020*/  IMAD.WIDE R210, R152, 0x4, R192 ;  /* 0x0000000498d27825 */ /* 0x000fe400078e02c0 */
[----:B------:R-:W3:Y:S01]  /*c030*/  LDC R155, c[0x0][0x230] ;  /* 0x00008c00ff9b7b82 */ /* 0x000ee20000000800 */
[----:B------:R-:W-:Y:S01]  /*c040*/  LDGSTS.E [R9+0x10004], desc[UR60][R120.64], !P0 ;  /* 0x1000400078097fae */ /* 0x000fe2000c12187c */
[----:B------:R-:W-:-:S03]  /*c050*/  ISETP.GE.U32.AND P0, PT, R10, 0x7ffffec1, PT ;  /* 0x7ffffec10a00780c */ /* 0x000fc60003f06070 */
[----:B------:R-:W-:Y:S04]  /*c060*/  STL.64 [R1+0x6b8], R90 ;  /* 0x0006b85a01007387 */ /* 0x000fe80000100a00 */
[----:B------:R-:W-:Y:S01]  /*c070*/  LDGSTS.E [R9+0x10008], desc[UR60][R122.64], !P4 ;  /* 0x100080007a097fae */ /* 0x000fe2000e12187c */
[----:B------:R-:W-:Y:S01]  /*c080*/  ISETP.GE.U32.AND P4, PT, R11, 0x7ffffea4, PT ;  /* 0x7ffffea40b00780c */ /* 0x000fe20003f86070 */
[----:B--2---:R-:W-:Y:S02]  /*c090*/  VIADD R11, R15, 0xffffff21 ;  /* 0xffffff210f0b7836 */ /* 0x004fe40000000000 */
[----:B------:R2:W-:Y:S01]  /*c0a0*/  STL.64 [R1+0x6c0], R88 ;  /* 0x0006c05801007387 */ /* 0x0005e20000100a00 */
[----:B------:R-:W-:Y:S01]  /*c0b0*/  IMAD.SHL.U32 R154, R153, 0x80, RZ ;  /* 0x00000080999a7824 */ /* 0x000fe200078e00ff */
[----:B------:R-:W3:Y:S02]  /*c0c0*/  LDC R15, c[0x0][0x230] ;  /* 0x00008c00ff0f7b82 */ /* 0x000ee40000000800 */
[----:B------:R-:W-:Y:S04]  /*c0d0*/  STL.64 [R1+0x6c8], R108 ;  /* 0x0006c86c01007387 */ /* 0x000fe80000100a00 */
[----:B------:R-:W-:Y:S01]  /*c0e0*/  STL.64 [R1+0x6d8], R110 ;  /* 0x0006d86e01007387 */ /* 0x000fe20000100a00 */
[----:B------:R-:W-:Y:S01]  /*c0f0*/  IMAD.WIDE R34, R152, 0x4, R238 ;  /* 0x0000000498227825 */ /* 0x000fe200078e02ee */
[----:B------:R-:W3:Y:S02]  /*c100*/  LDC R153, c[0x0][0x230] ;  /* 0x00008c00ff997b82 */ /* 0x000ee40000000800 */
[----:B------:R-:W-:Y:S04]  /*c110*/  STL.64 [R1+0x6e0], R112 ;  /* 0x0006e07001007387 */ /* 0x000fe80000100a00 */
[----:B------:R-:W-:Y:S04]  /*c120*/  STL.64 [R1+0x6e8], R114 ;  /* 0x0006e87201007387 */ /* 0x000fe80000100a00 */
[----:B------:R-:W-:Y:S04]  /*c130*/  LDGSTS.E [R9+0x1000c], desc[UR60][R32.64], !P2 ;  /* 0x1000c00020097fae */ /* 0x000fe8000d12187c */
[----:B------:R-:W-:Y:S04]  /*c140*/  STL.64 [R1+0x6f0], R134 ;  /* 0x0006f08601007387 */ /* 0x000fe80000100a00 */
[----:B------:R-:W-:Y:S01]  /*c150*/  LDGSTS.E [R9+0x14000], desc[UR60][R24.64], !P6 ;  /* 0x1400000018097fae */ /* 0x000fe2000f12187c */
[----:B------:R-:W-:-:S02]  /*c160*/  ISETP.GE.U32.AND P6, PT, R11, 0x7ffffea2, PT ;  /* 0x7ffffea20b00780c */ /* 0x000fc40003fc6070 */
[----:B------:R-:W-:Y:S01]  /*c170*/  IADD3 R11, R18, -0xfd, RZ ;  /* 0xffffff03120b7810 */ /* 0x000fe20007ffe0ff */
[----:B------:R3:W-:Y:S01]  /*c180*/  STL.64 [R1+0x6f8], R136 ;  /* 0x0006f88801007387 */ /* 0x0007e20000100a00 */
[----:B------:R-:W-:Y:S01]  /*c190*/  IMAD.WIDE R30, R152, 0x4, R234 ;  /* 0x00000004981e7825 */ /* 0x000fe200078e02ea */
[----:B------:R-:W3:Y:S02]  /*c1a0*/  LDC R18, c[0x0][0x230] ;  /* 0x00008c00ff127b82 */ /* 0x000ee40000000800 */
[----:B------:R-:W2:Y:S04]  /*c1b0*/  LDL.LU.64 R248, [R1+0x140] ;  /* 0x0001400001f87983 */ /* 0x000ea80000300a00 */
[----:B------:R-:W1:Y:S04]  /*c1c0*/  LDL.LU.64 R156, [R1+0x120] ;  /* 0x00012000019c7983 */ /* 0x000e680000300a00 */
[----:B------:R-:W-:Y:S04]  /*c1d0*/  LDGSTS.E [R9+0x14004], desc[UR60][R26.64], !P5 ;  /* 0x140040001a097fae */ /* 0x000fe8000e92187c */
[----:B------:R-:W3:Y:S04]  /*c1e0*/  LDL.LU.64 R202, [R1+0x100] ;  /* 0x0001000001ca7983 */ /* 0x000ee80000300a00 */
[----:B------:R-:W-:Y:S01]  /*c1f0*/  LDGSTS.E [R9+0x14008], desc[UR60][R214.64], !P3 ;  /* 0x14008000d6097fae */ /* 0x000fe2000d92187c */
[----:B------:R-:W-:Y:S01]  /*c200*/  ISETP.GE.U32.AND P3, PT, R11, 0x7ffffe84, PT ;  /* 0x7ffffe840b00780c */ /* 0x000fe20003f66070 */
[----:B----4-:R-:W-:-:S02]  /*c210*/  VIADD R11, R14, 0xffffff00 ;  /* 0xffffff000e0b7836 */ /* 0x010fc40000000000 */
[----:B------:R-:W4:Y:S04]  /*c220*/  LDL.LU.64 R4, [R1+0xe0] ;  /* 0x0000e00001047983 */ /* 0x000f280000300a00 */
[----:B------:R-:W4:Y:S04]  /*c230*/  LDL.LU.64 R200, [R1+0xc8] ;  /* 0x0000c80001c87983 */ /* 0x000f280000300a00 */
[----:B------:R-:W4:Y:S04]  /*c240*/  LDL.LU.64 R166, [R1+0xb0] ;  /* 0x0000b00001a67983 */ /* 0x000f280000300a00 */
[----:B------:R-:W4:Y:S04]  /*c250*/  LDL.LU.64 R6, [R1+0x98] ;  /* 0x0000980001067983 */ /* 0x000f280000300a00 */
[----:B------:R-:W-:Y:S04]  /*c260*/  LDGSTS.E [R9+0x1400c], desc[UR60][R212.64], !P0 ;  /* 0x1400c000d4097fae */ /* 0x000fe8000c12187c */
[----:B------:R-:W-:Y:S01]  /*c270*/  LDGSTS.E [R9+0x18000], desc[UR60][R210.64], !P4 ;  /* 0x18000000d2097fae */ /* 0x000fe2000e12187c */
[----:B------:R-:W-:-:S03]  /*c280*/  ISETP.GE.AND P4, PT, R241, R11, PT ;  /* 0x0000000bf100720c */ /* 0x000fc60003f86270 */
[----:B------:R-:W4:Y:S04]  /*c290*/  LDL.LU.64 R240, [R1+0x80] ;  /* 0x0000800001f07983 */ /* 0x000f280000300a00 */
[----:B------:R-:W4:Y:S04]  /*c2a0*/  LDL.LU.64 R164, [R1+0x138] ;  /* 0x0001380001a47983 */ /* 0x000f280000300a00 */
[----:B------:R-:W4:Y:S04]  /*c2b0*/  LDL.LU.64 R2, [R1+0x118] ;  /* 0x0001180001027983 */ /* 0x000f280000300a00 */
[----:B------:R-:W4:Y:S04]  /*c2c0*/  LDL.LU.64 R250, [R1+0xf8] ;  /* 0x0000f80001fa7983 */ /* 0x000f280000300a00 */
[----:B------:R-:W4:Y:S01]  /*c2d0*/  LDL.LU.64 R162, [R1+0xd8] ;  /* 0x0000d80001a27983 */ /* 0x000f220000300a00 */
[----:B--2---:R-:W-:-:S03]  /*c2e0*/  IMAD.WIDE R36, R154, 0x4, R248 ;  /* 0x000000049a247825 */ /* 0x004fc600078e02f8 */
[----:B------:R-:W2:Y:S01]  /*c2f0*/  LDL.LU.64 R248, [R1+0xc0] ;  /* 0x0000c00001f87983 */ /* 0x000ea20000300a00 */
[----:B-1----:R-:W-:-:S03]  /*c300*/  IMAD.WIDE R170, R154, 0x4, R156 ;  /* 0x000000049aaa7825 */ /* 0x002fc600078e029c */
[----:B------:R-:W2:Y:S01]  /*c310*/  LDL.LU.64 R156, [R1+0xa8] ;  /* 0x0000a800019c7983 */ /* 0x000ea20000300a00 */
[----:B---3--:R-:W-:-:S04]  /*c320*/  IMAD.WIDE R168, R154, 0x4, R202 ;  /* 0x000000049aa87825 */ /* 0x008fc800078e02ca */
[C---:B----4-:R-:W-:Y:S02]  /*c330*/  IMAD.WIDE R92, R154.reuse, 0x4, R4 ;  /* 0x000000049a5c7825 */ /* 0x050fe400078e0204 */
[----:B------:R-:W3:Y:S02]  /*c340*/  LDL.LU.64 R4, [R1+0x90] ;  /* 0x0000900001047983 */ /* 0x000ee40000300a00 */
[C---:B------:R-:W-:Y:S02]  /*c350*/  IMAD.WIDE R94, R154.reuse, 0x4, R200 ;  /* 0x000000049a5e7825 */ /* 0x040fe400078e02c8 */
[----:B------:R1:W-:Y:S02]  /*c360*/  STL.64 [R1+0x3f0], R170 ;  /* 0x0003f0aa01007387 */ /* 0x0003e40000100a00 */
[C---:B------:R-:W-:Y:S02]  /*c370*/  IMAD.WIDE R128, R154.reuse, 0x4, R166 ;  /* 0x000000049a807825 */ /* 0x040fe400078e02a6 */
[----:B------:R4:W-:Y:S02]  /*c380*/  STL.64 [R1+0x420], R168 ;  /* 0x000420a801007387 */ /* 0x0009e40000100a00 */
[----:B------:R-:W-:-:S02]  /*c390*/  IMAD.WIDE R126, R154, 0x4, R6 ;  /* 0x000000049a7e7825 */ /* 0x000fc400078e0206 */
[----:B------:R-:W4:Y:S04]  /*c3a0*/  LDL.LU.64 R6, [R1+0x78] ;  /* 0x0000780001067983 */ /* 0x000f280000300a00 */
[----:B------:R1:W-:Y:S04]  /*c3b0*/  STL.64 [R1+0x448], R92 ;  /* 0x0004485c01007387 */ /* 0x0003e80000100a00 */
[----:B------:R1:W-:Y:S04]  /*c3c0*/  STL.64 [R1+0x468], R94 ;  /* 0x0004685e01007387 */ /* 0x0003e80000100a00 */
[----:B------:R-:W4:Y:S04]  /*c3d0*/  LDL.LU.64 R88, [R1+0x130] ;  /* 0x0001300001587983 */ /* 0x000f280000300a00 */
[----:B------:R-:W4:Y:S01]  /*c3e0*/  LDL.LU.64 R90, [R1+0x110] ;  /* 0x00011000015a7983 */ /* 0x000f220000300a00 */
[----:B------:R-:W-:-:S03]  /*c3f0*/  IMAD.WIDE R54, R154, 0x4, R2 ;  /* 0x000000049a367825 */ /* 0x000fc600078e0202 */
[----:B------:R1:W-:Y:S01]  /*c400*/  STL.64 [R1+0x480], R128 ;  /* 0x0004808001007387 */ /* 0x0003e20000100a00 */
[----:B------:R-:W-:-:S03]  /*c410*/  IMAD.WIDE R100, R154, 0x4, R250 ;  /* 0x000000049a647825 */ /* 0x000fc600078e02fa */
[----:B------:R-:W4:Y:S01]  /*c420*/  LDL.LU.64 R2, [R1+0xf0] ;  /* 0x0000f00001027983 */ /* 0x000f220000300a00 */
[----:B------:R-:W-:-:S03]  /*c430*/  IMAD.WIDE R240, R154, 0x4, R240 ;  /* 0x000000049af07825 */ /* 0x000fc600078e02f0 */
[----:B------:R1:W-:Y:S04]  /*c440*/  STL.64 [R1+0x490], R126 ;  /* 0x0004907e01007387 */ /* 0x0003e80000100a00 */
[----:B------:R-:W4:Y:S04]  /*c450*/  LDL.LU.64 R250, [R1+0xd0] ;  /* 0x0000d00001fa7983 */ /* 0x000f280000300a00 */
[----:B------:R-:W4:Y:S04]  /*c460*/  LDL.LU.64 R174, [R1+0xb8] ;  /* 0x0000b80001ae7983 */ /* 0x000f280000300a00 */
[----:B------:R-:W4:Y:S04]  /*c470*/  LDL.LU.64 R172, [R1+0xa0] ;  /* 0x0000a00001ac7983 */ /* 0x000f280000300a00 */
[----:B------:R-:W4:Y:S04]  /*c480*/  LDL.LU.64 R206, [R1+0x88] ;  /* 0x0000880001ce7983 */ /* 0x000f280000300a00 */
[----:B------:R-:W4:Y:S04]  /*c490*/  LDL.LU.64 R204, [R1+0x70] ;  /* 0x0000700001cc7983 */ /* 0x000f280000300a00 */
[----:B------:R1:W-:Y:S04]  /*c4a0*/  STL.64 [R1+0x498], R240 ;  /* 0x000498f001007387 */ /* 0x0003e80000100a00 */
[----:B------:R-:W4:Y:S01]  /*c4b0*/  LDL.LU.64 R132, [R1+0x128] ;  /* 0x0001280001847983 */ /* 0x000f220000300a00 */
[----:B------:R-:W-:-:S03]  /*c4c0*/  IMAD.WIDE R246, R154, 0x4, R162 ;  /* 0x000000049af67825 */ /* 0x000fc600078e02a2 */
[----:B------:R-:W4:Y:S04]  /*c4d0*/  LDL.LU.64 R130, [R1+0x108] ;  /* 0x0001080001827983 */ /* 0x000f280000300a00 */
[----:B------:R-:W4:Y:S04]  /*c4e0*/  LDL.LU.64 R98, [R1+0xe8] ;  /* 0x0000e80001627983 */ /* 0x000f280000300a00 */
[----:B------:R1:W-:Y:S01]  /*c4f0*/  STL.64 [R1+0x3e8], R100 ;  /* 0x0003e86401007387 */ /* 0x0003e20000100a00 */
[----:B------:R-:W-:-:S03]  /*c500*/  IMAD.WIDE R38, R154, 0x4, R164 ;  /* 0x000000049a267825 */ /* 0x000fc600078e02a4 */
[----:B------:R-:W4:Y:S04]  /*c510*/  LDL.LU.64 R96, [R1+0x148] ;  /* 0x0001480001607983 */ /* 0x000f280000300a00 */
[----:B------:R-:W4:Y:S04]  /*c520*/  LDL.LU.64 R202, [R1+0x168] ;  /* 0x0001680001ca7983 */ /* 0x000f280000300a00 */
[----:B------:R-:W4:Y:S04]  /*c530*/  LDL.LU.64 R200, [R1+0x160] ;  /* 0x0001600001c87983 */ /* 0x000f280000300a00 */
[----:B------:R-:W4:Y:S04]  /*c540*/  LDL.LU.64 R166, [R1+0x158] ;  /* 0x0001580001a67983 */ /* 0x000f280000300a00 */
[----:B------:R-:W4:Y:S04]  /*c550*/  LDL.LU.64 R164, [R1+0x150] ;  /* 0x0001500001a47983 */ /* 0x000f280000300a00 */
[----:B------:R1:W-:Y:S04]  /*c560*/  STL.64 [R1+0x418], R246 ;  /* 0x000418f601007387 */ /* 0x0003e80000100a00 */
[----:B------:R-:W4:Y:S04]  /*c570*/  LDL.LU.64 R106, [R1+0x178] ;  /* 0x00017800016a7983 */ /* 0x000f280000300a00 */
[----:B------:R-:W4:Y:S01]  /*c580*/  LDL.LU.64 R162, [R1+0x170] ;  /* 0x0001700001a27983 */ /* 0x000f220000300a00 */
[----:B--2---:R-:W-:-:S04]  /*c590*/  IMAD.WIDE R248, R154, 0x4, R248 ;  /* 0x000000049af87825 */ /* 0x004fc800078e02f8 */
[C---:B------:R-:W-:Y:S01]  /*c5a0*/  IMAD.WIDE R156, R154.reuse, 0x4, R156 ;  /* 0x000000049a9c7825 */ /* 0x040fe200078e029c */
[----:B------:R2:W-:Y:S04]  /*c5b0*/  STL.64 [R1+0x440], R248 ;  /* 0x000440f801007387 */ /* 0x0005e80000100a00 */
[----:B------:R2:W-:Y:S01]  /*c5c0*/  STL.64 [R1+0x460], R156 ;  /* 0x0004609c01007387 */ /* 0x0005e20000100a00 */
[----:B---3--:R-:W-:-:S05]  /*c5d0*/  IMAD.WIDE R4, R154, 0x4, R4 ;  /* 0x000000049a047825 */ /* 0x008fca00078e0204 */
[----:B------:R3:W-:Y:S01]  /*c5e0*/  STL.64 [R1+0x478], R4 ;  /* 0x0004780401007387 */ /* 0x0007e20000100a00 */
[----:B----4-:R-:W-:-:S04]  /*c5f0*/  IMAD.WIDE R6, R154, 0x4, R6 ;  /* 0x000000049a067825 */ /* 0x010fc800078e0206 */
[----:B------:R-:W-:-:S04]  /*c600*/  IMAD.WIDE R58, R154, 0x4, R90 ;  /* 0x000000049a3a7825 */ /* 0x000fc800078e025a */
[C---:B------:R-:W-:Y:S02]  /*c610*/  IMAD.WIDE R74, R154.reuse, 0x4, R2 ;  /* 0x000000049a4a7825 */ /* 0x040fe400078e0202 */
[----:B------:R-:W4:Y:S02]  /*c620*/  LDL.LU.64 R2, [R1+0x180] ;  /* 0x0001800001027983 */ /* 0x000f240000300a00 */
[C---:B------:R-:W-:Y:S02]  /*c630*/  IMAD.WIDE R250, R154.reuse, 0x4, R250 ;  /* 0x000000049afa7825 */ /* 0x040fe400078e02fa */
[----:B------:R3:W-:Y:S02]  /*c640*/  STL.64 [R1+0x488], R6 ;  /* 0x0004880601007387 */ /* 0x0007e40000100a00 */
[C---:B------:R-:W-:Y:S02]  /*c650*/  IMAD.WIDE R238, R154.reuse, 0x4, R174 ;  /* 0x000000049aee7825 */ /* 0x040fe400078e02ae */
[----:B------:R-:W-:Y:S02]  /*c660*/  STL.64 [R1+0x3e0], R250 ;  /* 0x0003e0fa01007387 */ /* 0x000fe40000100a00 */
[----:B------:R-:W-:-:S02]  /*c670*/  IMAD.WIDE R234, R154, 0x4, R172 ;  /* 0x000000049aea7825 */ /* 0x000fc400078e02ac */
[----:B------:R3:W-:Y:S02]  /*c680*/  STL.64 [R1+0x410], R238 ;  /* 0x000410ee01007387 */ /* 0x0007e40000100a00 */
[C---:B------:R-:W-:Y:S02]  /*c690*/  IMAD.WIDE R206, R154.reuse, 0x4, R206 ;  /* 0x000000049ace7825 */ /* 0x040fe400078e02ce */
[----:B------:R3:W-:Y:S02]  /*c6a0*/  STL.64 [R1+0x438], R234 ;  /* 0x000438ea01007387 */ /* 0x0007e40000100a00 */
[----:B------:R-:W-:-:S04]  /*c6b0*/  IMAD.WIDE R204, R154, 0x4, R204 ;  /* 0x000000049acc7825 */ /* 0x000fc800078e02cc */
[----:B------:R-:W-:Y:S02]  /*c6c0*/  IMAD.WIDE R42, R154, 0x4, R132 ;  /* 0x000000049a2a7825 */ /* 0x000fe400078e0284 */
[----:B------:R-:W3:Y:S04]  /*c6d0*/  LDL.LU.64 R132, [R1+0x188] ;  /* 0x0001880001847983 */ /* 0x000ee80000300a00 */
[----:B------:R-:W-:Y:S04]  /*c6e0*/  STL.64 [R1+0x458], R206 ;  /* 0x000458ce01007387 */ /* 0x000fe80000100a00 */
[----:B------:R3:W-:Y:S04]  /*c6f0*/  STL.64 [R1+0x470], R204 ;  /* 0x000470cc01007387 */ /* 0x0007e80000100a00 */
[----:B------:R-:W2:Y:S01]  /*c700*/  LDL.LU.64 R90, [R1+0x190] ;  /* 0x00019000015a7983 */ /* 0x000ea20000300a00 */
[----:B------:R-:W-:-:S02]  /*c710*/  VIADD R10, R20, 0xffffff22 ;  /* 0xffffff22140a7836 */ /* 0x000fc40000000000 */
[----:B------:R-:W-:Y:S01]  /*c720*/  IMAD.WIDE R56, R152, 0x4, R194 ;  /* 0x0000000498387825 */ /* 0x000fe200078e02c2 */
[----:B------:R-:W1:Y:S02]  /*c730*/  LDC R20, c[0x0][0x230] ;  /* 0x00008c00ff147b82 */ /* 0x000e640000000800 */
[----:B------:R-:W-:Y:S01]  /*c740*/  ISETP.GE.U32.AND P2, PT, R10, 0x7ffffea3, PT ;  /* 0x7ffffea30a00780c */ /* 0x000fe20003f46070 */
[----:B------:R-:W-:-:S05]  /*c750*/  VIADD R10, R19, 0xffffff20 ;  /* 0xffffff20130a7836 */ /* 0x000fca0000000000 */
[----:B------:R-:W-:Y:S01]  /*c760*/  ISETP.GE.U32.AND P5, PT, R10, 0x7ffffea1, PT ;  /* 0x7ffffea10a00780c */ /* 0x000fe20003fa6070 */
[----:B------:R-:W-:Y:S01]  /*c770*/  VIADD R10, R21, 0xffffff02 ;  /* 0xffffff02150a7836 */ /* 0x000fe20000000000 */
[----:B------:R-:W2:Y:S05]  /*c780*/  LDC R19, c[0x0][0x230] ;  /* 0x00008c00ff137b82 */ /* 0x000eaa0000000800 */
[----:B------:R-:W-:Y:S03]  /*c790*/  LDGSTS.E [R9+0x18004], desc[UR60][R56.64], !P2 ;  /* 0x1800400038097fae */ /* 0x000fe6000d12187c */
[----:B------:R-:W1:Y:S01]  /*c7a0*/  LDC R21, c[0x0][0x230] ;  /* 0x00008c00ff157b82 */ /* 0x000e620000000800 */
[----:B------:R-:W-:-:S02]  /*c7b0*/  ISETP.GE.U32.AND P0, PT, R10, 0x7ffffe83, PT ;  /* 0x7ffffe830a00780c */ /* 0x000fc40003f06070 */
[----:B------:R-:W-:Y:S02]  /*c7c0*/  ISETP.GT.AND P2, PT, R0, 0x17f, PT ;  /* 0x0000017f0000780c */ /* 0x000fe40003f44270 */
[----:B------:R-:W-:Y:S01]  /*c7d0*/  SEL R10, RZ, 0x4, P4 ;  /* 0x00000004ff0a7807 */ /* 0x000fe20002000000 */
[----:B------:R-:W-:-:S03]  /*c7e0*/  IMAD.WIDE R196, R152, 0x4, R196 ;  /* 0x0000000498c47825 */ /* 0x000fc600078e02c4 */
[----:B------:R-:W-:Y:S01]  /*c7f0*/  SEL R10, R10, RZ, P2 ;  /* 0x000000ff0a0a7207 */ /* 0x000fe20001000000 */
[----:B------:R-:W-:Y:S01]  /*c800*/  IMAD.WIDE R198, R152, 0x4, R198 ;  /* 0x0000000498c67825 */ /* 0x000fe200078e02c6 */
[----:B------:R-:W-:Y:S02]  /*c810*/  LDGSTS.E [R9+0x18008], desc[UR60][R196.64], !P6 ;  /* 0x18008000c4097fae */ /* 0x000fe4000f12187c */
[----:B------:R-:W-:Y:S01]  /*c820*/  ISETP.NE.U32.AND P2, PT, R10, RZ, PT ;  /* 0x000000ff0a00720c */ /* 0x000fe20003f45070 */
[----:B------:R-:W-:Y:S01]  /*c830*/  IMAD.WIDE R28, R152, 0x4, R232 ;  /* 0x00000004981c7825 */ /* 0x000fe200078e02e8 */
[----:B------:R-:W-:Y:S03]  /*c840*/  LDGSTS.E [R9+0x1800c], desc[UR60][R198.64], !P5 ;  /* 0x1800c000c6097fae */ /* 0x000fe6000e92187c */
[C---:B------:R-:W-:Y:S01]  /*c850*/  IMAD.WIDE R202, R154.reuse, 0x4, R202 ;  /* 0x000000049aca7825 */ /* 0x040fe200078e02ca */
[----:B------:R-:W-:Y:S03]  /*c860*/  LDGSTS.E [R9+0x1c000], desc[UR60][R28.64], !P3 ;  /* 0x1c0000001c097fae */ /* 0x000fe6000d92187c */
[----:B------:R-:W-:-:S04]  /*c870*/  IMAD.WIDE R200, R154, 0x4, R200 ;  /* 0x000000049ac87825 */ /* 0x000fc800078e02c8 */
[----:B------:R-:W-:Y:S01]  /*c880*/  VIADD R10, R18, 0xfffffefe ;  /* 0xfffffefe120a7836 */ /* 0x000fe20000000000 */
[----:B------:R-:W-:Y:S01]  /*c890*/  STL.64 [R1+0x3d8], R202 ;  /* 0x0003d8ca01007387 */ /* 0x000fe20000100a00 */
[----:B------:R-:W-:-:S04]  /*c8a0*/  IMAD.WIDE R62, R154, 0x4, R162 ;  /* 0x000000049a3e7825 */ /* 0x000fc800078e02a2 */
[----:B------:R-:W-:Y:S01]  /*c8b0*/  IMAD.WIDE R166, R154, 0x4, R166 ;  /* 0x000000049aa67825 */ /* 0x000fe200078e02a6 */
[----:B------:R-:W-:Y:S01]  /*c8c0*/  ISETP.GE.U32.AND P3, PT, R10, 0x7ffffe7f, PT ;  /* 0x7ffffe7f0a00780c */ /* 0x000fe20003f66070 */
[----:B------:R-:W-:Y:S02]  /*c8d0*/  STL.64 [R1+0x408], R200 ;  /* 0x000408c801007387 */ /* 0x000fe40000100a00 */
[----:B------:R-:W-:-:S04]  /*c8e0*/  IMAD.WIDE R44, R154, 0x4, R106 ;  /* 0x000000049a2c7825 */ /* 0x000fc800078e026a */
[C---:B------:R-:W-:Y:S01]  /*c8f0*/  IMAD.WIDE R76, R154.reuse, 0x4, R98 ;  /* 0x000000049a4c7825 */ /* 0x040fe200078e0262 */
[----:B------:R-:W3:Y:S03]  /*c900*/  LDL.LU.64 R162, [R1+0x1a8] ;  /* 0x0001a80001a27983 */ /* 0x000ee60000300a00 */
[C---:B------:R-:W-:Y:S01]  /*c910*/  IMAD.WIDE R60, R154.reuse, 0x4, R130 ;  /* 0x000000049a3c7825 */ /* 0x040fe200078e0282 */
[----:B------:R-:W3:Y:S03]  /*c920*/  LDL.LU.64 R106, [R1+0x1a0] ;  /* 0x0001a000016a7983 */ /* 0x000ee60000300a00 */
[----:B------:R-:W-:Y:S01]  /*c930*/  IMAD.WIDE R164, R154, 0x4, R164 ;  /* 0x000000049aa47825 */ /* 0x000fe200078e02a4 */
[----:B------:R-:W3:Y:S01]  /*c940*/  LDL.LU.64 R98, [R1+0x198] ;  /* 0x0001980001627983 */ /* 0x000ee20000300a00 */
[----:B------:R-:W-:Y:S01]  /*c950*/  ISETP.GE.U32.AND P4, PT, R11, 0x7ffffe81, PT ;  /* 0x7ffffe810b00780c */ /* 0x000fe20003f86070 */
[----:B------:R-:W3:Y:S01]  /*c960*/  LDC R232, c[0x0][0x230] ;  /* 0x00008c00ffe87b82 */ /* 0x000ee20000000800 */
[----:B-1----:R-:W-:Y:S01]  /*c970*/  VIADD R10, R21, 0xfffffefd ;  /* 0xfffffefd150a7836 */ /* 0x002fe20000000000 */
[----:B------:R-:W3:Y:S04]  /*c980*/  LDL.LU.64 R136, [R1+0x1b0] ;  /* 0x0001b00001887983 */ /* 0x000ee80000300a00 */
[----:B------:R-:W-:Y:S01]  /*c990*/  LDGSTS.E [R9+0x1c004], desc[UR60][R30.64], !P0 ;  /* 0x1c0040001e097fae */ /* 0x000fe2000c12187c */
[----:B------:R-:W-:Y:S01]  /*c9a0*/  ISETP.GE.U32.AND P0, PT, R10, 0x7ffffe7e, PT ;  /* 0x7ffffe7e0a00780c */ /* 0x000fe20003f06070 */
[----:B------:R-:W-:Y:S01]  /*c9b0*/  VIADD R10, R22, 0xfffffedf ;  /* 0xfffffedf160a7836 */ /* 0x000fe20000000000 */
[----:B------:R-:W1:Y:S01]  /*c9c0*/  LDC R233, c[0x0][0x230] ;  /* 0x00008c00ffe97b82 */ /* 0x000e620000000800 */
[----:B------:R-:W3:Y:S04]  /*c9d0*/  LDL.LU.64 R134, [R1+0x1b8] ;  /* 0x0001b80001867983 */ /* 0x000ee80000300a00 */
[----:B------:R-:W-:Y:S04]  /*c9e0*/  STL.64 [R1+0x430], R166 ;  /* 0x000430a601007387 */ /* 0x000fe80000100a00 */
[----:B------:R-:W3:Y:S01]  /*c9f0*/  LDL.LU.64 R114, [R1+0x1c0] ;  /* 0x0001c00001727983 */ /* 0x000ee20000300a00 */
[----:B------:R-:W-:-:S03]  /*ca00*/  IMAD.WIDE R130, R154, 0x4, R96 ;  /* 0x000000049a827825 */ /* 0x000fc600078e0260 */
[----:B------:R-:W3:Y:S04]  /*ca10*/  LDL.LU.64 R22, [R1+0x1c8] ;  /* 0x0001c80001167983 */ /* 0x000ee80000300a00 */
[----:B------:R-:W3:Y:S04]  /*ca20*/  LDL.LU.64 R150, [R1+0x1d0] ;  /* 0x0001d00001967983 */ /* 0x000ee80000300a00 */
[----:B------:R-:W3:Y:S04]  /*ca30*/  LDL.LU.64 R172, [R1+0x1d8] ;  /* 0x0001d80001ac7983 */ /* 0x000ee80000300a00 */
[----:B------:R-:W3:Y:S04]  /*ca40*/  LDL.LU.64 R194, [R1+0x1e8] ;  /* 0x0001e80001c27983 */ /* 0x000ee80000300a00 */
[----:B------:R-:W3:Y:S01]  /*ca50*/  LDL.LU.64 R96, [R1+0x1e0] ;  /* 0x0001e00001607983 */ /* 0x000ee20000300a00 */
[----:B------:R-:W-:-:S03]  /*ca60*/  VIADD R14, R15, 0xffffff01 ;  /* 0xffffff010f0e7836 */ /* 0x000fc60000000000 */
[----:B------:R-:W3:Y:S01]  /*ca70*/  LDL.LU.64 R112, [R1+0x1f0] ;  /* 0x0001f00001707983 */ /* 0x000ee20000300a00 */
[----:B------:R-:W-:-:S03]  /*ca80*/  VIADD R11, R20, 0xfffffeff ;  /* 0xfffffeff140b7836 */ /* 0x000fc60000000000 */
[----:B------:R-:W3:Y:S01]  /*ca90*/  LDL.LU.64 R110, [R1+0x1f8] ;  /* 0x0001f800016e7983 */ /* 0x000ee20000300a00 */
[----:B------:R-:W-:Y:S01]  /*caa0*/  ISETP.GE.U32.AND P6, PT, R14, 0x7ffffe82, PT ;  /* 0x7ffffe820e00780c */ /* 0x000fe20003fc6070 */
[----:B------:R-:W-:-:S04]  /*cab0*/  IMAD.WIDE R40, R154, 0x4, R88 ;  /* 0x000000049a287825 */ /* 0x000fc800078e0258 */
[C---:B----4-:R-:W-:Y:S02]  /*cac0*/  IMAD.WIDE R78, R154.reuse, 0x4, R2 ;  /* 0x000000049a4e7825 */ /* 0x050fe400078e0202 */
[----:B------:R-:W4:Y:S04]  /*cad0*/  LDL.LU.64 R2, [R1+0x200] ;  /* 0x0002000001027983 */ /* 0x000f280000300a00 */
[----:B------:R-:W-:Y:S04]  /*cae0*/  STL.64 [R1+0x450], R164 ;  /* 0x000450a401007387 */ /* 0x000fe80000100a00 */
[----:B------:R-:W4:Y:S04]  /*caf0*/  LDL.LU.64 R20, [R1+0x208] ;  /* 0x0002080001147983 */ /* 0x000f280000300a00 */
[----:B------:R-:W4:Y:S04]  /*cb00*/  LDL.LU.64 R158, [R1+0x210] ;  /* 0x00021000019e7983 */ /* 0x000f280000300a00 */
[----:B------:R-:W4:Y:S04]  /*cb10*/  LDL.LU.64 R174, [R1+0x218] ;  /* 0x0002180001ae7983 */ /* 0x000f280000300a00 */
[----:B------:R-:W4:Y:S04]  /*cb20*/  LDL.LU.64 R190, [R1+0x220] ;  /* 0x0002200001be7983 */ /* 0x000f280000300a00 */
[----:B------:R-:W4:Y:S04]  /*cb30*/  LDL.LU.64 R108, [R1+0x230] ;  /* 0x00023000016c7983 */ /* 0x000f280000300a00 */
[----:B------:R-:W4:Y:S01]  /*cb40*/  LDL.LU.64 R88, [R1+0x238] ;  /* 0x0002380001587983 */ /* 0x000f220000300a00 */
[----:B--2---:R-:W-:-:S03]  /*cb50*/  IMAD.WIDE R14, R154, 0x4, R90 ;  /* 0x000000049a0e7825 */ /* 0x004fc600078e025a */
[----:B------:R-:W2:Y:S01]  /*cb60*/  LDL.LU.64 R90, [R1+0x240] ;  /* 0x00024000015a7983 */ /* 0x000ea20000300a00 */
[----:B------:R-:W-:Y:S01]  /*cb70*/  ISETP.GE.U32.AND P5, PT, R11, 0x7ffffe80, PT ;  /* 0x7ffffe800b00780c */ /* 0x000fe20003fa6070 */
[----:B------:R-:W-:Y:S01]  /*cb80*/  IMAD.WIDE R236, R152, 0x4, R236 ;  /* 0x0000000498ec7825 */ /* 0x000fe200078e02ec */
[----:B------:R-:W-:Y:S02]  /*cb90*/  IADD3 R11, R19, -0x104, RZ ;  /* 0xfffffefc130b7810 */ /* 0x000fe40007ffe0ff */
[----:B------:R-:W2:Y:S04]  /*cba0*/  LDL.LU.64 R18, [R1+0x248] ;  /* 0x0002480001127983 */ /* 0x000ea80000300a00 */
[----:B------:R-:W-:Y:S01]  /*cbb0*/  LDGSTS.E [R9+0x1c008], desc[UR60][R236.64], !P6 ;  /* 0x1c008000ec097fae */ /* 0x000fe2000f12187c */
[----:B------:R-:W-:-:S03]  /*cbc0*/  ISETP.GE.U32.AND P6, PT, R11, 0x7ffffe7d, PT ;  /* 0x7ffffe7d0b00780c */ /* 0x000fc60003fc6070 */
[----:B------:R-:W-:Y:S01]  /*cbd0*/  LDGSTS.E [R9+0x1c00c], desc[UR60][R34.64], !P4 ;  /* 0x1c00c00022097fae */ /* 0x000fe2000e12187c */
[----:B------:R-:W-:-:S03]  /*cbe0*/  ISETP.GE.U32.AND P4, PT, R10, 0x7ffffe60, PT ;  /* 0x7ffffe600a00780c */ /* 0x000fc60003f86070 */
[----:B------:R-:W2:Y:S04]  /*cbf0*/  LDL.LU.64 R160, [R1+0x250] ;  /* 0x0002500001a07983 */ /* 0x000ea80000300a00 */
[----:B------:R-:W2:Y:S04]  /*cc00*/  LDL.LU.64 R10, [R1+0x258] ;  /* 0x00025800010a7983 */ /* 0x000ea80000300a00 */
[----:B------:R-:W2:Y:S04]  /*cc10*/  LDL.LU.64 R192, [R1+0x260] ;  /* 0x0002600001c07983 */ /* 0x000ea80000300a00 */
[----:B------:R-:W2:Y:S04]  /*cc20*/  LDL.LU.64 R208, [R1+0x268] ;  /* 0x0002680001d07983 */ /* 0x000ea80000300a00 */
[----:B------:R-:W0:Y:S04]  /*cc30*/  LDGDEPBAR ;  /* 0x00000000000079af */ /* 0x000e280000000000 */
[----:B------:R-:W-:Y:S04]  /*cc40*/  LDGSTS.E [R242+0x58000], desc[UR60][R36.64], P1 ;  /* 0x5800000024f27fae */ /* 0x000fe8000892187c */
[----:B------:R-:W-:Y:S04]  /*cc50*/  LDGSTS.E [R242+0x58400], desc[UR60][R170.64], P1 ;  /* 0x58400000aaf27fae */ /* 0x000fe8000892187c */
[----:B------:R-:W-:Y:S04]  /*cc60*/  LDGSTS.E [R242+0x58800], desc[UR60][R168.64], P1 ;  /* 0x58800000a8f27fae */ /* 0x000fe8000892187c */
[----:B------:R-:W-:Y:S04]  /*cc70*/  LDGSTS.E [R242+0x58c00], desc[UR60][R92.64], P1 ;  /* 0x58c000005cf27fae */ /* 0x000fe8000892187c */
[----:B------:R-:W-:Y:S04]  /*cc80*/  LDGSTS.E [R242+0x59000], desc[UR60][R94.64], P1 ;  /* 0x590000005ef27fae */ /* 0x000fe8000892187c */
[----:B------:R-:W-:Y:S01]  /*cc90*/  LDGSTS.E [R242+0x59400], desc[UR60][R128.64], P1 ;  /* 0x5940000080f27fae */ /* 0x000fe2000892187c */
[----:B---3--:R-:W-:-:S03]  /*cca0*/  IMAD.WIDE R162, R154, 0x4, R162 ;  /* 0x000000049aa27825 */ /* 0x008fc600078e02a2 */
[----:B------:R-:W-:Y:S01]  /*ccb0*/  LDGSTS.E [R242+0x59800], desc[UR60][R126.64], P1 ;  /* 0x598000007ef27fae */ /* 0x000fe2000892187c */
[----:B------:R-:W-:-:S03]  /*ccc0*/  IMAD.WIDE R106, R154, 0x4, R106 ;  /* 0x000000049a6a7825 */ /* 0x000fc600078e026a */
[----:B------:R-:W-:Y:S01]  /*ccd0*/  LDGSTS.E [R242+0x59c00], desc[UR60][R240.64], P1 ;  /* 0x59c00000f0f27fae */ /* 0x000fe2000892187c */
[----:B------:R-:W-:-:S04]  /*cce0*/  IMAD.WIDE R98, R154, 0x4, R98 ;  /* 0x000000049a627825 */ /* 0x000fc800078e0262 */
[C---:B------:R-:W-:Y:S02]  /*ccf0*/  IMAD.WIDE R46, R154.reuse, 0x4, R136 ;  /* 0x000000049a2e7825 */ /* 0x040fe400078e0288 */
[----:B------:R-:W3:Y:S04]  /*cd00*/  LDL.LU.64 R136, [R1+0x6f8] ;  /* 0x0006f80001887983 */ /* 0x000ee80000300a00 */
[----:B------:R1:W-:Y:S01]  /*cd10*/  STL.64 [R1+0x3d0], R162 ;  /* 0x0003d0a201007387 */ /* 0x0003e20000100a00 */
[----:B------:R-:W-:-:S03]  /*cd20*/  IMAD.WIDE R64, R154, 0x4, R134 ;  /* 0x000000049a407825 */ /* 0x000fc600078e0286 */
[----:B------:R-:W3:Y:S04]  /*cd30*/  LDL.LU.64 R134, [R1+0x6f0] ;  /* 0x0006f00001867983 */ /* 0x000ee80000300a00 */
[----:B------:R1:W-:Y:S01]  /*cd40*/  STL.64 [R1+0x400], R106 ;  /* 0x0004006a01007387 */ /* 0x0003e20000100a00 */
[----:B------:R-:W-:-:S03]  /*cd50*/  IMAD.WIDE R80, R154, 0x4, R114 ;  /* 0x000000049a507825 */ /* 0x000fc600078e0272 */
[----:B------:R-:W3:Y:S04]  /*cd60*/  LDL.LU.64 R114, [R1+0x6e8] ;  /* 0x0006e80001727983 */ /* 0x000ee80000300a00 */
[----:B------:R1:W-:Y:S01]  /*cd70*/  STL.64 [R1+0x428], R98 ;  /* 0x0004286201007387 */ /* 0x0003e20000100a00 */
[----:B------:R-:W-:-:S04]  /*cd80*/  IMAD.WIDE R96, R154, 0x4, R96 ;  /* 0x000000049a607825 */ /* 0x000fc800078e0260 */
[C---:B------:R-:W-:Y:S02]  /*cd90*/  IMAD.WIDE R48, R154.reuse, 0x4, R112 ;  /* 0x000000049a307825 */ /* 0x040fe400078e0270 */
[----:B------:R-:W3:Y:S02]  /*cda0*/  LDL.LU.64 R112, [R1+0x6e0] ;  /* 0x0006e00001707983 */ /* 0x000ee40000300a00 */
[C---:B------:R-:W-:Y:S02]  /*cdb0*/  IMAD.WIDE R66, R154.reuse, 0x4, R110 ;  /* 0x000000049a427825 */ /* 0x040fe400078e026e */
[----:B------:R-:W3:Y:S02]  /*cdc0*/  LDL.LU.64 R110, [R1+0x6d8] ;  /* 0x0006d800016e7983 */ /* 0x000ee40000300a00 */
[C---:B----4-:R-:W-:Y:S02]  /*cdd0*/  IMAD.WIDE R82, R154.reuse, 0x4, R2 ;  /* 0x000000049a527825 */ /* 0x050fe400078e0202 */
[----:B------:R-:W4:Y:S04]  /*cde0*/  LDL.LU.64 R2, [R1+0x6d0] ;  /* 0x0006d00001027983 */ /* 0x000f280000300a00 */
[----:B------:R3:W-:Y:S01]  /*cdf0*/  STL.64 [R1+0x3f8], R96 ;  /* 0x0003f86001007387 */ /* 0x0007e20000100a00 */
[----:B------:R-:W-:-:S03]  /*ce00*/  IMAD.WIDE R50, R154, 0x4, R108 ;  /* 0x000000049a327825 */ /* 0x000fc600078e026c */
[----:B------:R-:W3:Y:S01]  /*ce10*/  LDL.LU.64 R108, [R1+0x6c8] ;  /* 0x0006c800016c7983 */ /* 0x000ee20000300a00 */
[----:B------:R-:W-:-:S03]  /*ce20*/  IMAD.WIDE R68, R154, 0x4, R88 ;  /* 0x000000049a447825 */ /* 0x000fc600078e0258 */
[----:B------:R-:W3:Y:S01]  /*ce30*/  LDL.LU.64 R88, [R1+0x6c0] ;  /* 0x0006c00001587983 */ /* 0x000ee20000300a00 */
[----:B--2---:R-:W-:-:S03]  /*ce40*/  IMAD.WIDE R84, R154, 0x4, R90 ;  /* 0x000000049a547825 */ /* 0x004fc600078e025a */
[----:B------:R-:W2:Y:S04]  /*ce50*/  LDL.LU.64 R90, [R1+0x6b8] ;  /* 0x0006b800015a7983 */ /* 0x000ea80000300a00 */
[----:B------:R-:W2:Y:S04]  /*ce60*/  LDL.LU.64 R170, [R1+0x6b0] ;  /* 0x0006b00001aa7983 */ /* 0x000ea80000300a00 */
[----:B------:R-:W2:Y:S04]  /*ce70*/  LDL.LU.64 R168, [R1+0x6a8] ;  /* 0x0006a80001a87983 */ /* 0x000ea80000300a00 */
[----:B------:R-:W2:Y:S04]  /*ce80*/  LDL.LU.64 R92, [R1+0x6a0] ;  /* 0x0006a000015c7983 */ /* 0x000ea80000300a00 */
[----:B------:R-:W2:Y:S04]  /*ce90*/  LDL.LU.64 R94, [R1+0x698] ;  /* 0x00069800015e7983 */ /* 0x000ea80000300a00 */
[----:B------:R-:W2:Y:S04]  /*cea0*/  LDL.LU.64 R128, [R1+0x690] ;  /* 0x0006900001807983 */ /* 0x000ea80000300a00 */
[----:B------:R-:W2:Y:S04]  /*ceb0*/  LDL.LU.64 R126, [R1+0x688] ;  /* 0x00068800017e7983 */ /* 0x000ea80000300a00 */
[----:B------:R-:W4:Y:S04]  /*cec0*/  LDL.LU.64 R240, [R1+0x680] ;  /* 0x0006800001f07983 */ /* 0x000f280000300a00 */
[----:B----4-:R-:W-:Y:S04]  /*ced0*/  LDGSTS.E [R241+0x58080], desc[UR60][R38.64], P1 ;  /* 0x5808000026f17fae */ /* 0x010fe8000892187c */
[----:B------:R-:W-:Y:S04]  /*cee0*/  LDGSTS.E [R241+0x58480], desc[UR60][R54.64], P1 ;  /* 0x5848000036f17fae */ /* 0x000fe8000892187c */
[----:B------:R-:W-:Y:S04]  /*cef0*/  LDGSTS.E [R241+0x58880], desc[UR60][R100.64], P1 ;  /* 0x5888000064f17fae */ /* 0x000fe8000892187c */
[----:B------:R-:W-:Y:S04]  /*cf00*/  LDGSTS.E [R241+0x58c80], desc[UR60][R246.64], P1 ;  /* 0x58c80000f6f17fae */ /* 0x000fe8000892187c */
[----:B------:R-:W-:Y:S04]  /*cf10*/  LDGSTS.E [R241+0x59080], desc[UR60][R248.64], P1 ;  /* 0x59080000f8f17fae */ /* 0x000fe8000892187c */
[----:B------:R-:W4:Y:S04]  /*cf20*/  LDL.LU.64 R100, [R1+0x678] ;  /* 0x0006780001647983 */ /* 0x000f280000300a00 */
[----:B------:R-:W2:Y:S04]  /*cf30*/  LDL.LU.64 R246, [R1+0x670] ;  /* 0x0006700001f67983 */ /* 0x000ea80000300a00 */
[----:B------:R-:W4:Y:S04]  /*cf40*/  LDL.LU.64 R248, [R1+0x668] ;  /* 0x0006680001f87983 */ /* 0x000f280000300a00 */
[----:B------:R-:W-:Y:S04]  /*cf50*/  LDGSTS.E [R241+0x59480], desc[UR60][R156.64], P1 ;  /* 0x594800009cf17fae */ /* 0x000fe8000892187c */
[----:B------:R-:W-:Y:S04]  /*cf60*/  LDGSTS.E [R241+0x59880], desc[UR60][R4.64], P1 ;  /* 0x5988000004f17fae */ /* 0x000fe8000892187c */
[----:B------:R-:W-:Y:S04]  /*cf70*/  LDGSTS.E [R241+0x59c80], desc[UR60][R6.64], P1 ;  /* 0x59c8000006f17fae */ /* 0x000fe8000892187c */
[----:B------:R-:W3:Y:S04]  /*cf80*/  LDL.LU.64 R156, [R1+0x660] ;  /* 0x00066000019c7983 */ /* 0x000ee80000300a00 */
[----:B------:R-:W2:Y:S04]  /*cf90*/  LDL.LU.64 R4, [R1+0x658] ;  /* 0x0006580001047983 */ /* 0x000ea80000300a00 */
[----:B------:R-:W4:Y:S04]  /*cfa0*/  LDL.LU.64 R6, [R1+0x650] ;  /* 0x0006500001067983 */ /* 0x000f280000300a00 */
[----:B------:R-:W-:Y:S04]  /*cfb0*/  LDGSTS.E [R240+0x58100], desc[UR60][R40.64], P1 ;  /* 0x5810000028f07fae */ /* 0x000fe8000892187c */
[----:B------:R-:W-:Y:S04]  /*cfc0*/  LDGSTS.E [R240+0x58500], desc[UR60][R58.64], P1 ;  /* 0x585000003af07fae */ /* 0x000fe8000892187c */
[----:B------:R-:W-:Y:S04]  /*cfd0*/  LDGSTS.E [R240+0x58900], desc[UR60][R74.64], P1 ;  /* 0x589000004af07fae */ /* 0x000fe8000892187c */
[----:B------:R-:W-:Y:S04]  /*cfe0*/  LDGSTS.E [R240+0x58d00], desc[UR60][R250.64], P1 ;  /* 0x58d00000faf07fae */ /* 0x000fe8000892187c */
[----:B------:R1:W-:Y:S04]  /*cff0*/  LDGSTS.E [R240+0x59100], desc[UR60][R238.64], P1 ;  /* 0x59100000eef07fae */ /* 0x0003e8000892187c */
[----:B------:R1:W-:Y:S04]  /*d000*/  LDGSTS.E [R240+0x59500], desc[UR60][R234.64], P1 ;  /* 0x59500000eaf07fae */ /* 0x0003e8000892187c */
[----:B------:R-:W-:Y:S04]  /*d010*/  LDGSTS.E [R240+0x59900], desc[UR60][R206.64], P1 ;  /* 0x59900000cef07fae */ /* 0x000fe8000892187c */
[----:B------:R1:W-:Y:S01]  /*d020*/  LDGSTS.E [R240+0x59d00], desc[UR60][R204.64], P1 ;  /* 0x59d00000ccf07fae */ /* 0x0003e2000892187c */
[C---:B------:R-:W-:Y:S01]  /*d030*/  IMAD.WIDE R132, R154.reuse, 0x4, R132 ;  /* 0x000000049a847825 */ /* 0x040fe200078e0284 */
[----:B-1----:R-:W1:Y:S02]  /*d040*/  LDC R239, c[0x0][0x230] ;  /* 0x00008c00ffef7b82 */ /* 0x002e640000000800 */
[----:B------:R-:W-:Y:S04]  /*d050*/  LDGSTS.E [R8+0x58180], desc[UR60][R42.64], P1 ;  /* 0x581800002a087fae */ /* 0x000fe8000892187c */
[----:B------:R-:W-:Y:S01]  /*d060*/  LDGSTS.E [R8+0x58580], desc[UR60][R60.64], P1 ;  /* 0x585800003c087fae */ /* 0x000fe2000892187c */
[C---:B------:R-:W-:Y:S01]  /*d070*/  IMAD.WIDE R22, R154.reuse, 0x4, R22 ;  /* 0x000000049a167825 */ /* 0x040fe200078e0216 */
[----:B------:R-:W1:Y:S02]  /*d080*/  LDC R234, c[0x0][0x230] ;  /* 0x00008c00ffea7b82 */ /* 0x000e640000000800 */
        /* <DEDUP_REMOVED lines=9> */
[----:B------:R-:W-:Y:S04]  /*d120*/  LDGSTS.E [R8+0x59d80], desc[UR60][R164.64], P1 ;  /* 0x59d80000a4087fae */ /* 0x000fe8000892187c */
[----:B----4-:R-:W-:Y:S04]  /*d130*/  LDGSTS.E [R7+0x58200], desc[UR60][R44.64], P1 ;  /* 0x582000002c077fae */ /* 0x010fe8000892187c */
[----:B------:R-:W-:Y:S04]  /*d140*/  LDGSTS.E [R7+0x58600], desc[UR60][R62.64], P1 ;  /* 0x586000003e077fae */ /* 0x000fe8000892187c */
[----:B------:R-:W-:Y:S04]  /*d150*/  LDGSTS.E [R7+0x58a00], desc[UR60][R78.64], P1 ;  /* 0x58a000004e077fae */ /* 0x000fe8000892187c */
[----:B------:R-:W-:Y:S04]  /*d160*/  LDGSTS.E [R7+0x58e00], desc[UR60][R132.64], P1 ;  /* 0x58e0000084077fae */ /* 0x000fe8000892187c */
[----:B------:R-:W-:Y:S04]  /*d170*/  LDGSTS.E [R7+0x59200], desc[UR60][R14.64], P1 ;  /* 0x592000000e077fae */ /* 0x000fe8000892187c */
[----:B------:R-:W-:Y:S01]  /*d180*/  LDGSTS.E [R7+0x59600], desc[UR60][R162.64], P1 ;  /* 0x59600000a2077fae */ /* 0x000fe2000892187c */
[----:B------:R-:W-:-:S03]  /*d190*/  IMAD.WIDE R194, R154, 0x4, R194 ;  /* 0x000000049ac27825 */ /* 0x000fc600078e02c2 */
[----:B------:R4:W-:Y:S04]  /*d1a0*/  LDGSTS.E [R7+0x59a00], desc[UR60][R106.64], P1 ;  /* 0x59a000006a077fae */ /* 0x0009e8000892187c */
[----:B------:R1:W-:Y:S04]  /*d1b0*/  LDGSTS.E [R7+0x59e00], desc[UR60][R98.64], P1 ;  /* 0x59e0000062077fae */ /* 0x0003e8000892187c */
[----:B------:R-:W3:Y:S04]  /*d1c0*/  LDL.LU.64 R162, [R1+0x3c0] ;  /* 0x0003c00001a27983 */ /* 0x000ee80000300a00 */
[----:B------:R-:W3:Y:S01]  /*d1d0*/  LDL.LU.64 R164, [R1+0x3b0] ;  /* 0x0003b00001a47983 */ /* 0x000ee20000300a00 */
[C---:B------:R-:W-:Y:S01]  /*d1e0*/  IMAD.WIDE R20, R154.reuse, 0x4, R20 ;  /* 0x000000049a147825 */ /* 0x040fe200078e0214 */
[----:B----4-:R-:W4:Y:S02]  /*d1f0*/  LDC R106, c[0x0][0x230] ;  /* 0x00008c00ff6a7b82 */ /* 0x010f240000000800 */
[----:B------:R-:W4:Y:S04]  /*d200*/  LDL.LU.64 R250, [R1+0x3a8] ;  /* 0x0003a80001fa7983 */ /* 0x000f280000300a00 */
[----:B------:R-:W-:Y:S01]  /*d210*/  LDGSTS.E [R6+0x58280], desc[UR60][R46.64], P1 ;  /* 0x582800002e067fae */ /* 0x000fe2000892187c */
[C---:B------:R-:W-:Y:S01]  /*d220*/  IMAD.WIDE R158, R154.reuse, 0x4, R158 ;  /* 0x000000049a9e7825 */ /* 0x040fe200078e029e */
[----:B-1----:R-:W1:Y:S02]  /*d230*/  LDC R99, c[0x0][0x230] ;  /* 0x00008c00ff637b82 */ /* 0x002e640000000800 */
[----:B------:R-:W-:Y:S04]  /*d240*/  LDGSTS.E [R6+0x58680], desc[UR60][R64.64], P1 ;  /* 0x5868000040067fae */ /* 0x000fe8000892187c */
[----:B------:R-:W-:Y:S01]  /*d250*/  LDGSTS.E [R6+0x58a80], desc[UR60][R80.64], P1 ;  /* 0x58a8000050067fae */ /* 0x000fe2000892187c */
[C---:B------:R-:W-:Y:S01]  /*d260*/  IMAD.WIDE R174, R154.reuse, 0x4, R174 ;  /* 0x000000049aae7825 */ /* 0x040fe200078e02ae */
[----:B------:R-:W1:Y:S02]  /*d270*/  LDC R98, c[0x0][0x230] ;  /* 0x00008c00ff627b82 */ /* 0x000e640000000800 */
[----:B------:R-:W-:Y:S04]  /*d280*/  LDGSTS.E [R6+0x58e80], desc[UR60][R22.64], P1 ;  /* 0x58e8000016067fae */ /* 0x000fe8000892187c */
[----:B------:R-:W-:Y:S04]  /*d290*/  LDGSTS.E [R6+0x59280], desc[UR60][R150.64], P1 ;  /* 0x5928000096067fae */ /* 0x000fe8000892187c */
[----:B------:R-:W-:Y:S01]  /*d2a0*/  LDGSTS.E [R6+0x59680], desc[UR60][R172.64], P1 ;  /* 0x59680000ac067fae */ /* 0x000fe2000892187c */
[----:B------:R-:W-:-:S03]  /*d2b0*/  IMAD.WIDE R190, R154, 0x4, R190 ;  /* 0x000000049abe7825 */ /* 0x000fc600078e02be */
[----:B------:R-:W-:Y:S01]  /*d2c0*/  LDGSTS.E [R6+0x59a80], desc[UR60][R194.64], P1 ;  /* 0x59a80000c2067fae */ /* 0x000fe2000892187c */
[----:B------:R-:W-:-:S03]  /*d2d0*/  IMAD.WIDE R2, R154, 0x4, R2 ;  /* 0x000000049a027825 */ /* 0x000fc600078e0202 */
[----:B------:R1:W-:Y:S04]  /*d2e0*/  LDGSTS.E [R6+0x59e80], desc[UR60][R96.64], P1 ;  /* 0x59e8000060067fae */ /* 0x0003e8000892187c */
[----:B--2---:R-:W-:Y:S04]  /*d2f0*/  LDGSTS.E [R5+0x58300], desc[UR60][R48.64], P1 ;  /* 0x5830000030057fae */ /* 0x004fe8000892187c */
[----:B------:R-:W-:Y:S04]  /*d300*/  LDGSTS.E [R5+0x58700], desc[UR60][R66.64], P1 ;  /* 0x5870000042057fae */ /* 0x000fe8000892187c */
[----:B------:R-:W-:Y:S01]  /*d310*/  LDGSTS.E [R5+0x58b00], desc[UR60][R82.64], P1 ;  /* 0x58b0000052057fae */ /* 0x000fe2000892187c */
[----:B------:R-:W-:-:S03]  /*d320*/  IMAD.WIDE R18, R154, 0x4, R18 ;  /* 0x000000049a127825 */ /* 0x000fc600078e0212 */
        /* <DEDUP_REMOVED lines=8> */
[----:B------:R-:W-:Y:S04]  /*d3b0*/  LDGSTS.E [R5+0x59f00], desc[UR60][R2.64], P1 ;  /* 0x59f0000002057fae */ /* 0x000fe8000892187c */
[----:B------:R-:W-:Y:S04]  /*d3c0*/  LDGSTS.E [R4+0x58380], desc[UR60][R50.64], P1 ;  /* 0x5838000032047fae */ /* 0x000fe8000892187c */
[----:B------:R-:W-:Y:S04]  /*d3d0*/  LDGSTS.E [R4+0x58780], desc[UR60][R68.64], P1 ;  /* 0x5878000044047fae */ /* 0x000fe8000892187c */
[----:B------:R-:W-:Y:S04]  /*d3e0*/  LDGSTS.E [R4+0x58b80], desc[UR60][R84.64], P1 ;  /* 0x58b8000054047fae */ /* 0x000fe8000892187c */
[----:B------:R-:W-:Y:S04]  /*d3f0*/  LDGSTS.E [R4+0x58f80], desc[UR60][R18.64], P1 ;  /* 0x58f8000012047fae */ /* 0x000fe8000892187c */
[----:B------:R-:W-:Y:S04]  /*d400*/  LDGSTS.E [R4+0x59380], desc[UR60][R160.64], P1 ;  /* 0x59380000a0047fae */ /* 0x000fe8000892187c */
[----:B------:R-:W-:Y:S04]  /*d410*/  LDGSTS.E [R4+0x59780], desc[UR60][R10.64], P1 ;  /* 0x597800000a047fae */ /* 0x000fe8000892187c */
[----:B------:R-:W-:Y:S01]  /*d420*/  LDGSTS.E [R4+0x59b80], desc[UR60][R192.64], P1 ;  /* 0x59b80000c0047fae */ /* 0x000fe2000892187c */
[----:B------:R-:W-:-:S03]  /*d430*/  VIADD R124, R124, 0xfffffede ;  /* 0xfffffede7c7c7836 */ /* 0x000fc60000000000 */
[----:B------:R-:W-:Y:S04]  /*d440*/  LDGSTS.E [R4+0x59f80], desc[UR60][R208.64], P1 ;  /* 0x59f80000d0047fae */ /* 0x000fe8000892187c */
[----:B------:R-:W0:Y:S04]  /*d450*/  LDGDEPBAR ;  /* 0x00000000000079af */ /* 0x000e280000000000 */
[----:B------:R-:W2:Y:S01]  /*d460*/  LDL.LU.64 R202, [R1+0x3a0] ;  /* 0x0003a00001ca7983 */ /* 0x000ea20000300a00 */
[----:B------:R-:W-:-:S03]  /*d470*/  ISETP.GE.U32.AND P1, PT, R124, 0x7ffffe5f, PT ;  /* 0x7ffffe5f7c00780c */ /* 0x000fc60003f26070 */
[----:B------:R-:W2:Y:S01]  /*d480*/  LDL.LU.64 R166, [R1+0x398] ;  /* 0x0003980001a67983 */ /* 0x000ea20000300a00 */
[----:B---3--:R-:W-:-:S04]  /*d490*/  IMAD.WIDE R156, R152, 0x4, R156 ;  /* 0x00000004989c7825 */ /* 0x008fc800078e029c */
[C---:B------:R-:W-:Y:S01]  /*d4a0*/  IMAD.WIDE R124, R152.reuse, 0x4, R162 ;  /* 0x00000004987c7825 */ /* 0x040fe200078e02a2 */
[----:B------:R-:W-:Y:S06]  /*d4b0*/  BAR.SYNC.DEFER_BLOCKING 0x0 ;  /* 0x0000000000007b1d */ /* 0x000fec0000010000 */
[----:B------:R-:W3:Y:S01]  /*d4c0*/  LDL.LU.64 R162, [R1+0x390] ;  /* 0x0003900001a27983 */ /* 0x000ee20000300a00 */
[----:B-1----:R-:W-:-:S03]  /*d4d0*/  IMAD.WIDE R96, R152, 0x4, R164 ;  /* 0x0000000498607825 */ /* 0x002fc600078e02a4 */
[----:B------:R-:W3:Y:S04]  /*d4e0*/  LDL.LU.64 R200, [R1+0x388] ;  /* 0x0003880001c87983 */ /* 0x000ee80000300a00 */
[----:B------:R4:W-:Y:S04]  /*d4f0*/  STL.64 [R1+0x3b0], R96 ;  /* 0x0003b06001007387 */ /* 0x0009e80000100a00 */
[----:B------:R-:W3:Y:S04]  /*d500*/  LDL.LU.64 R164, [R1+0x380] ;  /* 0x0003800001a47983 */ /* 0x000ee80000300a00 */
[----:B------:R-:W-:Y:S01]  /*d510*/  @!PT LDS RZ, [RZ] ;  /* 0x00000000fffff984 */ /* 0x000fe20000000800 */
[----:B------:R-:W-:Y:S01]  /*d520*/  @!PT LDS RZ, [RZ] ;  /* 0x00000000fffff984 */ /* 0x000fe20000000800 */
[----:B------:R-:W-:Y:S01]  /*d530*/  @!PT LDS RZ, [RZ] ;  /* 0x00000000fffff984 */ /* 0x000fe20000000800 */
[----:B------:R-:W-:Y:S04]  /*d540*/  LDGSTS.E [R249+0x20000], desc[UR60][R124.64], !P5 ;  /* 0x200000007cf97fae */ /* 0x000fe8000e92187c */
[----:B------:R-:W-:Y:S04]  /*d550*/  LDGSTS.E [R249+0x20004], desc[UR60][R156.64], !P3 ;  /* 0x200040009cf97fae */ /* 0x000fe8000d92187c */
[----:B------:R4:W-:Y:S02]  /*d560*/  LDGSTS.E [R249+0x20008], desc[UR60][R96.64], !P0 ;  /* 0x2000800060f97fae */ /* 0x0009e4000c12187c */
[----:B----4-:R-:W-:-:S02]  /*d570*/  IMAD.WIDE R96, R152, 0x4, R250 ;  /* 0x0000000498607825 */ /* 0x010fc400078e02fa */
[----:B------:R-:W4:Y:S02]  /*d580*/  LDL.LU.64 R250, [R1+0x378] ;  /* 0x0003780001fa7983 */ /* 0x000f240000300a00 */
[----:B------:R-:W-:Y:S02]  /*d590*/  VIADD R155, R155, 0xfffffedc ;  /* 0xfffffedc9b9b7836 */ /* 0x000fe40000000000 */
[----:B------:R-:W-:Y:S01]  /*d5a0*/  VIADD R153, R153, 0xfffffedd ;  /* 0xfffffedd99997836 */ /* 0x000fe20000000000 */
[----:B------:R1:W-:Y:S02]  /*d5b0*/  STL.64 [R1+0x3a8], R96 ;  /* 0x0003a86001007387 */ /* 0x0003e40000100a00 */
[----:B------:R-:W-:Y:S01]  /*d5c0*/  ISETP.GE.U32.AND P3, PT, R155, 0x7ffffe5d, PT ;  /* 0x7ffffe5d9b00780c */ /* 0x000fe20003f66070 */
[----:B------:R-:W-:Y:S01]  /*d5d0*/  VIADD R155, R234, 0xfffffebd ;  /* 0xfffffebdea9b7836 */ /* 0x000fe20000000000 */
[----:B------:R-:W-:Y:S01]  /*d5e0*/  ISETP.GE.U32.AND P5, PT, R153, 0x7ffffe5e, PT ;  /* 0x7ffffe5e9900780c */ /* 0x000fe20003fa6070 */
[----:B------:R-:W-:Y:S01]  /*d5f0*/  VIADD R153, R232, 0xfffffebf ;  /* 0xfffffebfe8997836 */ /* 0x000fe20000000000 */
[----:B------:R1:W-:Y:S04]  /*d600*/  LDGSTS.E [R249+0x2000c], desc[UR60][R96.64], !P6 ;  /* 0x2000c00060f97fae */ /* 0x0003e8000f12187c */
[----:B------:R-:W-:-:S02]  /*d610*/  ISETP.GE.U32.AND P0, PT, R153, 0x7ffffe40, PT ;  /* 0x7ffffe409900780c */ /* 0x000fc40003f06070 */
[----:B------:R-:W-:Y:S01]  /*d620*/  IADD3 R153, R233, -0x142, RZ ;  /* 0xfffffebee9997810 */ /* 0x000fe20007ffe0ff */
[----:B-1----:R-:W1:Y:S08]  /*d630*/  LDC R96, c[0x0][0x230] ;  /* 0x00008c00ff607b82 */ /* 0x002e700000000800 */
[----:B------:R-:W1:Y:S01]  /*d640*/  LDC R97, c[0x0][0x230] ;  /* 0x00008c00ff617b82 */ /* 0x000e620000000800 */
[----:B--2---:R-:W-:-:S02]  /*d650*/  IMAD.WIDE R234, R152, 0x4, R166 ;  /* 0x0000000498ea7825 */ /* 0x004fc400078e02a6 */
[----:B------:R-:W2:Y:S04]  /*d660*/  LDL.LU.64 R166, [R1+0x370] ;  /* 0x0003700001a67983 */ /* 0x000ea80000300a00 */
[----:B------:R-:W2:Y:S01]  /*d670*/  LDL.LU.64 R206, [R1+0x368] ;  /* 0x0003680001ce7983 */ /* 0x000ea20000300a00 */
[----:B------:R-:W-:-:S05]  /*d680*/  IMAD.WIDE R232, R152, 0x4, R202 ;  /* 0x0000000498e87825 */ /* 0x000fca00078e02ca */
[----:B------:R-:W-:Y:S01]  /*d690*/  LDGSTS.E [R249+0x24000], desc[UR60][R232.64], !P4 ;  /* 0x24000000e8f97fae */ /* 0x000fe2000e12187c */
[----:B------:R-:W-:-:S03]  /*d6a0*/  ISETP.GE.U32.AND P4, PT, R155, 0x7ffffe3e, PT ;  /* 0x7ffffe3e9b00780c */ /* 0x000fc60003f86070 */
[----:B------:R-:W-:Y:S01]  /*d6b0*/  LDGSTS.E [R249+0x24004], desc[UR60][R234.64], !P1 ;  /* 0x24004000eaf97fae */ /* 0x000fe2000c92187c */
[----:B------:R-:W-:Y:S02]  /*d6c0*/  VIADD R155, R239, 0xfffffe9f ;  /* 0xfffffe9fef9b7836 */ /* 0x000fe40000000000 */
[----:B---3--:R-:W-:-:S05]  /*d6d0*/  IMAD.WIDE R162, R152, 0x4, R162 ;  /* 0x0000000498a27825 */ /* 0x008fca00078e02a2 */
[----:B------:R3:W-:Y:S04]  /*d6e0*/  STL.64 [R1+0x390], R162 ;  /* 0x000390a201007387 */ /* 0x0007e80000100a00 */
[----:B------:R-:W2:Y:S04]  /*d6f0*/  LDL.LU.64 R202, [R1+0x360] ;  /* 0x0003600001ca7983 */ /* 0x000ea80000300a00 */
[----:B------:R1:W-:Y:S01]  /*d700*/  LDGSTS.E [R249+0x24008], desc[UR60][R162.64], !P5 ;  /* 0x24008000a2f97fae */ /* 0x0003e2000e92187c */
[----:B------:R-:W-:Y:S01]  /*d710*/  IMAD.WIDE R164, R152, 0x4, R164 ;  /* 0x0000000498a47825 */ /* 0x000fe200078e02a4 */
[----:B------:R-:W-:-:S02]  /*d720*/  ISETP.GE.U32.AND P5, PT, R155, 0x7ffffe20, PT ;  /* 0x7ffffe209b00780c */ /* 0x000fc40003fa6070 */
[----:B---3--:R-:W1:Y:S01]  /*d730*/  LDL.LU.64 R162, [R1+0x358] ;  /* 0x0003580001a27983 */ /* 0x008e620000300a00 */
[----:B------:R-:W-:-:S03]  /*d740*/  VIADD R155, R106, 0xfffffe9d ;  /* 0xfffffe9d6a9b7836 */ /* 0x000fc60000000000 */
[----:B------:R3:W-:Y:S01]  /*d750*/  STL.64 [R1+0x1b0], R164 ;  /* 0x0001b0a401007387 */ /* 0x0007e20000100a00 */
[----:B----4-:R-:W-:-:S03]  /*d760*/  IMAD.WIDE R106, R152, 0x4, R250 ;  /* 0x00000004986a7825 */ /* 0x010fc600078e02fa */
[----:B------:R-:W4:Y:S01]  /*d770*/  LDL.LU.64 R250, [R1+0x348] ;  /* 0x0003480001fa7983 */ /* 0x000f220000300a00 */
[----:B------:R-:W-:Y:S01]  /*d780*/  ISETP.GE.U32.AND P6, PT, R153, 0x7ffffe3f, PT ;  /* 0x7ffffe3f9900780c */ /* 0x000fe20003fc6070 */
[----:B------:R-:W-:Y:S02]  /*d790*/  VIADD R153, R238, 0xfffffebc ;  /* 0xfffffebcee997836 */ /* 0x000fe40000000000 */
[----:B------:R-:W-:Y:S01]  /*d7a0*/  IMAD.WIDE R238, R152, 0x4, R200 ;  /* 0x0000000498ee7825 */ /* 0x000fe200078e02c8 */
[----:B------:R1:W-:Y:S02]  /*d7b0*/  STL.64 [R1+0x1d0], R106 ;  /* 0x0001d06a01007387 */ /* 0x0003e40000100a00 */
[----:B------:R-:W-:Y:S01]  /*d7c0*/  ISETP.GE.U32.AND P1, PT, R153, 0x7ffffe3d, PT ;  /* 0x7ffffe3d9900780c */ /* 0x000fe20003f26070 */
[----:B------:R-:W-:Y:S01]  /*d7d0*/  VIADD R153, R252, 0xfffffe9e ;  /* 0xfffffe9efc997836 */ /* 0x000fe20000000000 */
[----:B------:R-:W-:Y:S01]  /*d7e0*/  LDGSTS.E [R249+0x2400c], desc[UR60][R238.64], !P3 ;  /* 0x2400c000eef97fae */ /* 0x000fe2000d92187c */
[----:B------:R-:W4:Y:S03]  /*d7f0*/  LDC R252, c[0x0][0x230] ;  /* 0x00008c00fffc7b82 */ /* 0x000f260000000800 */
[----:B------:R-:W-:Y:S01]  /*d800*/  LDGSTS.E [R249+0x28000], desc[UR60][R164.64], !P0 ;  /* 0x28000000a4f97fae */ /* 0x000fe2000c12187c */
[----:B------:R-:W-:Y:S01]  /*d810*/  ISETP.GE.U32.AND P3, PT, R153, 0x7ffffe1f, PT ;  /* 0x7ffffe1f9900780c */ /* 0x000fe20003f66070 */
[----:B------:R-:W-:-:S02]  /*d820*/  VIADD R153, R99, 0xfffffe9c ;  /* 0xfffffe9c63997836 */ /* 0x000fc40000000000 */
[----:B------:R1:W-:Y:S04]  /*d830*/  LDGSTS.E [R249+0x28004], desc[UR60][R106.64], !P6 ;  /* 0x280040006af97fae */ /* 0x0003e8000f12187c */
[----:B---3--:R-:W3:Y:S01]  /*d840*/  LDL.LU.64 R164, [R1+0x340] ;  /* 0x0003400001a47983 */ /* 0x008ee20000300a00 */
[----:B------:R-:W-:Y:S01]  /*d850*/  ISETP.GE.U32.AND P6, PT, R153, 0x7ffffe1d, PT ;  /* 0x7ffffe1d9900780c */ /* 0x000fe20003fc6070 */
[----:B------:R-:W-:Y:S02]  /*d860*/  VIADD R153, R204, 0xfffffefa ;  /* 0xfffffefacc997836 */ /* 0x000fe40000000000 */
[----:B--2---:R-:W-:-:S04]  /*d870*/  IMAD.WIDE R200, R152, 0x4, R166 ;  /* 0x0000000498c87825 */ /* 0x004fc800078e02a6 */
[C---:B-1----:R-:W-:Y:S01]  /*d880*/  IMAD.WIDE R162, R152.reuse, 0x4, R162 ;  /* 0x0000000498a27825 */ /* 0x042fe200078e02a2 */
[----:B------:R-:W2:Y:S01]  /*d890*/  LDL.LU.64 R166, [R1+0x338] ;  /* 0x0003380001a67983 */ /* 0x000ea20000300a00 */
[----:B------:R-:W-:Y:S01]  /*d8a0*/  ISETP.GE.U32.AND P0, PT, R155, 0x7ffffe1e, PT ;  /* 0x7ffffe1e9b00780c */ /* 0x000fe20003f06070 */
[----:B------:R-:W1:Y:S01]  /*d8b0*/  LDC R99, c[0x0][0x230] ;  /* 0x00008c00ff637b82 */ /* 0x000e620000000800 */
[C---:B------:R-:W-:Y:S01]  /*d8c0*/  IMAD.WIDE R106, R152.reuse, 0x4, R206 ;  /* 0x00000004986a7825 */ /* 0x040fe200078e02ce */
[----:B------:R4:W-:Y:S04]  /*d8d0*/  STL.64 [R1+0x228], R200 ;  /* 0x000228c801007387 */ /* 0x0009e80000100a00 */
[----:B------:R-:W-:Y:S01]  /*d8e0*/  LDGSTS.E [R249+0x28008], desc[UR60][R200.64], !P4 ;  /* 0x28008000c8f97fae */ /* 0x000fe2000e12187c */
[----:B------:R-:W-:-:S03]  /*d8f0*/  IMAD.WIDE R204, R152, 0x4, R202 ;  /* 0x0000000498cc7825 */ /* 0x000fc600078e02ca */
[----:B------:R4:W-:Y:S04]  /*d900*/  STL.64 [R1+0x368], R106 ;  /* 0x0003686a01007387 */ /* 0x0009e80000100a00 */
[----:B------:R4:W-:Y:S04]  /*d910*/  LDGSTS.E [R249+0x2800c], desc[UR60][R106.64], !P1 ;  /* 0x2800c0006af97fae */ /* 0x0009e8000c92187c */
[----:B----4-:R-:W4:Y:S04]  /*d920*/  LDL.LU.64 R200, [R1+0x330] ;  /* 0x0003300001c87983 */ /* 0x010f280000300a00 */
[----:B------:R-:W2:Y:S04]  /*d930*/  LDL.LU.64 R202, [R1+0x328] ;  /* 0x0003280001ca7983 */ /* 0x000ea80000300a00 */
[----:B------:R3:W-:Y:S01]  /*d940*/  STL.64 [R1+0x360], R204 ;  /* 0x000360cc01007387 */ /* 0x0007e20000100a00 */
[----:B------:R-:W-:Y:S01]  /*d950*/  IADD3 R155, R96, -0x105, RZ ;  /* 0xfffffefb609b7810 */ /* 0x000fe20007ffe0ff */
[----:B------:R-:W2:Y:S02]  /*d960*/  LDC R107, c[0x0][0x230] ;  /* 0x00008c00ff6b7b82 */ /* 0x000ea40000000800 */
[----:B------:R3:W-:Y:S04]  /*d970*/  LDGSTS.E [R249+0x2c000], desc[UR60][R204.64], !P5 ;  /* 0x2c000000ccf97fae */ /* 0x0007e8000e92187c */
[----:B------:R1:W-:Y:S02]  /*d980*/  STL.64 [R1+0x358], R162 ;  /* 0x000358a201007387 */ /* 0x0003e40000100a00 */
[----:B------:R-:W2:Y:S02]  /*d990*/  LDC R106, c[0x0][0x230] ;  /* 0x00008c00ff6a7b82 */ /* 0x000ea40000000800 */
[----:B------:R-:W-:Y:S01]  /*d9a0*/  LDGSTS.E [R249+0x2c004], desc[UR60][R162.64], !P3 ;  /* 0x2c004000a2f97fae */ /* 0x000fe2000d92187c */
[----:B---3--:R-:W-:Y:S01]  /*d9b0*/  IMAD.WIDE R204, R152, 0x4, R250 ;  /* 0x0000000498cc7825 */ /* 0x008fe200078e02fa */
[----:B------:R-:W-:-:S04]  /*d9c0*/  ISETP.GE.U32.AND P4, PT, R155, 0x7ffffe7c, PT ;  /* 0x7ffffe7c9b00780c */ /* 0x000fc80003f86070 */
[----:B------:R-:W3:Y:S01]  /*d9d0*/  LDC R96, c[0x0][0x230] ;  /* 0x00008c00ff607b82 */ /* 0x000ee20000000800 */
[----:B------:R-:W-:Y:S01]  /*d9e0*/  IMAD.WIDE R164, R152, 0x4, R164 ;  /* 0x0000000498a47825 */ /* 0x000fe200078e02a4 */
[----:B------:R2:W-:Y:S04]  /*d9f0*/  LDGSTS.E [R249+0x2c008], desc[UR60][R204.64], !P0 ;  /* 0x2c008000ccf97fae */ /* 0x0005e8000c12187c */
[----:B-1----:R-:W3:Y:S04]  /*da00*/  LDL.LU.64 R162, [R1+0x320] ;  /* 0x0003200001a27983 */ /* 0x002ee80000300a00 */
[----:B------:R-:W3:Y:S01]  /*da10*/  LDL.LU.64 R250, [R1+0x318] ;  /* 0x0003180001fa7983 */ /* 0x000ee20000300a00 */
[----:B------:R-:W-:-:S03]  /*da20*/  ISETP.GE.U32.AND P1, PT, R153, 0x7ffffe7b, PT ;  /* 0x7ffffe7b9900780c */ /* 0x000fc60003f26070 */
[----:B------:R-:W-:Y:S04]  /*da30*/  STL.64 [R1+0x348], R204 ;  /* 0x000348cc01007387 */ /* 0x000fe80000100a00 */
[----:B------:R1:W-:Y:S04]  /*da40*/  STL.64 [R1+0x340], R164 ;  /* 0x000340a401007387 */ /* 0x0003e80000100a00 */
[----:B------:R-:W-:Y:S01]  /*da50*/  LDGSTS.E [R249+0x2c00c], desc[UR60][R164.64], !P6 ;  /* 0x2c00c000a4f97fae */ /* 0x000fe2000f12187c */
[----:B------:R-:W-:Y:S02]  /*da60*/  VIADD R155, R98, 0xfffffef9 ;  /* 0xfffffef9629b7836 */ /* 0x000fe40000000000 */
[----:B------:R-:W3:Y:S01]  /*da70*/  LDC R98, c[0x0][0x230] ;  /* 0x00008c00ff627b82 */ /* 0x000ee20000000800 */
[----:B-1----:R-:W3:Y:S02]  /*da80*/  LDL.LU.64 R164, [R1+0x310] ;  /* 0x0003100001a47983 */ /* 0x002ee40000300a00 */
[----:B------:R-:W-:Y:S01]  /*da90*/  ISETP.GE.U32.AND P5, PT, R155, 0x7ffffe7a, PT ;  /* 0x7ffffe7a9b00780c */ /* 0x000fe20003fa6070 */
[----:B------:R-:W-:-:S02]  /*daa0*/  VIADD R155, R99, 0xfffffeda ;  /* 0xfffffeda639b7836 */ /* 0x000fc40000000000 */
[----:B----4-:R-:W-:-:S04]  /*dab0*/  IMAD.WIDE R200, R152, 0x4, R200 ;  /* 0x0000000498c87825 */ /* 0x010fc800078e02c8 */
[----:B--2---:R-:W-:Y:S01]  /*dac0*/  IMAD.WIDE R204, R152, 0x4, R166 ;  /* 0x0000000498cc7825 */ /* 0x004fe200078e02a6 */
[----:B------:R-:W1:Y:S04]  /*dad0*/  LDC R99, c[0x0][0x230] ;  /* 0x00008c00ff637b82 */ /* 0x000e680000000800 */
[----:B------:R2:W-:Y:S04]  /*dae0*/  STL.64 [R1+0x338], R204 ;  /* 0x000338cc01007387 */ /* 0x0005e80000100a00 */
[----:B------:R-:W4:Y:S04]  /*daf0*/  LDL.LU.64 R166, [R1+0x308] ;  /* 0x0003080001a67983 */ /* 0x000f280000300a00 */
[----:B------:R2:W-:Y:S04]  /*db00*/  LDGSTS.E [R248+0x20000], desc[UR60][R204.64], !P4 ;  /* 0x20000000ccf87fae */ /* 0x0005e8000e12187c */
[----:B------:R3:W-:Y:S01]  /*db10*/  STL.64 [R1+0x330], R200 ;  /* 0x000330c801007387 */ /* 0x0007e20000100a00 */
[----:B------:R-:W-:-:S03]  /*db20*/  ISETP.GE.U32.AND P6, PT, R155, 0x7ffffe5b, PT ;  /* 0x7ffffe5b9b00780c */ /* 0x000fc60003fc6070 */
[----:B------:R-:W-:Y:S01]  /*db30*/  LDGSTS.E [R248+0x20004], desc[UR60][R200.64], !P1 ;  /* 0x20004000c8f87fae */ /* 0x000fe2000c92187c */
[----:B--2---:R-:W-:-:S03]  /*db40*/  IMAD.WIDE R204, R152, 0x4, R202 ;  /* 0x0000000498cc7825 */ /* 0x004fc600078e02ca */
[----:B------:R-:W2:Y:S04]  /*db50*/  LDL.LU.64 R202, [R1+0x300] ;  /* 0x0003000001ca7983 */ /* 0x000ea80000300a00 */
[----:B------:R1:W-:Y:S01]  /*db60*/  STL.64 [R1+0x328], R204 ;  /* 0x000328cc01007387 */ /* 0x0003e20000100a00 */
[----:B------:R-:W-:-:S03]  /*db70*/  IADD3 R155, R107, -0x128, RZ ;  /* 0xfffffed86b9b7810 */ /* 0x000fc60007ffe0ff */
[----:B---3--:R-:W3:Y:S01]  /*db80*/  LDL.LU.64 R200, [R1+0x2f8] ;  /* 0x0002f80001c87983 */ /* 0x008ee20000300a00 */
[----:B------:R-:W-:Y:S01]  /*db90*/  IMAD.WIDE R162, R152, 0x4, R162 ;  /* 0x0000000498a27825 */ /* 0x000fe200078e02a2 */
[----:B------:R-:W-:Y:S02]  /*dba0*/  ISETP.GE.U32.AND P1, PT, R155, 0x7ffffe59, PT ;  /* 0x7ffffe599b00780c */ /* 0x000fe40003f26070 */
[----:B------:R1:W-:Y:S01]  /*dbb0*/  LDGSTS.E [R248+0x20008], desc[UR60][R204.64], !P5 ;  /* 0x20008000ccf87fae */ /* 0x0003e2000e92187c */
[----:B------:R-:W-:Y:S02]  /*dbc0*/  VIADD R155, R106, 0xfffffeba ;  /* 0xfffffeba6a9b7836 */ /* 0x000fe40000000000 */
[----:B------:R-:W-:Y:S01]  /*dbd0*/  IMAD.WIDE R106, R152, 0x4, R250 ;  /* 0x00000004986a7825 */ /* 0x000fe200078e02fa */
[----:B------:R1:W-:Y:S04]  /*dbe0*/  STL.64 [R1+0x320], R162 ;  /* 0x000320a201007387 */ /* 0x0003e80000100a00 */
[----:B------:R-:W3:Y:S01]  /*dbf0*/  LDL.LU.64 R250, [R1+0x2f0] ;  /* 0x0002f00001fa7983 */ /* 0x000ee20000300a00 */
[----:B------:R-:W-:-:S02]  /*dc00*/  VIADD R153, R97, 0xfffffef8 ;  /* 0xfffffef861997836 */ /* 0x000fc40000000000 */
[----:B------:R-:W3:Y:S03]  /*dc10*/  LDC R97, c[0x0][0x230] ;  /* 0x00008c00ff617b82 */ /* 0x000ee60000000800 */
[----:B------:R-:W-:Y:S01]  /*dc20*/  ISETP.GE.U32.AND P3, PT, R153, 0x7ffffe79, PT ;  /* 0x7ffffe799900780c */ /* 0x000fe20003f66070 */
[----:B------:R-:W-:Y:S01]  /*dc30*/  VIADD R153, R252, 0xfffffedb ;  /* 0xfffffedbfc997836 */ /* 0x000fe20000000000 */
[----:B------:R1:W-:Y:S02]  /*dc40*/  STL.64 [R1+0x318], R106 ;  /* 0x0003186a01007387 */ /* 0x0003e40000100a00 */
[----:B-1----:R-:W-:Y:S01]  /*dc50*/  IMAD.WIDE R204, R152, 0x4, R164 ;  /* 0x0000000498cc7825 */ /* 0x002fe200078e02a4 */
[----:B------:R-:W1:Y:S01]  /*dc60*/  LDC R252, c[0x0][0x230] ;  /* 0x00008c00fffc7b82 */ /* 0x000e620000000800 */
[----:B------:R-:W-:Y:S02]  /*dc70*/  ISETP.GE.U32.AND P0, PT, R153, 0x7ffffe5c, PT ;  /* 0x7ffffe5c9900780c */ /* 0x000fe40003f06070 */
[----:B------:R-:W-:-:S05]  /*dc80*/  VIADD R153, R96, 0xfffffed9 ;  /* 0xfffffed960997836 */ /* 0x000fca0000000000 */
[----:B------:R-:W-:Y:S01]  /*dc90*/  ISETP.GE.U32.AND P4, PT, R153, 0x7ffffe5a, PT ;  /* 0x7ffffe5a9900780c */ /* 0x000fe20003f86070 */
[----:B------:R-:W-:Y:S01]  /*dca0*/  VIADD R153, R98, 0xfffffebb ;  /* 0xfffffebb62997836 */ /* 0x000fe20000000000 */
[----:B------:R-:W-:Y:S01]  /*dcb0*/  LDGSTS.E [R248+0x2000c], desc[UR60][R162.64], !P3 ;  /* 0x2000c000a2f87fae */ /* 0x000fe2000d92187c */
[----:B------:R-:W1:Y:S03]  /*dcc0*/  LDC R96, c[0x0][0x230] ;  /* 0x00008c00ff607b82 */ /* 0x000e660000000800 */
[----:B------:R-:W-:Y:S01]  /*dcd0*/  ISETP.GE.U32.AND P5, PT, R153, 0x7ffffe3c, PT ;  /* 0x7ffffe3c9900780c */ /* 0x000fe20003fa6070 */
[----:B------:R1:W-:Y:S04]  /*dce0*/  LDGSTS.E [R248+0x24000], desc[UR60][R106.64], !P0 ;  /* 0x240000006af87fae */ /* 0x0003e8000c12187c */
[----:B------:R2:W-:Y:S01]  /*dcf0*/  LDGSTS.E [R248+0x24004], desc[UR60][R204.64], !P6 ;  /* 0x24004000ccf87fae */ /* 0x0005e2000f12187c */
[----:B------:R-:W3:Y:S03]  /*dd00*/  LDC R98, c[0x0][0x230] ;  /* 0x00008c00ff627b82 */ /* 0x000ee60000000800 */
[----:B------:R-:W3:Y:S04]  /*dd10*/  LDL.LU.64 R162, [R1+0x2e8] ;  /* 0x0002e80001a27983 */ /* 0x000ee80000300a00 */
[----:B------:R-:W3:Y:S01]  /*dd20*/  LDL.LU.64 R164, [R1+0x2e0] ;  /* 0x0002e00001a47983 */ /* 0x000ee20000300a00 */
[----:B-1----:R-:W1:Y:S03]  /*dd30*/  LDC R107, c[0x0][0x230] ;  /* 0x00008c00ff6b7b82 */ /* 0x002e660000000800 */
[----:B------:R2:W-:Y:S01]  /*dd40*/  STL.64 [R1+0x310], R204 ;  /* 0x000310cc01007387 */ /* 0x0005e20000100a00 */
[----:B----4-:R-:W-:-:S04]  /*dd50*/  IMAD.WIDE R166, R152, 0x4, R166 ;  /* 0x0000000498a67825 */ /* 0x010fc800078e02a6 */
[----:B------:R-:W4:Y:S01]  /*dd60*/  LDC R106, c[0x0][0x230] ;  /* 0x00008c00ff6a7b82 */ /* 0x000f220000000800 */
[----:B------:R1:W-:Y:S04]  /*dd70*/  STL.64 [R1+0x308], R166 ;  /* 0x000308a601007387 */ /* 0x0003e80000100a00 */
[----:B------:R-:W-:Y:S01]  /*dd80*/  LDGSTS.E [R248+0x24008], desc[UR60][R166.64], !P4 ;  /* 0x24008000a6f87fae */ /* 0x000fe2000e12187c */
[----:B--2---:R-:W-:-:S03]  /*dd90*/  IMAD.WIDE R204, R152, 0x4, R202 ;  /* 0x0000000498cc7825 */ /* 0x004fc600078e02ca */
[----:B-1----:R-:W2:Y:S04]  /*dda0*/  LDL.LU.64 R166, [R1+0x2d8] ;  /* 0x0002d80001a67983 */ /* 0x002ea80000300a00 */
[----:B------:R-:W2:Y:S01]  /*ddb0*/  LDL.LU.64 R202, [R1+0x2d0] ;  /* 0x0002d00001ca7983 */ /* 0x000ea20000300a00 */
[----:B---3--:R-:W-:-:S03]  /*ddc0*/  IMAD.WIDE R200, R152, 0x4, R200 ;  /* 0x0000000498c87825 */ /* 0x008fc600078e02c8 */
[----:B------:R1:W-:Y:S04]  /*ddd0*/  STL.64 [R1+0x300], R204 ;  /* 0x000300cc01007387 */ /* 0x0003e80000100a00 */
[----:B------:R1:W-:Y:S04]  /*dde0*/  LDGSTS.E [R248+0x2400c], desc[UR60][R204.64], !P1 ;  /* 0x2400c000ccf87fae */ /* 0x0003e8000c92187c */
[----:B------:R3:W-:Y:S04]  /*ddf0*/  STL.64 [R1+0x2f8], R200 ;  /* 0x0002f8c801007387 */ /* 0x0007e80000100a00 */
[----:B------:R-:W-:Y:S01]  /*de00*/  LDGSTS.E [R248+0x28000], desc[UR60][R200.64], !P5 ;  /* 0x28000000c8f87fae */ /* 0x000fe2000e92187c */
[----:B-1----:R-:W-:-:S03]  /*de10*/  IMAD.WIDE R204, R152, 0x4, R250 ;  /* 0x0000000498cc7825 */ /* 0x002fc600078e02fa */
[----:B---3--:R-:W3:Y:S04]  /*de20*/  LDL.LU.64 R200, [R1+0x2c8] ;  /* 0x0002c80001c87983 */ /* 0x008ee80000300a00 */
[----:B------:R-:W3:Y:S01]  /*de30*/  LDL.LU.64 R250, [R1+0x2c0] ;  /* 0x0002c00001fa7983 */ /* 0x000ee20000300a00 */
[----:B------:R-:W-:Y:S01]  /*de40*/  ISETP.GE.U32.AND P3, PT, R155, 0x7ffffe3b, PT ;  /* 0x7ffffe3b9b00780c */ /* 0x000fe20003f66070 */
[----:B------:R-:W-:Y:S02]  /*de50*/  VIADD R153, R97, 0xfffffeb9 ;  /* 0xfffffeb961997836 */ /* 0x000fe40000000000 */
[----:B------:R-:W-:Y:S01]  /*de60*/  VIADD R155, R96, 0xfffffeb8 ;  /* 0xfffffeb8609b7836 */ /* 0x000fe20000000000 */
[----:B------:R1:W-:Y:S01]  /*de70*/  STL.64 [R1+0x2f0], R204 ;  /* 0x0002f0cc01007387 */ /* 0x0003e20000100a00 */
[----:B------:R-:W3:Y:S01]  /*de80*/  LDC R97, c[0x0][0x230] ;  /* 0x00008c00ff617b82 */ /* 0x000ee20000000800 */
[----:B------:R-:W-:Y:S01]  /*de90*/  ISETP.GE.U32.AND P0, PT, R153, 0x7ffffe3a, PT ;  /* 0x7ffffe3a9900780c */ /* 0x000fe20003f06070 */
[----:B------:R-:W-:Y:S01]  /*dea0*/  VIADD R153, R99, 0xfffffe9b ;  /* 0xfffffe9b63997836 */ /* 0x000fe20000000000 */
[----:B------:R-:W-:Y:S01]  /*deb0*/  ISETP.GE.U32.AND P6, PT, R155, 0x7ffffe39, PT ;  /* 0x7ffffe399b00780c */ /* 0x000fe20003fc6070 */
[----:B------:R-:W-:-:S03]  /*dec0*/  VIADD R155, R98, 0xfffffe9a ;  /* 0xfffffe9a629b7836 */ /* 0x000fc60000000000 */
[----:B------:R-:W-:Y:S01]  /*ded0*/  ISETP.GE.U32.AND P4, PT, R153, 0x7ffffe1c, PT ;  /* 0x7ffffe1c9900780c */ /* 0x000fe20003f86070 */
[----:B------:R1:W-:Y:S01]  /*dee0*/  LDGSTS.E [R248+0x28004], desc[UR60][R204.64], !P3 ;  /* 0x28004000ccf87fae */ /* 0x0003e2000d92187c */
[C---:B------:R-:W-:Y:S01]  /*def0*/  IMAD.WIDE R162, R152.reuse, 0x4, R162 ;  /* 0x0000000498a27825 */ /* 0x040fe200078e02a2 */
[----:B------:R-:W-:Y:S01]  /*df00*/  ISETP.GE.U32.AND P1, PT, R155, 0x7ffffe1b, PT ;  /* 0x7ffffe1b9b00780c */ /* 0x000fe20003f26070 */
[----:B------:R-:W3:Y:S02]  /*df10*/  LDC R96, c[0x0][0x230] ;  /* 0x00008c00ff607b82 */ /* 0x000ee40000000800 */
[----:B------:R-:W-:Y:S01]  /*df20*/  VIADD R155, R107, 0xfffffef7 ;  /* 0xfffffef76b9b7836 */ /* 0x000fe20000000000 */
[----:B------:R4:W-:Y:S04]  /*df30*/  STL.64 [R1+0x2e8], R162 ;  /* 0x0002e8a201007387 */ /* 0x0009e80000100a00 */
[----:B------:R-:W-:Y:S01]  /*df40*/  LDGSTS.E [R248+0x28008], desc[UR60][R162.64], !P0 ;  /* 0x28008000a2f87fae */ /* 0x000fe2000c12187c */
[----:B------:R-:W3:Y:S01]  /*df50*/  LDC R98, c[0x0][0x230] ;  /* 0x00008c00ff627b82 */ /* 0x000ee20000000800 */
[----:B-1----:R-:W-:-:S02]  /*df60*/  IMAD.WIDE R204, R152, 0x4, R164 ;  /* 0x0000000498cc7825 */ /* 0x002fc400078e02a4 */
[----:B------:R-:W3:Y:S01]  /*df70*/  LDL.LU.64 R164, [R1+0x2b8] ;  /* 0x0002b80001a47983 */ /* 0x000ee20000300a00 */
[----:B------:R-:W-:Y:S01]  /*df80*/  ISETP.GE.U32.AND P0, PT, R155, 0x7ffffe78, PT ;  /* 0x7ffffe789b00780c */ /* 0x000fe20003f06070 */
[----:B----4-:R-:W-:Y:S02]  /*df90*/  VIADD R155, R106, 0xfffffef5 ;  /* 0xfffffef56a9b7836 */ /* 0x010fe40000000000 */
[----:B------:R1:W-:Y:S01]  /*dfa0*/  STL.64 [R1+0x2e0], R204 ;  /* 0x0002e0cc01007387 */ /* 0x0003e20000100a00 */
[----:B------:R-:W4:Y:S03]  /*dfb0*/  LDC R99, c[0x0][0x230] ;  /* 0x00008c00ff637b82 */ /* 0x000f260000000800 */
[----:B------:R-:W4:Y:S04]  /*dfc0*/  LDL.LU.64 R162, [R1+0x2b0] ;  /* 0x0002b00001a27983 */ /* 0x000f280000300a00 */
[----:B------:R1:W-:Y:S01]  /*dfd0*/  LDGSTS.E [R248+0x2800c], desc[UR60][R204.64], !P6 ;  /* 0x2800c000ccf87fae */ /* 0x0003e2000f12187c */
[----:B--2---:R-:W-:-:S04]  /*dfe0*/  IMAD.WIDE R166, R152, 0x4, R166 ;  /* 0x0000000498a67825 */ /* 0x004fc800078e02a6 */
[----:B---3--:R-:W-:Y:S01]  /*dff0*/  IMAD.WIDE R200, R152, 0x4, R200 ;  /* 0x0000000498c87825 */ /* 0x008fe200078e02c8 */
[----:B------:R2:W-:Y:S01]  /*e000*/  STL.64 [R1+0x2d8], R166 ;  /* 0x0002d8a601007387 */ /* 0x0005e20000100a00 */
[----:B------:R-:W-:Y:S01]  /*e010*/  IADD3 R153, R252, -0x167, RZ ;  /* 0xfffffe99fc997810 */ /* 0x000fe20007ffe0ff */
[----:B-1----:R-:W1:Y:S01]  /*e020*/  LDC R204, c[0x0][0x230] ;  /* 0x00008c00ffcc7b82 */ /* 0x002e620000000800 */
[C---:B------:R-:W-:Y:S01]  /*e030*/  IMAD.WIDE R106, R152.reuse, 0x4, R202 ;  /* 0x00000004986a7825 */ /* 0x040fe200078e02ca */
[----:B------:R-:W-:Y:S04]  /*e040*/  LDGSTS.E [R248+0x2c000], desc[UR60][R166.64], !P4 ;  /* 0x2c000000a6f87fae */ /* 0x000fe8000e12187c */
[----:B------:R3:W-:Y:S02]  /*e050*/  LDGSTS.E [R248+0x2c004], desc[UR60][R106.64], !P1 ;  /* 0x2c0040006af87fae */ /* 0x0007e4000c92187c */
[----:B------:R-:W1:Y:S02]  /*e060*/  LDC R252, c[0x0][0x230] ;  /* 0x00008c00fffc7b82 */ /* 0x000e640000000800 */
[----:B--2---:R-:W2:Y:S06]  /*e070*/  LDL.LU.64 R166, [R1+0x2a8] ;  /* 0x0002a80001a67983 */ /* 0x004eac0000300a00 */
[----:B------:R-:W2:Y:S01]  /*e080*/  LDC R205, c[0x0][0x230] ;  /* 0x00008c00ffcd7b82 */ /* 0x000ea20000000800 */
[----:B------:R3:W-:Y:S04]  /*e090*/  STL.64 [R1+0x2d0], R106 ;  /* 0x0002d06a01007387 */ /* 0x0007e80000100a00 */
[----:B------:R-:W2:Y:S04]  /*e0a0*/  LDL.LU.64 R206, [R1+0x2a0] ;  /* 0x0002a00001ce7983 */ /* 0x000ea80000300a00 */
[----:B------:R-:W-:Y:S01]  /*e0b0*/  STL.64 [R1+0x2c8], R200 ;  /* 0x0002c8c801007387 */ /* 0x000fe20000100a00 */
[----:B---3--:R-:W-:-:S03]  /*e0c0*/  IMAD.WIDE R106, R152, 0x4, R250 ;  /* 0x00000004986a7825 */ /* 0x008fc600078e02fa */
[----:B------:R-:W3:Y:S01]  /*e0d0*/  LDL.LU.64 R250, [R1+0x298] ;  /* 0x0002980001fa7983 */ /* 0x000ee20000300a00 */
[----:B------:R-:W-:Y:S01]  /*e0e0*/  ISETP.GE.U32.AND P5, PT, R153, 0x7ffffe1a, PT ;  /* 0x7ffffe1a9900780c */ /* 0x000fe20003fa6070 */
[----:B------:R-:W-:Y:S01]  /*e0f0*/  VIADD R153, R97, 0xfffffe98 ;  /* 0xfffffe9861997836 */ /* 0x000fe20000000000 */
[----:B------:R-:W-:Y:S01]  /*e100*/  ISETP.GE.U32.AND P4, PT, R155, 0x7ffffe76, PT ;  /* 0x7ffffe769b00780c */ /* 0x000fe20003f86070 */
[----:B------:R1:W-:Y:S01]  /*e110*/  STL.64 [R1+0x2c0], R106 ;  /* 0x0002c06a01007387 */ /* 0x0003e20000100a00 */
[----:B------:R-:W-:Y:S01]  /*e120*/  IMAD.WIDE R202, R152, 0x4, R164 ;  /* 0x0000000498ca7825 */ /* 0x000fe200078e02a4 */
[----:B------:R-:W2:Y:S01]  /*e130*/  LDC R97, c[0x0][0x230] ;  /* 0x00008c00ff617b82 */ /* 0x000ea20000000800 */
[----:B------:R-:W-:Y:S02]  /*e140*/  ISETP.GE.U32.AND P3, PT, R153, 0x7ffffe19, PT ;  /* 0x7ffffe199900780c */ /* 0x000fe40003f66070 */
[----:B------:R-:W-:-:S05]  /*e150*/  VIADD R153, R96, 0xfffffef6 ;  /* 0xfffffef660997836 */ /* 0x000fca0000000000 */
[----:B------:R-:W-:Y:S01]  /*e160*/  ISETP.GE.U32.AND P6, PT, R153, 0x7ffffe77, PT ;  /* 0x7ffffe779900780c */ /* 0x000fe20003fc6070 */
[----:B------:R-:W-:Y:S01]  /*e170*/  VIADD R153, R98, 0xfffffef4 ;  /* 0xfffffef462997836 */ /* 0x000fe20000000000 */
[----:B------:R1:W-:Y:S01]  /*e180*/  LDGSTS.E [R248+0x2c008], desc[UR60][R200.64], !P5 ;  /* 0x2c008000c8f87fae */ /* 0x0003e2000e92187c */
[----:B------:R-:W1:Y:S01]  /*e190*/  LDC R98, c[0x0][0x230] ;  /* 0x00008c00ff627b82 */ /* 0x000e620000000800 */
[----:B----4-:R-:W-:Y:S02]  /*e1a0*/  VIADD R155, R99, 0xfffffed7 ;  /* 0xfffffed7639b7836 */ /* 0x010fe40000000000 */
[----:B------:R-:W-:Y:S01]  /*e1b0*/  LDGSTS.E [R248+0x2c00c], desc[UR60][R106.64], !P3 ;  /* 0x2c00c0006af87fae */ /* 0x000fe2000d92187c */
[----:B------:R-:W-:Y:S02]  /*e1c0*/  IMAD.WIDE R162, R152, 0x4, R162 ;  /* 0x0000000498a27825 */ /* 0x000fe400078e02a2 */
[----:B------:R-:W-:Y:S01]  /*e1d0*/  ISETP.GE.U32.AND P5, PT, R155, 0x7ffffe58, PT ;  /* 0x7ffffe589b00780c */ /* 0x000fe20003fa6070 */
[----:B------:R2:W-:Y:S01]  /*e1e0*/  LDGSTS.E [R247+0x20000], desc[UR60][R202.64], !P0 ;  /* 0x20000000caf77fae */ /* 0x0005e2000c12187c */
[----:B-1----:R-:W-:Y:S01]  /*e1f0*/  VIADD R155, R252, 0xfffffed5 ;  /* 0xfffffed5fc9b7836 */ /* 0x002fe20000000000 */
[----:B------:R-:W-:Y:S01]  /*e200*/  ISETP.GE.U32.AND P1, PT, R153, 0x7ffffe75, PT ;  /* 0x7ffffe759900780c */ /* 0x000fe20003f26070 */
[----:B------:R-:W1:Y:S01]  /*e210*/  LDC R96, c[0x0][0x230] ;  /* 0x00008c00ff607b82 */ /* 0x000e620000000800 */
[----:B------:R-:W-:Y:S04]  /*e220*/  LDGSTS.E [R247+0x20004], desc[UR60][R162.64], !P6 ;  /* 0x20004000a2f77fae */ /* 0x000fe8000f12187c */
[----:B------:R-:W4:Y:S01]  /*e230*/  LDL.LU.64 R106, [R1+0x290] ;  /* 0x00029000016a7983 */ /* 0x000f220000300a00 */
[----:B------:R-:W-:-:S02]  /*e240*/  ISETP.GE.U32.AND P0, PT, R155, 0x7ffffe56, PT ;  /* 0x7ffffe569b00780c */ /* 0x000fc40003f06070 */
[----:B------:R-:W4:Y:S01]  /*e250*/  LDC R201, c[0x0][0x230] ;  /* 0x00008c00ffc97b82 */ /* 0x000f220000000800 */
[----:B------:R-:W4:Y:S04]  /*e260*/  LDL.LU.64 R164, [R1+0x288] ;  /* 0x0002880001a47983 */ /* 0x000f280000300a00 */
[----:B------:R-:W-:Y:S01]  /*e270*/  STL.64 [R1+0x2b8], R202 ;  /* 0x0002b8ca01007387 */ /* 0x000fe20000100a00 */
[----:B------:R-:W-:Y:S02]  /*e280*/  VIADD R155, R98, 0xfffffeb7 ;  /* 0xfffffeb7629b7836 */ /* 0x000fe40000000000 */
[----:B------:R-:W1:Y:S01]  /*e290*/  LDC R200, c[0x0][0x230] ;  /* 0x00008c00ffc87b82 */ /* 0x000e620000000800 */
[----:B------:R1:W-:Y:S07]  /*e2a0*/  STL.64 [R1+0x2b0], R162 ;  /* 0x0002b0a201007387 */ /* 0x0003ee0000100a00 */
[----:B------:R-:W4:Y:S01]  /*e2b0*/  LDC R252, c[0x0][0x230] ;  /* 0x00008c00fffc7b82 */ /* 0x000f220000000800 */
[----:B-1----:R-:W4:Y:S01]  /*e2c0*/  LDL.LU.64 R162, [R1+0x280] ;  /* 0x0002800001a27983 */ /* 0x002f220000300a00 */
[----:B--2---:R-:W-:-:S03]  /*e2d0*/  IMAD.WIDE R202, R152, 0x4, R166 ;  /* 0x0000000498ca7825 */ /* 0x004fc600078e02a6 */
[----:B------:R-:W2:Y:S01]  /*e2e0*/  LDL.LU.64 R166, [R1+0x278] ;  /* 0x0002780001a67983 */ /* 0x000ea20000300a00 */
[----:B------:R-:W-:-:S03]  /*e2f0*/  IMAD.WIDE R98, R152, 0x4, R206 ;  /* 0x0000000498627825 */ /* 0x000fc600078e02ce */
[----:B------:R1:W-:Y:S04]  /*e300*/  STL.64 [R1+0x2a8], R202 ;  /* 0x0002a8ca01007387 */ /* 0x0003e80000100a00 */
[----:B------:R3:W-:Y:S04]  /*e310*/  STL.64 [R1+0x2a0], R98 ;  /* 0x0002a06201007387 */ /* 0x0007e80000100a00 */
[----:B------:R1:W-:Y:S04]  /*e320*/  LDGSTS.E [R247+0x20008], desc[UR60][R202.64], !P4 ;  /* 0x20008000caf77fae */ /* 0x0003e8000e12187c */
[----:B------:R-:W2:Y:S04]  /*e330*/  LDL.LU.64 R206, [R1+0x270] ;  /* 0x0002700001ce7983 */ /* 0x000ea80000300a00 */
[----:B------:R3:W-:Y:S01]  /*e340*/  LDGSTS.E [R247+0x2000c], desc[UR60][R98.64], !P1 ;  /* 0x2000c00062f77fae */ /* 0x0007e2000c92187c */
[----:B------:R-:W-:-:S02]  /*e350*/  IADD3 R153, R97, -0x12a, RZ ;  /* 0xfffffed661997810 */ /* 0x000fc40007ffe0ff */
[----:B------:R-:W4:Y:S08]  /*e360*/  LDC R97, c[0x0][0x230] ;  /* 0x00008c00ff617b82 */ /* 0x000f300000000800 */
[----:B-1----:R-:W1:Y:S01]  /*e370*/  LDC R203, c[0x0][0x230] ;  /* 0x00008c00ffcb7b82 */ /* 0x002e620000000800 */
[----:B---3--:R-:W-:Y:S02]  /*e380*/  IMAD.WIDE R98, R152, 0x4, R250 ;  /* 0x0000000498627825 */ /* 0x008fe400078e02fa */
[----:B------:R-:W3:Y:S01]  /*e390*/  LDL.LU.64 R250, [R1+0x68] ;  /* 0x0000680001fa7983 */ /* 0x000ee20000300a00 */
[----:B------:R-:W-:Y:S01]  /*e3a0*/  ISETP.GE.U32.AND P3, PT, R153, 0x7ffffe57, PT ;  /* 0x7ffffe579900780c */ /* 0x000fe20003f66070 */
[----:B------:R-:W-:Y:S01]  /*e3b0*/  VIADD R153, R96, 0xfffffed4 ;  /* 0xfffffed460997836 */ /* 0x000fe20000000000 */
[----:B------:R-:W-:Y:S01]  /*e3c0*/  ISETP.GE.U32.AND P4, PT, R155, 0x7ffffe38, PT ;  /* 0x7ffffe389b00780c */ /* 0x000fe20003f86070 */
[----:B------:R-:W-:Y:S01]  /*e3d0*/  LDGSTS.E [R247+0x24000], desc[UR60][R98.64], !P5 ;  /* 0x2400000062f77fae */ /* 0x000fe2000e92187c */
[----:B------:R-:W1:Y:S02]  /*e3e0*/  LDC R96, c[0x0][0x230] ;  /* 0x00008c00ff607b82 */ /* 0x000e640000000800 */
[----:B------:R-:W-:Y:S01]  /*e3f0*/  ISETP.GE.U32.AND P6, PT, R153, 0x7ffffe55, PT ;  /* 0x7ffffe559900780c */ /* 0x000fe20003fc6070 */
[----:B------:R-:W-:-:S02]  /*e400*/  VIADD R153, R204, 0xfffffeb6 ;  /* 0xfffffeb6cc997836 */ /* 0x000fc40000000000 */
[----:B------:R-:W-:Y:S02]  /*e410*/  VIADD R155, R200, 0xfffffeb4 ;  /* 0xfffffeb4c89b7836 */ /* 0x000fe40000000000 */
[C---:B----4-:R-:W-:Y:S01]  /*e420*/  IMAD.WIDE R106, R152.reuse, 0x4, R106 ;  /* 0x00000004986a7825 */ /* 0x050fe200078e026a */
[----:B------:R-:W-:Y:S01]  /*e430*/  ISETP.GE.U32.AND P1, PT, R153, 0x7ffffe37, PT ;  /* 0x7ffffe379900780c */ /* 0x000fe20003f26070 */
[----:B------:R4:W-:Y:S01]  /*e440*/  STL.64 [R1+0x298], R98 ;  /* 0x0002986201007387 */ /* 0x0009e20000100a00 */
[----:B------:R-:W3:Y:S01]  /*e450*/  LDC R204, c[0x0][0x230] ;  /* 0x00008c00ffcc7b82 */ /* 0x000ee20000000800 */
[----:B------:R-:W-:Y:S02]  /*e460*/  VIADD R153, R201, 0xfffffeb5 ;  /* 0xfffffeb5c9997836 */ /* 0x000fe40000000000 */
[----:B------:R-:W-:Y:S01]  /*e470*/  IMAD.WIDE R200, R152, 0x4, R164 ;  /* 0x0000000498c87825 */ /* 0x000fe200078e02a4 */
[----:B------:R-:W-:Y:S01]  /*e480*/  LDGSTS.E [R247+0x24004], desc[UR60][R106.64], !P3 ;  /* 0x240040006af77fae */ /* 0x000fe2000d92187c */
[----:B------:R-:W-:-:S02]  /*e490*/  ISETP.GE.U32.AND P3, PT, R155, 0x7ffffe35, PT ;  /* 0x7ffffe359b00780c */ /* 0x000fc40003f66070 */
[----:B------:R-:W-:Y:S01]  /*e4a0*/  ISETP.GE.U32.AND P5, PT, R153, 0x7ffffe36, PT ;  /* 0x7ffffe369900780c */ /* 0x000fe20003fa6070 */
[----:B------:R1:W-:Y:S01]  /*e4b0*/  LDGSTS.E [R247+0x24008], desc[UR60][R200.64], !P0 ;  /* 0x24008000c8f77fae */ /* 0x0003e2000c12187c */
[----:B------:R-:W-:Y:S01]  /*e4c0*/  IADD3 R153, R97, -0x169, RZ ;  /* 0xfffffe9761997810 */ /* 0x000fe20007ffe0ff */
[----:B------:R-:W3:Y:S02]  /*e4d0*/  LDC R202, c[0x0][0x230] ;  /* 0x00008c00ffca7b82 */ /* 0x000ee40000000800 */
[----:B----4-:R-:W4:Y:S01]  /*e4e0*/  LDL.LU.64 R98, [R1+0x648] ;  /* 0x0006480001627983 */ /* 0x010f220000300a00 */
[----:B-1----:R-:W-:-:S03]  /*e4f0*/  VIADD R155, R96, 0xfffffe96 ;  /* 0xfffffe96609b7836 */ /* 0x002fc60000000000 */
[----:B------:R1:W-:Y:S01]  /*e500*/  STL.64 [R1+0x268], R106 ;  /* 0x0002686a01007387 */ /* 0x0003e20000100a00 */
[----:B------:R-:W-:-:S05]  /*e510*/  IMAD.WIDE R162, R152, 0x4, R162 ;  /* 0x0000000498a27825 */ /* 0x000fca00078e02a2 */
[----:B------:R-:W-:Y:S04]  /*e520*/  LDGSTS.E [R247+0x2400c], desc[UR60][R162.64], !P6 ;  /* 0x2400c000a2f77fae */ /* 0x000fe8000f12187c */
[----:B-1----:R-:W4:Y:S04]  /*e530*/  LDL.LU.64 R106, [R1+0x60] ;  /* 0x00006000016a7983 */ /* 0x002f280000300a00 */
[----:B------:R1:W-:Y:S04]  /*e540*/  STL.64 [R1+0x260], R200 ;  /* 0x000260c801007387 */ /* 0x0003e80000100a00 */
[----:B------:R-:W4:Y:S04]  /*e550*/  LDL.LU.64 R164, [R1+0x58] ;  /* 0x0000580001a47983 */ /* 0x000f280000300a00 */
[----:B------:R2:W-:Y:S01]  /*e560*/  STL.64 [R1+0x258], R162 ;  /* 0x000258a201007387 */ /* 0x0005e20000100a00 */
[----:B-1----:R-:W1:Y:S08]  /*e570*/  LDC R201, c[0x0][0x230] ;  /* 0x00008c00ffc97b82 */ /* 0x002e700000000800 */
[----:B------:R-:W1:Y:S01]  /*e580*/  LDC R200, c[0x0][0x230] ;  /* 0x00008c00ffc87b82 */ /* 0x000e620000000800 */
[----:B--2---:R-:W-:-:S02]  /*e590*/  IMAD.WIDE R96, R152, 0x4, R166 ;  /* 0x0000000498607825 */ /* 0x004fc400078e02a6 */
[----:B------:R-:W2:Y:S04]  /*e5a0*/  LDL.LU.64 R166, [R1+0x50] ;  /* 0x0000500001a67983 */ /* 0x000ea80000300a00 */
[----:B------:R1:W-:Y:S04]  /*e5b0*/  STL.64 [R1+0x250], R96 ;  /* 0x0002506001007387 */ /* 0x0003e80000100a00 */
[----:B------:R1:W-:Y:S04]  /*e5c0*/  LDGSTS.E [R247+0x28000], desc[UR60][R96.64], !P4 ;  /* 0x2800000060f77fae */ /* 0x0003e8000e12187c */
[----:B------:R-:W2:Y:S01]  /*e5d0*/  LDL.LU.64 R162, [R1+0x48] ;  /* 0x0000480001a27983 */ /* 0x000ea20000300a00 */
[----:B-1----:R-:W-:-:S05]  /*e5e0*/  IMAD.WIDE R96, R152, 0x4, R206 ;  /* 0x0000000498607825 */ /* 0x002fca00078e02ce */
[----:B------:R1:W-:Y:S04]  /*e5f0*/  STL.64 [R1+0x248], R96 ;  /* 0x0002486001007387 */ /* 0x0003e80000100a00 */
[----:B------:R-:W-:Y:S01]  /*e600*/  LDGSTS.E [R247+0x28004], desc[UR60][R96.64], !P1 ;  /* 0x2800400060f77fae */ /* 0x000fe2000c92187c */
[----:B---3--:R-:W-:-:S03]  /*e610*/  IMAD.WIDE R206, R152, 0x4, R250 ;  /* 0x0000000498ce7825 */ /* 0x008fc600078e02fa */
[----:B------:R-:W3:Y:S04]  /*e620*/  LDL.LU.64 R250, [R1+0x40] ;  /* 0x0000400001fa7983 */ /* 0x000ee80000300a00 */
[----:B-1----:R-:W3:Y:S04]  /*e630*/  LDL.LU.64 R96, [R1+0x640] ;  /* 0x0006400001607983 */ /* 0x002ee80000300a00 */
[----:B------:R1:W-:Y:S04]  /*e640*/  STL.64 [R1+0x240], R206 ;  /* 0x000240ce01007387 */ /* 0x0003e80000100a00 */
[----:B------:R3:W-:Y:S04]  /*e650*/  LDGSTS.E [R247+0x28008], desc[UR60][R206.64], !P5 ;  /* 0x28008000cef77fae */ /* 0x0007e8000e92187c */
[----:B-1----:R-:W3:Y:S01]  /*e660*/  LDL.LU.64 R206, [R1+0x38] ;  /* 0x0000380001ce7983 */ /* 0x002ee20000300a00 */
[----:B------:R-:W-:Y:S01]  /*e670*/  ISETP.GE.U32.AND P0, PT, R153, 0x7ffffe18, PT ;  /* 0x7ffffe189900780c */ /* 0x000fe20003f06070 */
[----:B------:R-:W-:Y:S01]  /*e680*/  VIADD R153, R252, 0xfffffe95 ;  /* 0xfffffe95fc997836 */ /* 0x000fe20000000000 */
[----:B------:R-:W-:Y:S01]  /*e690*/  ISETP.GE.U32.AND P6, PT, R155, 0x7ffffe17, PT ;  /* 0x7ffffe179b00780c */ /* 0x000fe20003fc6070 */
[----:B------:R-:W-:Y:S01]  /*e6a0*/  VIADD R155, R204, 0xfffffe94 ;  /* 0xfffffe94cc9b7836 */ /* 0x000fe20000000000 */
[----:B------:R-:W1:Y:S02]  /*e6b0*/  LDC R252, c[0x0][0x230] ;  /* 0x00008c00fffc7b82 */ /* 0x000e640000000800 */
[----:B------:R-:W-:Y:S01]  /*e6c0*/  ISETP.GE.U32.AND P4, PT, R153, 0x7ffffe16, PT ;  /* 0x7ffffe169900780c */ /* 0x000fe20003f86070 */
[----:B------:R-:W-:Y:S01]  /*e6d0*/  VIADD R153, R203, 0xfffffef3 ;  /* 0xfffffef3cb997836 */ /* 0x000fe20000000000 */
[----:B------:R-:W-:Y:S01]  /*e6e0*/  ISETP.GE.U32.AND P1, PT, R155, 0x7ffffe15, PT ;  /* 0x7ffffe159b00780c */ /* 0x000fe20003f26070 */
[----:B------:R-:W-:-:S02]  /*e6f0*/  VIADD R155, R202, 0xfffffef2 ;  /* 0xfffffef2ca9b7836 */ /* 0x000fc40000000000 */
[C---:B----4-:R-:W-:Y:S01]  /*e700*/  IMAD.WIDE R106, R152.reuse, 0x4, R106 ;  /* 0x00000004986a7825 */ /* 0x050fe200078e026a */
[----:B------:R-:W-:Y:S01]  /*e710*/  ISETP.GE.U32.AND P5, PT, R153, 0x7ffffe74, PT ;  /* 0x7ffffe749900780c */ /* 0x000fe20003fa6070 */
[----:B------:R-:W4:Y:S03]  /*e720*/  LDC R204, c[0x0][0x230] ;  /* 0x00008c00ffcc7b82 */ /* 0x000f260000000800 */
[----:B------:R1:W-:Y:S01]  /*e730*/  STL.64 [R1+0x238], R106 ;  /* 0x0002386a01007387 */ /* 0x0003e20000100a00 */
[----:B------:R-:W-:-:S03]  /*e740*/  IMAD.WIDE R202, R152, 0x4, R164 ;  /* 0x0000000498ca7825 */ /* 0x000fc600078e02a4 */
[----:B------:R-:W-:Y:S01]  /*e750*/  LDGSTS.E [R247+0x2800c], desc[UR60][R106.64], !P3 ;  /* 0x2800c0006af77fae */ /* 0x000fe2000d92187c */
[----:B------:R-:W-:-:S03]  /*e760*/  ISETP.GE.U32.AND P3, PT, R155, 0x7ffffe73, PT ;  /* 0x7ffffe739b00780c */ /* 0x000fc60003f66070 */
[----:B------:R-:W4:Y:S01]  /*e770*/  LDL.LU.64 R164, [R1+0x30] ;  /* 0x0000300001a47983 */ /* 0x000f220000300a00 */
[----:B------:R-:W-:Y:S01]  /*e780*/  VIADD R153, R201, 0xfffffef1 ;  /* 0xfffffef1c9997836 */ /* 0x000fe20000000000 */
[----:B------:R-:W-:Y:S02]  /*e790*/  IADD3 R155, R200, -0x110, RZ ;  /* 0xfffffef0c89b7810 */ /* 0x000fe40007ffe0ff */
[----:B------:R1:W-:Y:S04]  /*e7a0*/  STL.64 [R1+0x230], R202 ;  /* 0x000230ca01007387 */ /* 0x0003e80000100a00 */
[----:B-1----:R-:W4:Y:S04]  /*e7b0*/  LDL.LU.64 R106, [R1+0x638] ;  /* 0x00063800016a7983 */ /* 0x002f280000300a00 */
[----:B------:R1:W-:Y:S04]  /*e7c0*/  LDGSTS.E [R247+0x2c000], desc[UR60][R202.64], !P0 ;  /* 0x2c000000caf77fae */ /* 0x0003e8000c12187c */
[----:B------:R-:W1:Y:S04]  /*e7d0*/  LDL.LU.64 R202, [R1+0x28] ;  /* 0x0000280001ca7983 */ /* 0x000e680000300a00 */
[----:B------:R-:W4:Y:S01]  /*e7e0*/  LDL.LU.64 R200, [R1+0x20] ;  /* 0x0000200001c87983 */ /* 0x000f220000300a00 */
[----:B--2---:R-:W-:-:S05]  /*e7f0*/  IMAD.WIDE R166, R152, 0x4, R166 ;  /* 0x0000000498a67825 */ /* 0x004fca00078e02a6 */
[----:B------:R2:W-:Y:S04]  /*e800*/  STL.64 [R1+0x220], R166 ;  /* 0x000220a601007387 */ /* 0x0005e80000100a00 */
[----:B------:R1:W-:Y:S01]  /*e810*/  LDGSTS.E [R247+0x2c004], desc[UR60][R166.64], !P6 ;  /* 0x2c004000a6f77fae */ /* 0x0003e2000f12187c */
[----:B------:R-:W-:-:S05]  /*e820*/  IMAD.WIDE R162, R152, 0x4, R162 ;  /* 0x0000000498a27825 */ /* 0x000fca00078e02a2 */
[----:B------:R2:W-:Y:S04]  /*e830*/  STL.64 [R1+0x218], R162 ;  /* 0x000218a201007387 */ /* 0x0005e80000100a00 */
[----:B------:R1:W-:Y:S04]  /*e840*/  LDGSTS.E [R247+0x2c008], desc[UR60][R162.64], !P4 ;  /* 0x2c008000a2f77fae */ /* 0x0003e8000e12187c */
[----:B--2---:R-:W2:Y:S04]  /*e850*/  LDL.LU.64 R166, [R1+0x18] ;  /* 0x0000180001a67983 */ /* 0x004ea80000300a00 */
[----:B------:R-:W2:Y:S01]  /*e860*/  LDL.LU.64 R162, [R1+0x10] ;  /* 0x0000100001a27983 */ /* 0x000ea20000300a00 */
[----:B---3--:R-:W-:-:S05]  /*e870*/  IMAD.WIDE R250, R152, 0x4, R250 ;  /* 0x0000000498fa7825 */ /* 0x008fca00078e02fa */
[----:B------:R3:W-:Y:S04]  /*e880*/  STL.64 [R1+0x210], R250 ;  /* 0x000210fa01007387 */ /* 0x0007e80000100a00 */
[----:B------:R2:W-:Y:S01]  /*e890*/  LDGSTS.E [R247+0x2c00c], desc[UR60][R250.64], !P1 ;  /* 0x2c00c000faf77fae */ /* 0x0005e2000c92187c */
[----:B------:R-:W-:-:S05]  /*e8a0*/  IMAD.WIDE R206, R152, 0x4, R206 ;  /* 0x0000000498ce7825 */ /* 0x000fca00078e02ce */
[----:B------:R4:W-:Y:S04]  /*e8b0*/  STL.64 [R1+0x208], R206 ;  /* 0x000208ce01007387 */ /* 0x0009e80000100a00 */
[----:B---3--:R-:W3:Y:S01]  /*e8c0*/  LDL.LU.64 R250, [R1+0x8] ;  /* 0x0000080001fa7983 */ /* 0x008ee20000300a00 */
[----:B------:R-:W-:Y:S01]  /*e8d0*/  ISETP.GE.U32.AND P0, PT, R153, 0x7ffffe72, PT ;  /* 0x7ffffe729900780c */ /* 0x000fe20003f06070 */
[----:B------:R-:W-:Y:S01]  /*e8e0*/  VIADD R153, R205, 0xfffffed3 ;  /* 0xfffffed3cd997836 */ /* 0x000fe20000000000 */
[----:B------:R-:W-:Y:S01]  /*e8f0*/  ISETP.GE.U32.AND P6, PT, R155, 0x7ffffe71, PT ;  /* 0x7ffffe719b00780c */ /* 0x000fe20003fc6070 */
[----:B----4-:R-:W-:Y:S01]  /*e900*/  VIADD R155, R204, 0xfffffed1 ;  /* 0xfffffed1cc9b7836 */ /* 0x010fe20000000000 */
[----:B------:R-:W-:Y:S02]  /*e910*/  LDGSTS.E [R246+0x20000], desc[UR60][R206.64], !P5 ;  /* 0x20000000cef67fae */ /* 0x000fe4000e92187c */
[----:B------:R-:W-:Y:S01]  /*e920*/  ISETP.GE.U32.AND P4, PT, R153, 0x7ffffe54, PT ;  /* 0x7ffffe549900780c */ /* 0x000fe20003f86070 */
[----:B------:R-:W-:Y:S01]  /*e930*/  VIADD R153, R252, 0xfffffed2 ;  /* 0xfffffed2fc997836 */ /* 0x000fe20000000000 */
[----:B------:R-:W-:Y:S01]  /*e940*/  ISETP.GE.U32.AND P5, PT, R155, 0x7ffffe52, PT ;  /* 0x7ffffe529b00780c */ /* 0x000fe20003fa6070 */
[----:B------:R-:W4:Y:S03]  /*e950*/  LDC R252, c[0x0][0x230] ;  /* 0x00008c00fffc7b82 */ /* 0x000f260000000800 */
[----:B------:R-:W-:-:S05]  /*e960*/  ISETP.GE.U32.AND P1, PT, R153, 0x7ffffe53, PT ;  /* 0x7ffffe539900780c */ /* 0x000fca0003f26070 */
[----:B------:R-:W4:Y:S01]  /*e970*/  LDC R155, c[0x0][0x230] ;  /* 0x00008c00ff9b7b82 */ /* 0x000f220000000800 */
[C---:B------:R-:W-:Y:S02]  /*e980*/  IMAD.WIDE R204, R152.reuse, 0x4, R164 ;  /* 0x0000000498cc7825 */ /* 0x040fe400078e02a4 */
[----:B------:R-:W4:Y:S04]  /*e990*/  LDL.LU.64 R164, [R1] ;  /* 0x0000000001a47983 */ /* 0x000f280000300a00 */
[----:B------:R-:W4:Y:S04]  /*e9a0*/  LDL.LU.64 R206, [R1+0x630] ;  /* 0x0006300001ce7983 */ /* 0x000f280000300a00 */
[----:B------:R1:W-:Y:S04]  /*e9b0*/  STL.64 [R1+0x200], R204 ;  /* 0x000200cc01007387 */ /* 0x0003e80000100a00 */
[----:B------:R-:W-:Y:S01]  /*e9c0*/  LDGSTS.E [R246+0x20004], desc[UR60][R204.64], !P3 ;  /* 0x20004000ccf67fae */ /* 0x000fe2000d92187c */
[----:B-1----:R-:W-:-:S03]  /*e9d0*/  IMAD.WIDE R202, R152, 0x4, R202 ;  /* 0x0000000498ca7825 */ /* 0x002fc600078e02ca */
[----:B------:R-:W4:Y:S01]  /*e9e0*/  LDL.LU.64 R204, [R1+0x628] ;  /* 0x0006280001cc7983 */ /* 0x000f220000300a00 */
[----:B------:R-:W-:-:S03]  /*e9f0*/  IMAD.WIDE R200, R152, 0x4, R200 ;  /* 0x0000000498c87825 */ /* 0x000fc600078e02c8 */
[----:B------:R1:W-:Y:S04]  /*ea00*/  STL.64 [R1+0x1f8], R202 ;  /* 0x0001f8ca01007387 */ /* 0x0003e80000100a00 */
[----:B------:R-:W-:Y:S04]  /*ea10*/  LDGSTS.E [R246+0x20008], desc[UR60][R202.64], !P0 ;  /* 0x20008000caf67fae */ /* 0x000fe8000c12187c */
[----:B------:R-:W-:Y:S04]  /*ea20*/  LDGSTS.E [R246+0x2000c], desc[UR60][R200.64], !P6 ;  /* 0x2000c000c8f67fae */ /* 0x000fe8000f12187c */
[----:B-1----:R-:W4:Y:S04]  /*ea30*/  LDL.LU.64 R202, [R1+0x620] ;  /* 0x0006200001ca7983 */ /* 0x002f280000300a00 */
[----:B------:R1:W-:Y:S04]  /*ea40*/  STL.64 [R1+0x1f0], R200 ;  /* 0x0001f0c801007387 */ /* 0x0003e80000100a00 */
[----:B-1----:R-:W4:Y:S01]  /*ea50*/  LDL.LU.64 R200, [R1+0x618] ;  /* 0x0006180001c87983 */ /* 0x002f220000300a00 */
[----:B--2---:R-:W-:-:S05]  /*ea60*/  IMAD.WIDE R166, R152, 0x4, R166 ;  /* 0x0000000498a67825 */ /* 0x004fca00078e02a6 */
[----:B------:R1:W-:Y:S01]  /*ea70*/  STL.64 [R1+0x48], R166 ;  /* 0x000048a601007387 */ /* 0x0003e20000100a00 */
[----:B------:R-:W-:-:S03]  /*ea80*/  IMAD.WIDE R162, R152, 0x4, R162 ;  /* 0x0000000498a27825 */ /* 0x000fc600078e02a2 */
[----:B------:R-:W-:Y:S04]  /*ea90*/  LDGSTS.E [R246+0x24000], desc[UR60][R166.64], !P4 ;  /* 0x24000000a6f67fae */ /* 0x000fe8000e12187c */
[----:B------:R-:W-:Y:S04]  /*eaa0*/  LDGSTS.E [R246+0x24004], desc[UR60][R162.64], !P1 ;  /* 0x24004000a2f67fae */ /* 0x000fe8000c92187c */
[----:B-1----:R-:W2:Y:S04]  /*eab0*/  LDL.LU.64 R166, [R1+0x610] ;  /* 0x0006100001a67983 */ /* 0x002ea80000300a00 */
[----:B------:R1:W-:Y:S04]  /*eac0*/  STL.64 [R1+0x50], R162 ;  /* 0x000050a201007387 */ /* 0x0003e80000100a00 */
[----:B-1----:R-:W2:Y:S01]  /*ead0*/  LDL.LU.64 R162, [R1+0x608] ;  /* 0x0006080001a27983 */ /* 0x002ea20000300a00 */
[----:B---3--:R-:W-:-:S05]  /*eae0*/  IMAD.WIDE R250, R152, 0x4, R250 ;  /* 0x0000000498fa7825 */ /* 0x008fca00078e02fa */
[----:B------:R1:W-:Y:S04]  /*eaf0*/  STL.64 [R1+0x68], R250 ;  /* 0x000068fa01007387 */ /* 0x0003e80000100a00 */
[----:B------:R-:W-:Y:S04]  /*eb00*/  LDGSTS.E [R246+0x24008], desc[UR60][R250.64], !P5 ;  /* 0x24008000faf67fae */ /* 0x000fe8000e92187c */
[----:B-1----:R-:W3:Y:S01]  /*eb10*/  LDL.LU.64 R250, [R1+0x600] ;  /* 0x0006000001fa7983 */ /* 0x002ee20000300a00 */
[----:B----4-:R-:W-:Y:S02]  /*eb20*/  VIADD R153, R252, 0xfffffed0 ;  /* 0xfffffed0fc997836 */ /* 0x010fe40000000000 */
[----:B------:R-:W-:Y:S01]  /*eb30*/  VIADD R155, R155, 0xfffffeb3 ;  /* 0xfffffeb39b9b7836 */ /* 0x000fe20000000000 */
[----:B------:R-:W1:Y:S02]  /*eb40*/  LDC R252, c[0x0][0x230] ;  /* 0x00008c00fffc7b82 */ /* 0x000e640000000800 */
[----:B------:R-:W-:-:S02]  /*eb50*/  ISETP.GE.U32.AND P3, PT, R153, 0x7ffffe51, PT ;  /* 0x7ffffe519900780c */ /* 0x000fc40003f66070 */
[----:B------:R-:W-:Y:S01]  /*eb60*/  ISETP.GE.U32.AND P0, PT, R155, 0x7ffffe34, PT ;  /* 0x7ffffe349b00780c */ /* 0x000fe20003f06070 */
[----:B------:R-:W-:-:S03]  /*eb70*/  IMAD.WIDE R164, R152, 0x4, R164 ;  /* 0x0000000498a47825 */ /* 0x000fc600078e02a4 */
[----:B------:R-:W4:Y:S02]  /*eb80*/  LDC R155, c[0x0][0x230] ;  /* 0x00008c00ff9b7b82 */ /* 0x000f240000000800 */
[----:B------:R3:W-:Y:S05]  /*eb90*/  STL.64 [R1+0x70], R164 ;  /* 0x000070a401007387 */ /* 0x0007ea0000100a00 */
[----:B------:R3:W-:Y:S01]  /*eba0*/  LDGSTS.E [R246+0x2400c], desc[UR60][R164.64], !P3 ;  /* 0x2400c000a4f67fae */ /* 0x0007e2000d92187c */
[----:B-1----:R-:W-:Y:S02]  /*ebb0*/  VIADD R153, R252, 0xfffffeb2 ;  /* 0xfffffeb2fc997836 */ /* 0x002fe40000000000 */
[----:B------:R-:W1:Y:S03]  /*ebc0*/  LDC R252, c[0x0][0x230] ;  /* 0x00008c00fffc7b82 */ /* 0x000e660000000800 */
[----:B------:R-:W-:-:S05]  /*ebd0*/  ISETP.GE.U32.AND P6, PT, R153, 0x7ffffe33, PT ;  /* 0x7ffffe339900780c */ /* 0x000fca0003fc6070 */
[----:B------:R-:W1:Y:S01]  /*ebe0*/  LDC R153, c[0x0][0x230] ;  /* 0x00008c00ff997b82 */ /* 0x000e620000000800 */
[----:B----4-:R-:W-:-:S04]  /*ebf0*/  IADD3 R155, R155, -0x14f, RZ ;  /* 0xfffffeb19b9b7810 */ /* 0x010fc80007ffe0ff */
[----:B------:R-:W-:-:S03]  /*ec00*/  ISETP.GE.U32.AND P4, PT, R155, 0x7ffffe32, PT ;  /* 0x7ffffe329b00780c */ /* 0x000fc60003f86070 */
[----:B------:R-:W4:Y:S01]  /*ec10*/  LDC R155, c[0x0][0x230] ;  /* 0x00008c00ff9b7b82 */ /* 0x000f220000000800 */
[----:B-1----:R-:W-:Y:S02]  /*ec20*/  VIADD R153, R153, 0xfffffeb0 ;  /* 0xfffffeb099997836 */ /* 0x002fe40000000000 */
[----:B---3--:R-:W-:-:S03]  /*ec30*/  IMAD.WIDE R164, R152, 0x4, R250 ;  /* 0x0000000498a47825 */ /* 0x008fc600078e02fa */
[----:B------:R-:W-:Y:S02]  /*ec40*/  ISETP.GE.U32.AND P1, PT, R153, 0x7ffffe31, PT ;  /* 0x7ffffe319900780c */ /* 0x000fe40003f26070 */
[----:B------:R-:W1:Y:S01]  /*ec50*/  LDC R251, c[0x0][0x230] ;  /* 0x00008c00fffb7b82 */ /* 0x000e620000000800 */
[----:B------:R3:W-:Y:S04]  /*ec60*/  STL.64 [R1+0x1e8], R164 ;  /* 0x0001e8a401007387 */ /* 0x0007e80000100a00 */
[----:B------:R-:W-:Y:S03]  /*ec70*/  LDGSTS.E [R246+0x28000], desc[UR60][R164.64], !P0 ;  /* 0x28000000a4f67fae */ /* 0x000fe6000c12187c */
[----:B------:R-:W1:Y:S01]  /*ec80*/  LDC R153, c[0x0][0x230] ;  /* 0x00008c00ff997b82 */ /* 0x000e620000000800 */
[----:B----4-:R-:W-:-:S02]  /*ec90*/  VIADD R155, R155, 0xfffffe93 ;  /* 0xfffffe939b9b7836 */ /* 0x010fc40000000000 */
[----:B--2---:R-:W-:-:S05]  /*eca0*/  IMAD.WIDE R162, R152, 0x4, R162 ;  /* 0x0000000498a27825 */ /* 0x004fca00078e02a2 */
[----:B------:R-:W2:Y:S01]  /*ecb0*/  LDC R250, c[0x0][0x230] ;  /* 0x00008c00fffa7b82 */ /* 0x000ea20000000800 */
[----:B---3--:R-:W3:Y:S01]  /*ecc0*/  LDL.LU.64 R164, [R1+0x5f8] ;  /* 0x0005f80001a47983 */ /* 0x008ee20000300a00 */
[----:B------:R-:W-:-:S03]  /*ecd0*/  ISETP.GE.U32.AND P5, PT, R155, 0x7ffffe14, PT ;  /* 0x7ffffe149b00780c */ /* 0x000fc60003fa6070 */
[----:B------:R4:W-:Y:S03]  /*ece0*/  LDGSTS.E [R246+0x28004], desc[UR60][R162.64], !P6 ;  /* 0x28004000a2f67fae */ /* 0x0009e6000f12187c */
[----:B------:R-:W4:Y:S01]  /*ecf0*/  LDC R155, c[0x0][0x230] ;  /* 0x00008c00ff9b7b82 */ /* 0x000f220000000800 */
[----:B-1----:R-:W-:-:S05]  /*ed00*/  VIADD R153, R153, 0xfffffe92 ;  /* 0xfffffe9299997836 */ /* 0x002fca0000000000 */
[----:B------:R-:W-:Y:S01]  /*ed10*/  ISETP.GE.U32.AND P3, PT, R153, 0x7ffffe13, PT ;  /* 0x7ffffe139900780c */ /* 0x000fe20003f66070 */
[----:B------:R-:W-:Y:S02]  /*ed20*/  VIADD R153, R252, 0xfffffe90 ;  /* 0xfffffe90fc997836 */ /* 0x000fe40000000000 */
[----:B------:R-:W1:Y:S01]  /*ed30*/  LDC R252, c[0x0][0x230] ;  /* 0x00008c00fffc7b82 */ /* 0x000e620000000800 */
[----:B------:R2:W-:Y:S01]  /*ed40*/  STL.64 [R1+0x1e0], R162 ;  /* 0x0001e0a201007387 */ /* 0x0005e20000100a00 */
[----:B----4-:R-:W-:-:S06]  /*ed50*/  VIADD R155, R155, 0xfffffe91 ;  /* 0xfffffe919b9b7836 */ /* 0x010fcc0000000000 */
[----:B--2---:R-:W2:Y:S01]  /*ed60*/  LDC R163, c[0x0][0x230] ;  /* 0x00008c00ffa37b82 */ /* 0x004ea20000000800 */
[----:B------:R-:W-:Y:S02]  /*ed70*/  ISETP.GE.U32.AND P0, PT, R155, 0x7ffffe12, PT ;  /* 0x7ffffe129b00780c */ /* 0x000fe40003f06070 */
[----:B------:R-:W-:-:S05]  /*ed80*/  ISETP.GE.U32.AND P6, PT, R153, 0x7ffffe11, PT ;  /* 0x7ffffe119900780c */ /* 0x000fca0003fc6070 */
[----:B------:R-:W4:Y:S01]  /*ed90*/  LDC R162, c[0x0][0x230] ;  /* 0x00008c00ffa27b82 */ /* 0x000f220000000800 */
[----:B-1----:R-:W-:-:S07]  /*eda0*/  IADD3 R155, R252, -0x112, RZ ;  /* 0xfffffeeefc9b7810 */ /* 0x002fce0007ffe0ff */
[----:B------:R-:W1:Y:S01]  /*edb0*/  LDC R252, c[0x0][0x230] ;  /* 0x00008c00fffc7b82 */ /* 0x000e620000000800 */
[----:B------:R-:W-:Y:S02]  /*edc0*/  VIADD R153, R251, 0xfffffeef ;  /* 0xfffffeeffb997836 */ /* 0x000fe40000000000 */
[----:B------:R-:W-:-:S05]  /*edd0*/  IMAD.WIDE R166, R152, 0x4, R166 ;  /* 0x0000000498a67825 */ /* 0x000fca00078e02a6 */
[----:B------:R-:W4:Y:S01]  /*ede0*/  LDC R251, c[0x0][0x230] ;  /* 0x00008c00fffb7b82 */ /* 0x000f220000000800 */
[----:B------:R-:W-:-:S04]  /*edf0*/  IMAD.WIDE R100, R152, 0x4, R100 ;  /* 0x0000000498647825 */ /* 0x000fc800078e0264 */
[----:B------:R-:W-:-:S04]  /*ee00*/  IMAD.WIDE R126, R152, 0x4, R126 ;  /* 0x00000004987e7825 */ /* 0x000fc800078e027e */
[----:B------:R-:W-:-:S04]  /*ee10*/  IMAD.WIDE R112, R152, 0x4, R112 ;  /* 0x0000000498707825 */ /* 0x000fc800078e0270 */
[----:B------:R-:W-:-:S04]  /*ee20*/  IMAD.WIDE R16, R152, 0x4, R16 ;  /* 0x0000000498107825 */ /* 0x000fc800078e0210 */
[----:B---3--:R-:W-:-:S05]  /*ee30*/  IMAD.WIDE R164, R152, 0x4, R164 ;  /* 0x0000000498a47825 */ /* 0x008fca00078e02a4 */
[----:B------:R3:W-:Y:S04]  /*ee40*/  STL.64 [R1+0x1d8], R164 ;  /* 0x0001d8a401007387 */ /* 0x0007e80000100a00 */
[----:B------:R3:W-:Y:S01]  /*ee50*/  LDGSTS.E [R246+0x28008], desc[UR60][R164.64], !P4 ;  /* 0x28008000a4f67fae */ /* 0x0007e2000e12187c */
[----:B------:R-:W-:Y:S01]  /*ee60*/  ISETP.GE.U32.AND P4, PT, R153, 0x7ffffe70, PT ;  /* 0x7ffffe709900780c */ /* 0x000fe20003f86070 */
[----:B--2---:R-:W-:Y:S02]  /*ee70*/  VIADD R153, R163, 0xfffffeed ;  /* 0xfffffeeda3997836 */ /* 0x004fe40000000000 */
[----:B------:R2:W-:Y:S01]  /*ee80*/  LDGSTS.E [R246+0x2800c], desc[UR60][R166.64], !P1 ;  /* 0x2800c000a6f67fae */ /* 0x0005e2000c92187c */
[----:B------:R-:W-:Y:S01]  /*ee90*/  ISETP.GE.U32.AND P1, PT, R155, 0x7ffffe6f, PT ;  /* 0x7ffffe6f9b00780c */ /* 0x000fe20003f26070 */
[----:B------:R-:W4:Y:S01]  /*eea0*/  LDC R163, c[0x0][0x230] ;  /* 0x00008c00ffa37b82 */ /* 0x000f220000000800 */
[C---:B---3--:R-:W-:Y:S01]  /*eeb0*/  IMAD.WIDE R164, R152.reuse, 0x4, R200 ;  /* 0x0000000498a47825 */ /* 0x048fe200078e02c8 */
[----:B------:R2:W-:Y:S03]  /*eec0*/  STL.64 [R1+0x1c8], R166 ;  /* 0x0001c8a601007387 */ /* 0x0005e60000100a00 */
[----:B------:R-:W-:Y:S01]  /*eed0*/  IMAD.WIDE R200, R152, 0x4, R202 ;  /* 0x0000000498c87825 */ /* 0x000fe200078e02ca */
[----:B------:R3:W-:Y:S01]  /*eee0*/  LDGSTS.E [R246+0x2c000], desc[UR60][R164.64], !P5 ;  /* 0x2c000000a4f67fae */ /* 0x0007e2000e92187c */
[----:B------:R-:W-:-:S02]  /*eef0*/  ISETP.GE.U32.AND P5, PT, R153, 0x7ffffe6e, PT ;  /* 0x7ffffe6e9900780c */ /* 0x000fc40003fa6070 */
[----:B-1----:R-:W-:Y:S01]  /*ef00*/  VIADD R155, R252, 0xfffffeec ;  /* 0xfffffeecfc9b7836 */ /* 0x002fe20000000000 */
[----:B------:R3:W-:Y:S01]  /*ef10*/  STL.64 [R1+0x1c0], R164 ;  /* 0x0001c0a401007387 */ /* 0x0007e20000100a00 */
[----:B------:R-:W-:Y:S02]  /*ef20*/  VIADD R153, R250, 0xfffffecf ;  /* 0xfffffecffa997836 */ /* 0x000fe40000000000 */
[----:B--2---:R-:W-:Y:S01]  /*ef30*/  IMAD.WIDE R166, R152, 0x4, R204 ;  /* 0x0000000498a67825 */ /* 0x004fe200078e02cc */
[----:B------:R1:W-:Y:S01]  /*ef40*/  LDGSTS.E [R246+0x2c004], desc[UR60][R200.64], !P3 ;  /* 0x2c004000c8f67fae */ /* 0x0003e2000d92187c */
[----:B------:R-:W-:Y:S02]  /*ef50*/  ISETP.GE.U32.AND P3, PT, R155, 0x7ffffe6d, PT ;  /* 0x7ffffe6d9b00780c */ /* 0x000fe40003f66070 */
[----:B------:R-:W2:Y:S01]  /*ef60*/  LDC R155, c[0x0][0x230] ;  /* 0x00008c00ff9b7b82 */ /* 0x000ea20000000800 */
[----:B------:R1:W-:Y:S04]  /*ef70*/  STL.64 [R1+0x1b8], R200 ;  /* 0x0001b8c801007387 */ /* 0x0003e80000100a00 */
[----:B------:R1:W-:Y:S01]  /*ef80*/  LDGSTS.E [R246+0x2c008], desc[UR60][R166.64], !P0 ;  /* 0x2c008000a6f67fae */ /* 0x0003e2000c12187c */
[----:B------:R-:W-:Y:S01]  /*ef90*/  ISETP.GE.U32.AND P0, PT, R153, 0x7ffffe50, PT ;  /* 0x7ffffe509900780c */ /* 0x000fe20003f06070 */
[----:B----4-:R-:W-:Y:S01]  /*efa0*/  VIADD R153, R162, 0xfffffece ;  /* 0xfffffecea2997836 */ /* 0x010fe20000000000 */
[----:B---3--:R-:W3:Y:S01]  /*efb0*/  LDC R165, c[0x0][0x230] ;  /* 0x00008c00ffa57b82 */ /* 0x008ee20000000800 */
[----:B-1----:R-:W-:-:S07]  /*efc0*/  IMAD.WIDE R200, R152, 0x4, R206 ;  /* 0x0000000498c87825 */ /* 0x002fce00078e02ce */
[----:B------:R-:W1:Y:S01]  /*efd0*/  LDC R164, c[0x0][0x230] ;  /* 0x00008c00ffa47b82 */ /* 0x000e620000000800 */
[----:B------:R4:W-:Y:S01]  /*efe0*/  LDGSTS.E [R246+0x2c00c], desc[UR60][R200.64], !P6 ;  /* 0x2c00c000c8f67fae */ /* 0x0009e2000f12187c */
[----:B------:R-:W-:-:S03]  /*eff0*/  ISETP.GE.U32.AND P6, PT, R153, 0x7ffffe4f, PT ;  /* 0x7ffffe4f9900780c */ /* 0x000fc60003fc6070 */
[----:B------:R4:W-:Y:S03]  /*f000*/  STL.64 [R1+0x1a8], R166 ;  /* 0x0001a8a601007387 */ /* 0x0009e60000100a00 */
[----:B------:R-:W1:Y:S01]  /*f010*/  LDC R153, c[0x0][0x230] ;  /* 0x00008c00ff997b82 */ /* 0x000e620000000800 */
[----:B------:R2:W-:Y:S01]  /*f020*/  STL.64 [R1+0x1a0], R200 ;  /* 0x0001a0c801007387 */ /* 0x0005e20000100a00 */
[----:B----4-:R-:W-:-:S06]  /*f030*/  IMAD.WIDE R166, R152, 0x4, R106 ;  /* 0x0000000498a67825 */ /* 0x010fcc00078e026a */
[----:B------:R-:W4:Y:S01]  /*f040*/  LDC R107, c[0x0][0x230] ;  /* 0x00008c00ff6b7b82 */ /* 0x000f220000000800 */
[----:B------:R-:W-:Y:S01]  /*f050*/  VIADD R106, R251, 0xfffffecd ;  /* 0xfffffecdfb6a7836 */ /* 0x000fe20000000000 */
[----:B------:R3:W-:Y:S01]  /*f060*/  STL.64 [R1+0x198], R166 ;  /* 0x000198a601007387 */ /* 0x0007e20000100a00 */
[----:B--2---:R-:W-:-:S03]  /*f070*/  IMAD.WIDE R200, R152, 0x4, R96 ;  /* 0x0000000498c87825 */ /* 0x004fc600078e0260 */
[----:B------:R3:W-:Y:S01]  /*f080*/  LDGSTS.E [R245+0x20000], desc[UR60][R166.64], !P4 ;  /* 0x20000000a6f57fae */ /* 0x0007e2000e12187c */
[----:B------:R-:W-:Y:S01]  /*f090*/  ISETP.GE.U32.AND P4, PT, R106, 0x7ffffe4e, PT ;  /* 0x7ffffe4e6a00780c */ /* 0x000fe20003f86070 */
[----:B------:R-:W-:Y:S01]  /*f0a0*/  VIADD R97, R163, 0xfffffecc ;  /* 0xfffffecca3617836 */ /* 0x000fe20000000000 */
[----:B------:R-:W2:Y:S01]  /*f0b0*/  LDC R106, c[0x0][0x230] ;  /* 0x00008c00ff6a7b82 */ /* 0x000ea20000000800 */
[----:B------:R-:W-:Y:S01]  /*f0c0*/  LDGSTS.E [R245+0x20004], desc[UR60][R200.64], !P1 ;  /* 0x20004000c8f57fae */ /* 0x000fe2000c92187c */
[----:B---3--:R-:W-:-:S06]  /*f0d0*/  IMAD.WIDE R166, R152, 0x4, R98 ;  /* 0x0000000498a67825 */ /* 0x008fcc00078e0262 */
[----:B------:R-:W3:Y:S01]  /*f0e0*/  LDC R98, c[0x0][0x230] ;  /* 0x00008c00ff627b82 */ /* 0x000ee20000000800 */
[----:B------:R-:W-:Y:S01]  /*f0f0*/  IADD3 R96, R165, -0x151, RZ ;  /* 0xfffffeafa5607810 */ /* 0x000fe20007ffe0ff */
[----:B------:R-:W-:Y:S01]  /*f100*/  STL.64 [R1+0x190], R200 ;  /* 0x000190c801007387 */ /* 0x000fe20000100a00 */
[----:B------:R-:W-:Y:S01]  /*f110*/  ISETP.GE.U32.AND P1, PT, R97, 0x7ffffe4d, PT ;  /* 0x7ffffe4d6100780c */ /* 0x000fe20003f26070 */
[----:B------:R-:W-:-:S04]  /*f120*/  VIADD R97, R155, 0xfffffeae ;  /* 0xfffffeae9b617836 */ /* 0x000fc80000000000 */
[----:B------:R-:W2:Y:S01]  /*f130*/  LDC R99, c[0x0][0x230] ;  /* 0x00008c00ff637b82 */ /* 0x000ea20000000800 */
[----:B------:R-:W-:Y:S04]  /*f140*/  STL.64 [R1+0x188], R166 ;  /* 0x000188a601007387 */ /* 0x000fe80000100a00 */
[----:B------:R-:W-:Y:S01]  /*f150*/  LDGSTS.E [R245+0x20008], desc[UR60][R166.64], !P5 ;  /* 0x20008000a6f57fae */ /* 0x000fe2000e92187c */
[----:B------:R-:W-:Y:S01]  /*f160*/  ISETP.GE.U32.AND P5, PT, R96, 0x7ffffe30, PT ;  /* 0x7ffffe306000780c */ /* 0x000fe20003fa6070 */
[----:B-1----:R-:W-:Y:S02]  /*f170*/  VIADD R96, R164, 0xfffffead ;  /* 0xfffffeada4607836 */ /* 0x002fe40000000000 */
[----:B------:R1:W-:Y:S01]  /*f180*/  STL.64 [R1+0x180], R100 ;  /* 0x0001806401007387 */ /* 0x0003e20000100a00 */
[----:B------:R-:W-:-:S02]  /*f190*/  IMAD.WIDE R162, R152, 0x4, R94 ;  /* 0x0000000498a27825 */ /* 0x000fc400078e025e */
[----:B------:R-:W2:Y:S01]  /*f1a0*/  LDC R95, c[0x0][0x230] ;  /* 0x00008c00ff5f7b82 */ /* 0x000ea20000000800 */
[----:B------:R1:W-:Y:S01]  /*f1b0*/  LDGSTS.E [R245+0x2000c], desc[UR60][R100.64], !P3 ;  /* 0x2000c00064f57fae */ /* 0x0003e2000d92187c */
[----:B------:R-:W-:-:S03]  /*f1c0*/  ISETP.GE.U32.AND P3, PT, R97, 0x7ffffe2f, PT ;  /* 0x7ffffe2f6100780c */ /* 0x000fc60003f66070 */
[----:B------:R1:W-:Y:S01]  /*f1d0*/  STL.64 [R1+0x178], R126 ;  /* 0x0001787e01007387 */ /* 0x0003e20000100a00 */
[----:B------:R-:W-:Y:S02]  /*f1e0*/  VIADD R94, R153, 0xfffffe8f ;  /* 0xfffffe8f995e7836 */ /* 0x000fe40000000000 */
[----:B------:R-:W2:Y:S01]  /*f1f0*/  LDC R97, c[0x0][0x230] ;  /* 0x00008c00ff617b82 */ /* 0x000ea20000000800 */
[----:B------:R1:W-:Y:S01]  /*f200*/  LDGSTS.E [R245+0x24000], desc[UR60][R126.64], !P0 ;  /* 0x240000007ef57fae */ /* 0x0003e2000c12187c */
[----:B------:R-:W-:Y:S01]  /*f210*/  ISETP.GE.U32.AND P0, PT, R96, 0x7ffffe2e, PT ;  /* 0x7ffffe2e6000780c */ /* 0x000fe20003f06070 */
[----:B----4-:R-:W-:-:S05]  /*f220*/  VIADD R96, R107, 0xfffffeac ;  /* 0xfffffeac6b607836 */ /* 0x010fca0000000000 */
[----:B-1----:R-:W1:Y:S01]  /*f230*/  LDC R100, c[0x0][0x230] ;  /* 0x00008c00ff647b82 */ /* 0x002e620000000800 */
[----:B------:R-:W-:-:S05]  /*f240*/  IMAD.WIDE R126, R152, 0x4, R128 ;  /* 0x00000004987e7825 */ /* 0x000fca00078e0280 */
[----:B------:R4:W-:Y:S04]  /*f250*/  LDGSTS.E [R245+0x24004], desc[UR60][R126.64], !P6 ;  /* 0x240040007ef57fae */ /* 0x0009e8000f12187c */
[----:B------:R-:W-:Y:S01]  /*f260*/  LDGSTS.E [R245+0x24008], desc[UR60][R162.64], !P4 ;  /* 0x24008000a2f57fae */ /* 0x000fe2000e12187c */
[----:B------:R-:W-:Y:S02]  /*f270*/  ISETP.GE.U32.AND P4, PT, R94, 0x7ffffe10, PT ;  /* 0x7ffffe105e00780c */ /* 0x000fe40003f86070 */
[----:B------:R-:W1:Y:S01]  /*f280*/  LDC R94, c[0x0][0x230] ;  /* 0x00008c00ff5e7b82 */ /* 0x000e620000000800 */
[----:B------:R4:W-:Y:S01]  /*f290*/  STL.64 [R1+0x88], R126 ;  /* 0x0000887e01007387 */ /* 0x0009e20000100a00 */
[----:B------:R-:W-:Y:S01]  /*f2a0*/  ISETP.GE.U32.AND P6, PT, R96, 0x7ffffe2d, PT ;  /* 0x7ffffe2d6000780c */ /* 0x000fe20003fc6070 */
[----:B------:R-:W-:-:S02]  /*f2b0*/  IMAD.WIDE R128, R152, 0x4, R168 ;  /* 0x0000000498807825 */ /* 0x000fc400078e02a8 */
[----:B------:R-:W-:Y:S02]  /*f2c0*/  STL.64 [R1+0x98], R162 ;  /* 0x000098a201007387 */ /* 0x000fe40000100a00 */
[----:B----4-:R-:W-:-:S04]  /*f2d0*/  IMAD.WIDE R126, R152, 0x4, R92 ;  /* 0x00000004987e7825 */ /* 0x010fc800078e025c */
[----:B---3--:R-:W-:Y:S02]  /*f2e0*/  VIADD R92, R98, 0xfffffe8e ;  /* 0xfffffe8e625c7836 */ /* 0x008fe40000000000 */
[----:B--2---:R-:W-:Y:S01]  /*f2f0*/  VIADD R93, R106, 0xfffffe8d ;  /* 0xfffffe8d6a5d7836 */ /* 0x004fe20000000000 */
[----:B------:R2:W-:Y:S01]  /*f300*/  LDGSTS.E [R245+0x2400c], desc[UR60][R126.64], !P1 ;  /* 0x2400c0007ef57fae */ /* 0x0005e2000c92187c */
[----:B------:R-:W-:Y:S02]  /*f310*/  IMAD.WIDE R106, R152, 0x4, R90 ;  /* 0x00000004986a7825 */ /* 0x000fe400078e025a */
[----:B------:R-:W3:Y:S01]  /*f320*/  LDC R91, c[0x0][0x230] ;  /* 0x00008c00ff5b7b82 */ /* 0x000ee20000000800 */
[----:B------:R2:W-:Y:S01]  /*f330*/  STL.64 [R1+0xa8], R126 ;  /* 0x0000a87e01007387 */ /* 0x0005e20000100a00 */
[----:B------:R-:W-:Y:S02]  /*f340*/  ISETP.GE.U32.AND P1, PT, R92, 0x7ffffe0f, PT ;  /* 0x7ffffe0f5c00780c */ /* 0x000fe40003f26070 */
[----:B------:R-:W-:Y:S01]  /*f350*/  IADD3 R92, R99, -0x174, RZ ;  /* 0xfffffe8c635c7810 */ /* 0x000fe20007ffe0ff */
[C---:B------:R-:W-:Y:S01]  /*f360*/  IMAD.WIDE R98, R152.reuse, 0x4, R88 ;  /* 0x0000000498627825 */ /* 0x040fe200078e0258 */
[----:B------:R-:W-:Y:S02]  /*f370*/  STL.64 [R1+0x170], R128 ;  /* 0x0001708001007387 */ /* 0x000fe40000100a00 */
[----:B------:R-:W4:Y:S02]  /*f380*/  LDC R89, c[0x0][0x230] ;  /* 0x00008c00ff597b82 */ /* 0x000f240000000800 */
[----:B------:R-:W-:Y:S01]  /*f390*/  LDGSTS.E [R245+0x28000], desc[UR60][R128.64], !P5 ;  /* 0x2800000080f57fae */ /* 0x000fe2000e92187c */
[----:B--2---:R-:W-:Y:S01]  /*f3a0*/  IMAD.WIDE R126, R152, 0x4, R170 ;  /* 0x00000004987e7825 */ /* 0x004fe200078e02aa */
[----:B------:R-:W-:-:S04]  /*f3b0*/  ISETP.GE.U32.AND P5, PT, R93, 0x7ffffe0e, PT ;  /* 0x7ffffe0e5d00780c */ /* 0x000fc80003fa6070 */
[----:B------:R-:W2:Y:S01]  /*f3c0*/  LDC R93, c[0x0][0x230] ;  /* 0x00008c00ff5d7b82 */ /* 0x000ea20000000800 */
[----:B------:R-:W-:Y:S04]  /*f3d0*/  STL.64 [R1+0x168], R126 ;  /* 0x0001687e01007387 */ /* 0x000fe80000100a00 */
[----:B------:R-:W-:Y:S01]  /*f3e0*/  LDGSTS.E [R245+0x28004], desc[UR60][R126.64], !P3 ;  /* 0x280040007ef57fae */ /* 0x000fe2000d92187c */
[----:B------:R-:W-:Y:S01]  /*f3f0*/  ISETP.GE.U32.AND P3, PT, R92, 0x7ffffe0d, PT ;  /* 0x7ffffe0d5c00780c */ /* 0x000fe20003f66070 */
[----:B------:R-:W-:Y:S01]  /*f400*/  VIADD R90, R97, 0xfffffeeb ;  /* 0xfffffeeb615a7836 */ /* 0x000fe20000000000 */
[----:B------:R-:W2:Y:S01]  /*f410*/  LDC R92, c[0x0][0x230] ;  /* 0x00008c00ff5c7b82 */ /* 0x000ea20000000800 */
[----:B------:R-:W-:Y:S04]  /*f420*/  STL.64 [R1+0x160], R106 ;  /* 0x0001606a01007387 */ /* 0x000fe80000100a00 */
[----:B------:R-:W-:Y:S04]  /*f430*/  LDGSTS.E [R245+0x28008], desc[UR60][R106.64], !P0 ;  /* 0x280080006af57fae */ /* 0x000fe8000c12187c */
[----:B------:R1:W-:Y:S04]  /*f440*/  STL.64 [R1+0x158], R98 ;  /* 0x0001586201007387 */ /* 0x0003e80000100a00 */
[----:B------:R1:W-:Y:S01]  /*f450*/  LDGSTS.E [R245+0x2800c], desc[UR60][R98.64], !P6 ;  /* 0x2800c00062f57fae */ /* 0x0003e2000f12187c */
[----:B------:R-:W-:Y:S01]  /*f460*/  ISETP.GE.U32.AND P0, PT, R90, 0x7ffffe6c, PT ;  /* 0x7ffffe6c5a00780c */ /* 0x000fe20003f06070 */
[C---:B------:R-:W-:Y:S01]  /*f470*/  IMAD.WIDE R96, R152.reuse, 0x4, R72 ;  /* 0x0000000498607825 */ /* 0x040fe200078e0248 */
[----:B------:R-:W2:Y:S03]  /*f480*/  LDC R90, c[0x0][0x230] ;  /* 0x00008c00ff5a7b82 */ /* 0x000ea60000000800 */
[----:B-1----:R-:W-:-:S05]  /*f490*/  IMAD.WIDE R98, R152, 0x4, R86 ;  /* 0x0000000498627825 */ /* 0x002fca00078e0256 */
[----:B------:R-:W1:Y:S08]  /*f4a0*/  LDC R73, c[0x0][0x230] ;  /* 0x00008c00ff497b82 */ /* 0x000e700000000800 */
[----:B------:R-:W1:Y:S01]  /*f4b0*/  LDC R87, c[0x0][0x230] ;  /* 0x00008c00ff577b82 */ /* 0x000e620000000800 */
[----:B------:R-:W-:Y:S01]  /*f4c0*/  VIADD R72, R94, 0xfffffee8 ;  /* 0xfffffee85e487836 */ /* 0x000fe20000000000 */
[----:B------:R-:W-:Y:S01]  /*f4d0*/  STL.64 [R1+0x150], R98 ;  /* 0x0001506201007387 */ /* 0x000fe20000100a00 */
[----:B------:R-:W-:-:S02]  /*f4e0*/  VIADD R88, R100, 0xfffffeea ;  /* 0xfffffeea64587836 */ /* 0x000fc40000000000 */
[----:B------:R-:W-:Y:S01]  /*f4f0*/  VIADD R86, R95, 0xfffffee9 ;  /* 0xfffffee95f567836 */ /* 0x000fe20000000000 */
[----:B------:R-:W-:Y:S01]  /*f500*/  LDGSTS.E [R245+0x2c000], desc[UR60][R98.64], !P4 ;  /* 0x2c00000062f57fae */ /* 0x000fe2000e12187c */
[----:B------:R-:W-:-:S03]  /*f510*/  IMAD.WIDE R94, R152, 0x4, R52 ;  /* 0x00000004985e7825 */ /* 0x000fc600078e0234 */
[----:B------:R4:W-:Y:S01]  /*f520*/  STL.64 [R1+0x148], R96 ;  /* 0x0001486001007387 */ /* 0x0009e20000100a00 */
[----:B---3--:R-:W-:-:S03]  /*f530*/  VIADD R52, R91, 0xfffffeca ;  /* 0xfffffeca5b347836 */ /* 0x008fc60000000000 */
[----:B------:R4:W-:Y:S01]  /*f540*/  LDGSTS.E [R245+0x2c004], desc[UR60][R96.64], !P1 ;  /* 0x2c00400060f57fae */ /* 0x0009e2000c92187c */
[----:B------:R-:W-:Y:S02]  /*f550*/  ISETP.GE.U32.AND P1, PT, R72, 0x7ffffe69, PT ;  /* 0x7ffffe694800780c */ /* 0x000fe40003f26070 */
[----:B------:R-:W3:Y:S01]  /*f560*/  LDC R72, c[0x0][0x230] ;  /* 0x00008c00ff487b82 */ /* 0x000ee20000000800 */
[----:B------:R-:W-:Y:S02]  /*f570*/  ISETP.GE.U32.AND P6, PT, R88, 0x7ffffe6b, PT ;  /* 0x7ffffe6b5800780c */ /* 0x000fe40003fc6070 */
[----:B------:R-:W-:Y:S01]  /*f580*/  ISETP.GE.U32.AND P4, PT, R86, 0x7ffffe6a, PT ;  /* 0x7ffffe6a5600780c */ /* 0x000fe20003f86070 */
[----:B------:R-:W-:-:S04]  /*f590*/  IMAD.WIDE R106, R152, 0x4, R108 ;  /* 0x00000004986a7825 */ /* 0x000fc800078e026c */
[----:B------:R-:W3:Y:S01]  /*f5a0*/  LDC R88, c[0x0][0x230] ;  /* 0x00008c00ff587b82 */ /* 0x000ee20000000800 */
[----:B----4-:R-:W-:-:S05]  /*f5b0*/  IMAD.WIDE R96, R152, 0x4, R70 ;  /* 0x0000000498607825 */ /* 0x010fca00078e0246 */
[----:B------:R-:W-:Y:S02]  /*f5c0*/  LDGSTS.E [R245+0x2c008], desc[UR60][R96.64], !P5 ;  /* 0x2c00800060f57fae */ /* 0x000fe4000e92187c */
[----:B------:R-:W4:Y:S02]  /*f5d0*/  LDC R71, c[0x0][0x230] ;  /* 0x00008c00ff477b82 */ /* 0x000f240000000800 */
[----:B------:R3:W-:Y:S01]  /*f5e0*/  LDGSTS.E [R245+0x2c00c], desc[UR60][R94.64], !P3 ;  /* 0x2c00c0005ef57fae */ /* 0x0007e2000d92187c */
[----:B------:R-:W-:Y:S02]  /*f5f0*/  ISETP.GE.U32.AND P3, PT, R52, 0x7ffffe4b, PT ;  /* 0x7ffffe4b3400780c */ /* 0x000fe40003f66070 */
[----:B------:R-:W-:Y:S01]  /*f600*/  IADD3 R52, R89, -0x137, RZ ;  /* 0xfffffec959347810 */ /* 0x000fe20007ffe0ff */
[----:B--2---:R-:W-:Y:S01]  /*f610*/  VIADD R70, R93, 0xfffffecb ;  /* 0xfffffecb5d467836 */ /* 0x004fe20000000000 */
[----:B------:R-:W-:Y:S01]  /*f620*/  LDGSTS.E [R244+0x20000], desc[UR60][R106.64], !P0 ;  /* 0x200000006af47fae */ /* 0x000fe2000c12187c */
[----:B------:R-:W-:Y:S01]  /*f630*/  IMAD.WIDE R108, R152, 0x4, R110 ;  /* 0x00000004986c7825 */ /* 0x000fe200078e026e */
[----:B------:R-:W-:Y:S01]  /*f640*/  ISETP.GE.U32.AND P0, PT, R52, 0x7ffffe4a, PT ;  /* 0x7ffffe4a3400780c */ /* 0x000fe20003f06070 */
[----:B------:R-:W2:Y:S02]  /*f650*/  LDC R86, c[0x0][0x230] ;  /* 0x00008c00ff567b82 */ /* 0x000ea40000000800 */
[----:B------:R-:W-:Y:S01]  /*f660*/  VIADD R53, R92, 0xfffffec8 ;  /* 0xfffffec85c357836 */ /* 0x000fe20000000000 */
[----:B------:R-:W-:Y:S01]  /*f670*/  ISETP.GE.U32.AND P5, PT, R70, 0x7ffffe4c, PT ;  /* 0x7ffffe4c4600780c */ /* 0x000fe20003fa6070 */
[----:B-1----:R-:W-:Y:S01]  /*f680*/  VIADD R52, R87, 0xfffffeab ;  /* 0xfffffeab57347836 */ /* 0x002fe20000000000 */
[----:B------:R-:W-:Y:S01]  /*f690*/  LDGSTS.E [R244+0x20004], desc[UR60][R108.64], !P6 ;  /* 0x200040006cf47fae */ /* 0x000fe2000f12187c */
[----:B------:R-:W-:Y:S01]  /*f6a0*/  IMAD.WIDE R110, R152, 0x4, R114 ;  /* 0x00000004986e7825 */ /* 0x000fe200078e0272 */
[----:B------:R-:W-:Y:S01]  /*f6b0*/  ISETP.GE.U32.AND P6, PT, R53, 0x7ffffe49, PT ;  /* 0x7ffffe493500780c */ /* 0x000fe20003fc6070 */
[----:B------:R-:W1:Y:S01]  /*f6c0*/  LDC R70, c[0x0][0x230] ;  /* 0x00008c00ff467b82 */ /* 0x000e620000000800 */
[----:B------:R-:W-:Y:S01]  /*f6d0*/  LDGSTS.E [R244+0x20008], desc[UR60][R112.64], !P4 ;  /* 0x2000800070f47fae */ /* 0x000fe2000e12187c */
[----:B------:R-:W-:Y:S01]  /*f6e0*/  ISETP.GE.U32.AND P4, PT, R52, 0x7ffffe2c, PT ;  /* 0x7ffffe2c3400780c */ /* 0x000fe20003f86070 */
[----:B------:R-:W-:-:S02]  /*f6f0*/  VIADD R53, R90, 0xfffffeaa ;  /* 0xfffffeaa5a357836 */ /* 0x000fc40000000000 */
[----:B------:R-:W-:Y:S01]  /*f700*/  VIADD R52, R73, 0xfffffea9 ;  /* 0xfffffea949347836 */ /* 0x000fe20000000000 */
[----:B------:R-:W-:Y:S02]  /*f710*/  STL.64 [R1+0x140], R96 ;  /* 0x0001406001007387 */ /* 0x000fe40000100a00 */
[----:B------:R-:W1:Y:S02]  /*f720*/  LDC R73, c[0x0][0x230] ;  /* 0x00008c00ff497b82 */ /* 0x000e640000000800 */
[----:B------:R3:W-:Y:S01]  /*f730*/  STL.64 [R1+0x138], R94 ;  /* 0x0001385e01007387 */ /* 0x0007e20000100a00 */
[----:B------:R-:W-:-:S03]  /*f740*/  IMAD.WIDE R92, R152, 0x4, R136 ;  /* 0x00000004985c7825 */ /* 0x000fc600078e0288 */
[----:B------:R-:W-:Y:S01]  /*f750*/  LDGSTS.E [R244+0x2000c], desc[UR60][R110.64], !P1 ;  /* 0x2000c0006ef47fae */ /* 0x000fe2000c92187c */
[----:B------:R-:W-:Y:S01]  /*f760*/  ISETP.GE.U32.AND P1, PT, R53, 0x7ffffe2b, PT ;  /* 0x7ffffe2b3500780c */ /* 0x000fe20003f26070 */
[----:B---3--:R-:W-:Y:S01]  /*f770*/  VIADD R53, R72, 0xfffffea8 ;  /* 0xfffffea848357836 */ /* 0x008fe20000000000 */
[----:B------:R-:W3:Y:S01]  /*f780*/  LDC R87, c[0x0][0x230] ;  /* 0x00008c00ff577b82 */ /* 0x000ee20000000800 */
[----:B------:R-:W-:-:S07]  /*f790*/  IMAD.WIDE R94, R152, 0x4, R134 ;  /* 0x00000004985e7825 */ /* 0x000fce00078e0286 */
[----:B------:R-:W3:Y:S01]  /*f7a0*/  LDC R72, c[0x0][0x230] ;  /* 0x00008c00ff487b82 */ /* 0x000ee20000000800 */
[----:B------:R-:W-:Y:S01]  /*f7b0*/  LDGSTS.E [R244+0x24000], desc[UR60][R94.64], !P5 ;  /* 0x240000005ef47fae */ /* 0x000fe2000e92187c */
[----:B------:R-:W-:Y:S01]  /*f7c0*/  ISETP.GE.U32.AND P5, PT, R52, 0x7ffffe2a, PT ;  /* 0x7ffffe2a3400780c */ /* 0x000fe20003fa6070 */
[----:B------:R-:W-:Y:S02]  /*f7d0*/  IMAD.WIDE R90, R152, 0x4, R138 ;  /* 0x00000004985a7825 */ /* 0x000fe400078e028a */
[----:B------:R2:W-:Y:S01]  /*f7e0*/  LDGSTS.E [R244+0x24004], desc[UR60][R92.64], !P3 ;  /* 0x240040005cf47fae */ /* 0x0005e2000d92187c */
[----:B------:R-:W-:Y:S01]  /*f7f0*/  ISETP.GE.U32.AND P3, PT, R53, 0x7ffffe29, PT ;  /* 0x7ffffe293500780c */ /* 0x000fe20003f66070 */
[----:B------:R-:W-:Y:S01]  /*f800*/  VIADD R52, R88, 0xfffffe8b ;  /* 0xfffffe8b58347836 */ /* 0x000fe20000000000 */
[----:B----4-:R-:W-:Y:S01]  /*f810*/  IADD3 R53, R71, -0x176, RZ ;  /* 0xfffffe8a47357810 */ /* 0x010fe20007ffe0ff */
[----:B------:R-:W-:Y:S01]  /*f820*/  STL.64 [R1+0xc8], R94 ;  /* 0x0000c85e01007387 */ /* 0x000fe20000100a00 */
[----:B------:R-:W4:Y:S03]  /*f830*/  LDC R71, c[0x0][0x230] ;  /* 0x00008c00ff477b82 */ /* 0x000f260000000800 */
[----:B------:R1:W-:Y:S04]  /*f840*/  STL.64 [R1+0xf0], R92 ;  /* 0x0000f05c01007387 */ /* 0x0003e80000100a00 */
[----:B------:R1:W-:Y:S01]  /*f850*/  STL.64 [R1+0x100], R90 ;  /* 0x0001005a01007387 */ /* 0x0003e20000100a00 */
[----:B------:R-:W4:Y:S03]  /*f860*/  LDC R88, c[0x0][0x230] ;  /* 0x00008c00ff587b82 */ /* 0x000f260000000800 */
[----:B------:R1:W-:Y:S01]  /*f870*/  LDGSTS.E [R244+0x24008], desc[UR60][R90.64], !P0 ;  /* 0x240080005af47fae */ /* 0x0003e2000c12187c */
[----:B------:R-:W-:Y:S01]  /*f880*/  ISETP.GE.U32.AND P0, PT, R52, 0x7ffffe0c, PT ;  /* 0x7ffffe0c3400780c */ /* 0x000fe20003f06070 */
[----:B--2---:R-:W-:-:S02]  /*f890*/  VIADD R52, R86, 0xfffffe89 ;  /* 0xfffffe8956347836 */ /* 0x004fc40000000000 */
[C---:B-1----:R-:W-:Y:S01]  /*f8a0*/  IMAD.WIDE R92, R152.reuse, 0x4, R140 ;  /* 0x00000004985c7825 */ /* 0x042fe200078e028c */
[----:B------:R-:W1:Y:S03]  /*f8b0*/  LDC R86, c[0x0][0x230] ;  /* 0x00008c00ff567b82 */ /* 0x000e660000000800 */
[----:B------:R-:W-:Y:S01]  /*f8c0*/  IMAD.WIDE R90, R152, 0x4, R176 ;  /* 0x00000004985a7825 */ /* 0x000fe200078e02b0 */
[----:B------:R2:W-:Y:S04]  /*f8d0*/  STL.64 [R1+0x110], R92 ;  /* 0x0001105c01007387 */ /* 0x0005e80000100a00 */
[----:B------:R2:W-:Y:S01]  /*f8e0*/  LDGSTS.E [R244+0x2400c], desc[UR60][R92.64], !P6 ;  /* 0x2400c0005cf47fae */ /* 0x0005e2000f12187c */
[----:B------:R-:W-:Y:S01]  /*f8f0*/  ISETP.GE.U32.AND P6, PT, R53, 0x7ffffe0b, PT ;  /* 0x7ffffe0b3500780c */ /* 0x000fe20003fc6070 */
[----:B------:R-:W-:-:S02]  /*f900*/  VIADD R53, R70, 0xfffffe88 ;  /* 0xfffffe8846357836 */ /* 0x000fc40000000000 */
[----:B------:R3:W-:Y:S01]  /*f910*/  STL.64 [R1+0x130], R90 ;  /* 0x0001305a01007387 */ /* 0x0007e20000100a00 */
[----:B------:R-:W1:Y:S03]  /*f920*/  LDC R70, c[0x0][0x230] ;  /* 0x00008c00ff467b82 */ /* 0x000e660000000800 */
[----:B------:R3:W-:Y:S01]  /*f930*/  LDGSTS.E [R244+0x28000], desc[UR60][R90.64], !P4 ;  /* 0x280000005af47fae */ /* 0x0007e2000e12187c */
[----:B------:R-:W-:Y:S01]  /*f940*/  ISETP.GE.U32.AND P4, PT, R52, 0x7ffffe0a, PT ;  /* 0x7ffffe0a3400780c */ /* 0x000fe20003f86070 */
[----:B------:R-:W-:Y:S02]  /*f950*/  VIADD R52, R73, 0xfffffee7 ;  /* 0xfffffee749347836 */ /* 0x000fe40000000000 */
[C---:B--2---:R-:W-:Y:S01]  /*f960*/  IMAD.WIDE R92, R152.reuse, 0x4, R178 ;  /* 0x00000004985c7825 */ /* 0x044fe200078e02b2 */
[----:B------:R-:W2:Y:S03]  /*f970*/  LDC R73, c[0x0][0x230] ;  /* 0x00008c00ff497b82 */ /* 0x000ea60000000800 */
[----:B---3--:R-:W-:Y:S01]  /*f980*/  IMAD.WIDE R90, R152, 0x4, R180 ;  /* 0x00000004985a7825 */ /* 0x008fe200078e02b4 */
[----:B------:R3:W-:Y:S04]  /*f990*/  STL.64 [R1+0x128], R92 ;  /* 0x0001285c01007387 */ /* 0x0007e80000100a00 */
[----:B------:R3:W-:Y:S04]  /*f9a0*/  LDGSTS.E [R244+0x28004], desc[UR60][R92.64], !P1 ;  /* 0x280040005cf47fae */ /* 0x0007e8000c92187c */
[----:B------:R4:W-:Y:S04]  /*f9b0*/  STL.64 [R1+0x120], R90 ;  /* 0x0001205a01007387 */ /* 0x0009e80000100a00 */
[----:B------:R4:W-:Y:S01]  /*f9c0*/  LDGSTS.E [R244+0x28008], desc[UR60][R90.64], !P5 ;  /* 0x280080005af47fae */ /* 0x0009e2000e92187c */
[----:B------:R-:W-:Y:S01]  /*f9d0*/  ISETP.GE.U32.AND P5, PT, R52, 0x7ffffe68, PT ;  /* 0x7ffffe683400780c */ /* 0x000fe20003fa6070 */
[----:B------:R-:W-:Y:S01]  /*f9e0*/  VIADD R52, R72, 0xfffffee6 ;  /* 0xfffffee648347836 */ /* 0x000fe20000000000 */
[----:B------:R-:W-:Y:S01]  /*f9f0*/  ISETP.GE.U32.AND P1, PT, R53, 0x7ffffe09, PT ;  /* 0x7ffffe093500780c */ /* 0x000fe20003f26070 */
[C---:B---3--:R-:W-:Y:S01]  /*fa00*/  IMAD.WIDE R92, R152.reuse, 0x4, R216 ;  /* 0x00000004985c7825 */ /* 0x048fe200078e02d8 */
[----:B------:R-:W3:Y:S03]  /*fa10*/  LDC R72, c[0x0][0x230] ;  /* 0x00008c00ff487b82 */ /* 0x000ee60000000800 */
[----:B----4-:R-:W-:-:S05]  /*fa20*/  IMAD.WIDE R90, R152, 0x4, R182 ;  /* 0x00000004985a7825 */ /* 0x010fca00078e02b6 */
[----:B------:R4:W-:Y:S01]  /*fa30*/  LDGSTS.E [R244+0x2800c], desc[UR60][R90.64], !P3 ;  /* 0x2800c0005af47fae */ /* 0x0009e2000d92187c */
[----:B------:R-:W-:Y:S01]  /*fa40*/  ISETP.GE.U32.AND P3, PT, R52, 0x7ffffe67, PT ;  /* 0x7ffffe673400780c */ /* 0x000fe20003f66070 */
[----:B------:R-:W-:Y:S02]  /*fa50*/  VIADD R52, R71, 0xfffffee4 ;  /* 0xfffffee447347836 */ /* 0x000fe40000000000 */
[----:B------:R4:W-:Y:S01]  /*fa60*/  STL.64 [R1+0x118], R90 ;  /* 0x0001185a01007387 */ /* 0x0009e20000100a00 */
[----:B------:R-:W3:Y:S01]  /*fa70*/  LDC R71, c[0x0][0x230] ;  /* 0x00008c00ff477b82 */ /* 0x000ee20000000800 */
[----:B------:R-:W-:Y:S02]  /*fa80*/  VIADD R53, R88, 0xfffffee5 ;  /* 0xfffffee558357836 */ /* 0x000fe40000000000 */
[----:B------:R-:W-:Y:S04]  /*fa90*/  STL.64 [R1+0x108], R92 ;  /* 0x0001085c01007387 */ /* 0x000fe80000100a00 */
[----:B------:R-:W-:Y:S01]  /*faa0*/  LDGSTS.E [R244+0x2c000], desc[UR60][R92.64], !P0 ;  /* 0x2c0000005cf47fae */ /* 0x000fe2000c12187c */
[----:B----4-:R-:W-:Y:S01]  /*fab0*/  IMAD.WIDE R90, R152, 0x4, R218 ;  /* 0x00000004985a7825 */ /* 0x010fe200078e02da */
[----:B------:R-:W-:-:S02]  /*fac0*/  ISETP.GE.U32.AND P0, PT, R53, 0x7ffffe66, PT ;  /* 0x7ffffe663500780c */ /* 0x000fc40003f06070 */
[----:B------:R-:W-:Y:S02]  /*fad0*/  IADD3 R53, R87, -0x139, RZ ;  /* 0xfffffec757357810 */ /* 0x000fe40007ffe0ff */
[----:B------:R4:W-:Y:S01]  /*fae0*/  STL.64 [R1+0xf8], R90 ;  /* 0x0000f85a01007387 */ /* 0x0009e20000100a00 */
[----:B------:R-:W-:Y:S01]  /*faf0*/  IMAD.WIDE R88, R152, 0x4, R222 ;  /* 0x0000000498587825 */ /* 0x000fe200078e02de */
[----:B------:R-:W3:Y:S02]  /*fb00*/  LDC R87, c[0x0][0x230] ;  /* 0x00008c00ff577b82 */ /* 0x000ee40000000800 */
[----:B------:R4:W-:Y:S01]  /*fb10*/  LDGSTS.E [R244+0x2c004], desc[UR60][R90.64], !P6 ;  /* 0x2c0040005af47fae */ /* 0x0009e2000f12187c */
[----:B------:R-:W-:Y:S01]  /*fb20*/  ISETP.GE.U32.AND P6, PT, R52, 0x7ffffe65, PT ;  /* 0x7ffffe653400780c */ /* 0x000fe20003fc6070 */
[----:B-1----:R-:W-:-:S04]  /*fb30*/  VIADD R52, R70, 0xfffffec6 ;  /* 0xfffffec646347836 */ /* 0x002fc80000000000 */
[----:B------:R-:W1:Y:S01]  /*fb40*/  LDC R70, c[0x0][0x230] ;  /* 0x00008c00ff467b82 */ /* 0x000e620000000800 */
[----:B----4-:R-:W-:-:S05]  /*fb50*/  IMAD.WIDE R90, R152, 0x4, R220 ;  /* 0x00000004985a7825 */ /* 0x010fca00078e02dc */
[----:B------:R-:W-:Y:S01]  /*fb60*/  LDGSTS.E [R244+0x2c008], desc[UR60][R90.64], !P4 ;  /* 0x2c0080005af47fae */ /* 0x000fe2000e12187c */
[----:B------:R-:W-:Y:S02]  /*fb70*/  ISETP.GE.U32.AND P4, PT, R53, 0x7ffffe48, PT ;  /* 0x7ffffe483500780c */ /* 0x000fe40003f86070 */
[----:B------:R-:W4:Y:S01]  /*fb80*/  LDC R53, c[0x0][0x230] ;  /* 0x00008c00ff357b82 */ /* 0x000f220000000800 */
[----:B------:R3:W-:Y:S01]  /*fb90*/  LDGSTS.E [R244+0x2c00c], desc[UR60][R88.64], !P1 ;  /* 0x2c00c00058f47fae */ /* 0x0007e2000c92187c */
[----:B------:R-:W-:Y:S01]  /*fba0*/  IMAD.WIDE R114, R152, 0x4, R12 ;  /* 0x0000000498727825 */ /* 0x000fe200078e020c */
[----:B------:R-:W-:Y:S02]  /*fbb0*/  ISETP.GE.U32.AND P1, PT, R52, 0x7ffffe47, PT ;  /* 0x7ffffe473400780c */ /* 0x000fe40003f26070 */
[----:B------:R-:W-:Y:S01]  /*fbc0*/  STL.64 [R1+0xe8], R90 ;  /* 0x0000e85a01007387 */ /* 0x000fe20000100a00 */
[----:B--2---:R-:W-:Y:S02]  /*fbd0*/  VIADD R13, R73, 0xfffffec5 ;  /* 0xfffffec5490d7836 */ /* 0x004fe40000000000 */
[----:B------:R-:W2:Y:S01]  /*fbe0*/  LDC R52, c[0x0][0x230] ;  /* 0x00008c00ff347b82 */ /* 0x000ea20000000800 */
[----:B------:R3:W-:Y:S04]  /*fbf0*/  STL.64 [R1+0xe0], R88 ;  /* 0x0000e05801007387 */ /* 0x0007e80000100a00 */
[----:B------:R-:W-:Y:S01]  /*fc00*/  LDGSTS.E [R243+0x20000], desc[UR60][R114.64], !P5 ;  /* 0x2000000072f37fae */ /* 0x000fe2000e92187c */
[----:B------:R-:W-:Y:S01]  /*fc10*/  ISETP.GE.U32.AND P5, PT, R13, 0x7ffffe46, PT ;  /* 0x7ffffe460d00780c */ /* 0x000fe20003fa6070 */
[----:B---3--:R-:W-:Y:S01]  /*fc20*/  VIADD R13, R71, 0xfffffea7 ;  /* 0xfffffea7470d7836 */ /* 0x008fe20000000000 */
[----:B------:R-:W3:Y:S01]  /*fc30*/  LDC R73, c[0x0][0x230] ;  /* 0x00008c00ff497b82 */ /* 0x000ee20000000800 */
[----:B------:R-:W-:-:S07]  /*fc40*/  IMAD.WIDE R88, R152, 0x4, R102 ;  /* 0x0000000498587825 */ /* 0x000fce00078e0266 */
[----:B------:R-:W3:Y:S01]  /*fc50*/  LDC R71, c[0x0][0x230] ;  /* 0x00008c00ff477b82 */ /* 0x000ee20000000800 */
[----:B------:R-:W-:Y:S01]  /*fc60*/  VIADD R12, R86, 0xfffffec4 ;  /* 0xfffffec4560c7836 */ /* 0x000fe20000000000 */
[----:B------:R1:W-:Y:S01]  /*fc70*/  STL.64 [R1+0xd8], R88 ;  /* 0x0000d85801007387 */ /* 0x0003e20000100a00 */
[----:B------:R-:W-:-:S03]  /*fc80*/  IMAD.WIDE R222, R152, 0x4, R104 ;  /* 0x0000000498de7825 */ /* 0x000fc600078e0268 */
[----:B------:R1:W-:Y:S01]  /*fc90*/  LDGSTS.E [R243+0x20004], desc[UR60][R88.64], !P3 ;  /* 0x2000400058f37fae */ /* 0x0003e2000d92187c */
[----:B------:R-:W-:Y:S01]  /*fca0*/  ISETP.GE.U32.AND P3, PT, R12, 0x7ffffe45, PT ;  /* 0x7ffffe450c00780c */ /* 0x000fe20003f66070 */
[----:B------:R-:W-:Y:S01]  /*fcb0*/  IMAD.WIDE R90, R152, 0x4, R142 ;  /* 0x00000004985a7825 */ /* 0x000fe200078e028e */
[----:B------:R-:W3:Y:S01]  /*fcc0*/  LDC R86, c[0x0][0x230] ;  /* 0x00008c00ff567b82 */ /* 0x000ee20000000800 */
[----:B------:R-:W-:Y:S02]  /*fcd0*/  LDGSTS.E [R243+0x20008], desc[UR60][R222.64], !P0 ;  /* 0x20008000def37fae */ /* 0x000fe4000c12187c */
[----:B------:R-:W-:Y:S02]  /*fce0*/  VIADD R12, R72, 0xfffffea6 ;  /* 0xfffffea6480c7836 */ /* 0x000fe40000000000 */
[----:B-1----:R-:W-:Y:S01]  /*fcf0*/  IMAD.WIDE R88, R152, 0x4, R116 ;  /* 0x0000000498587825 */ /* 0x002fe200078e0274 */
[----:B------:R-:W-:Y:S02]  /*fd00*/  ISETP.GE.U32.AND P0, PT, R13, 0x7ffffe28, PT ;  /* 0x7ffffe280d00780c */ /* 0x000fe40003f06070 */
[----:B------:R-:W1:Y:S02]  /*fd10*/  LDC R72, c[0x0][0x230] ;  /* 0x00008c00ff487b82 */ /* 0x000e640000000800 */
[----:B------:R2:W-:Y:S04]  /*fd20*/  STL.64 [R1+0xd0], R88 ;  /* 0x0000d05801007387 */ /* 0x0005e80000100a00 */
[----:B------:R2:W-:Y:S01]  /*fd30*/  LDGSTS.E [R243+0x2000c], desc[UR60][R88.64], !P6 ;  /* 0x2000c00058f37fae */ /* 0x0005e2000f12187c */
[----:B------:R-:W-:Y:S01]  /*fd40*/  VIADD R13, R70, 0xfffffea5 ;  /* 0xfffffea5460d7836 */ /* 0x000fe20000000000 */
[----:B------:R-:W-:Y:S01]  /*fd50*/  ISETP.GE.U32.AND P6, PT, R12, 0x7ffffe27, PT ;  /* 0x7ffffe270c00780c */ /* 0x000fe20003fc6070 */
[C---:B------:R-:W-:Y:S01]  /*fd60*/  IMAD.WIDE R92, R152.reuse, 0x4, R148 ;  /* 0x00000004985c7825 */ /* 0x040fe200078e0294 */
[----:B------:R2:W-:Y:S01]  /*fd70*/  STL.64 [R1+0xc0], R90 ;  /* 0x0000c05a01007387 */ /* 0x0005e20000100a00 */
[----:B----4-:R-:W-:Y:S01]  /*fd80*/  IADD3 R12, R53, -0x15c, RZ ;  /* 0xfffffea4350c7810 */ /* 0x010fe20007ffe0ff */
[----:B------:R-:W4:Y:S02]  /*fd90*/  LDC R70, c[0x0][0x230] ;  /* 0x00008c00ff467b82 */ /* 0x000f240000000800 */
[----:B------:R2:W-:Y:S02]  /*fda0*/  LDGSTS.E [R243+0x24000], desc[UR60][R90.64], !P4 ;  /* 0x240000005af37fae */ /* 0x0005e4000e12187c */
[----:B--2---:R-:W-:Y:S01]  /*fdb0*/  IMAD.WIDE R88, R152, 0x4, R144 ;  /* 0x0000000498587825 */ /* 0x004fe200078e0290 */
[----:B------:R-:W-:-:S03]  /*fdc0*/  ISETP.GE.U32.AND P4, PT, R13, 0x7ffffe26, PT ;  /* 0x7ffffe260d00780c */ /* 0x000fc60003f86070 */
[----:B------:R-:W2:Y:S01]  /*fdd0*/  LDC R53, c[0x0][0x230] ;  /* 0x00008c00ff357b82 */ /* 0x000ea20000000800 */
[----:B------:R3:W-:Y:S01]  /*fde0*/  STL.64 [R1+0xb8], R88 ;  /* 0x0000b85801007387 */ /* 0x0007e20000100a00 */
[----:B------:R-:W-:-:S03]  /*fdf0*/  IMAD.WIDE R90, R152, 0x4, R146 ;  /* 0x00000004985a7825 */ /* 0x000fc600078e0292 */
[----:B------:R3:W-:Y:S01]  /*fe00*/  LDGSTS.E [R243+0x24004], desc[UR60][R88.64], !P1 ;  /* 0x2400400058f37fae */ /* 0x0007e2000c92187c */
[----:B------:R-:W-:Y:S01]  /*fe10*/  ISETP.GE.U32.AND P1, PT, R12, 0x7ffffe25, PT ;  /* 0x7ffffe250c00780c */ /* 0x000fe20003f26070 */
[----:B------:R-:W-:Y:S02]  /*fe20*/  VIADD R12, R52, 0xfffffe87 ;  /* 0xfffffe87340c7836 */ /* 0x000fe40000000000 */
[----:B------:R1:W-:Y:S01]  /*fe30*/  STL.64 [R1+0xb0], R90 ;  /* 0x0000b05a01007387 */ /* 0x0003e20000100a00 */
[----:B------:R-:W-:Y:S01]  /*fe40*/  VIADD R13, R87, 0xfffffe86 ;  /* 0xfffffe86570d7836 */ /* 0x000fe20000000000 */
[----:B------:R-:W4:Y:S02]  /*fe50*/  LDC R52, c[0x0][0x230] ;  /* 0x00008c00ff347b82 */ /* 0x000f240000000800 */
[----:B------:R1:W-:Y:S06]  /*fe60*/  LDGSTS.E [R243+0x24008], desc[UR60][R90.64], !P5 ;  /* 0x240080005af37fae */ /* 0x0003ec000e92187c */
[----:B---3--:R-:W3:Y:S01]  /*fe70*/  LDC R88, c[0x0][0x230] ;  /* 0x00008c00ff587b82 */ /* 0x008ee20000000800 */
[----:B------:R1:W-:Y:S02]  /*fe80*/  STL.64 [R1+0xa0], R92 ;  /* 0x0000a05c01007387 */ /* 0x0003e40000100a00 */
[----:B-1----:R-:W-:-:S02]  /*fe90*/  IMAD.WIDE R90, R152, 0x4, R184 ;  /* 0x00000004985a7825 */ /* 0x002fc400078e02b8 */
[----:B------:R1:W-:Y:S01]  /*fea0*/  LDGSTS.E [R243+0x2400c], desc[UR60][R92.64], !P3 ;  /* 0x2400c0005cf37fae */ /* 0x0003e2000d92187c */
[----:B------:R-:W-:Y:S01]  /*feb0*/  ISETP.GE.U32.AND P5, PT, R12, 0x7ffffe08, PT ;  /* 0x7ffffe080c00780c */ /* 0x000fe20003fa6070 */
[----:B------:R-:W-:Y:S02]  /*fec0*/  VIADD R12, R71, 0xfffffe85 ;  /* 0xfffffe85470c7836 */ /* 0x000fe40000000000 */
[----:B------:R2:W-:Y:S01]  /*fed0*/  STL.64 [R1+0x90], R90 ;  /* 0x0000905a01007387 */ /* 0x0005e20000100a00 */
[----:B------:R-:W4:Y:S03]  /*fee0*/  LDC R71, c[0x0][0x230] ;  /* 0x00008c00ff477b82 */ /* 0x000f260000000800 */
[----:B------:R2:W-:Y:S01]  /*fef0*/  LDGSTS.E [R243+0x28000], desc[UR60][R90.64], !P0 ;  /* 0x280000005af37fae */ /* 0x0005e2000c12187c */
[----:B-1----:R-:W-:Y:S01]  /*ff00*/  IMAD.WIDE R92, R152, 0x4, R186 ;  /* 0x00000004985c7825 */ /* 0x002fe200078e02ba */
[----:B------:R-:W-:-:S03]  /*ff10*/  ISETP.GE.U32.AND P0, PT, R12, 0x7ffffe06, PT ;  /* 0x7ffffe060c00780c */ /* 0x000fc60003f06070 */
[----:B--2---:R-:W-:Y:S01]  /*ff20*/  IMAD.WIDE R90, R152, 0x4, R188 ;  /* 0x00000004985a7825 */ /* 0x004fe200078e02bc */
[----:B------:R-:W-:Y:S04]  /*ff30*/  STL.64 [R1+0x80], R92 ;  /* 0x0000805c01007387 */ /* 0x000fe80000100a00 */
[----:B------:R-:W-:Y:S01]  /*ff40*/  LDGSTS.E [R243+0x28004], desc[UR60][R92.64], !P6 ;  /* 0x280040005cf37fae */ /* 0x000fe2000f12187c */
[----:B------:R-:W-:-:S03]  /*ff50*/  ISETP.GE.U32.AND P3, PT, R13, 0x7ffffe07, PT ;  /* 0x7ffffe070d00780c */ /* 0x000fc60003f66070 */
[----:B------:R1:W-:Y:S01]  /*ff60*/  STL.64 [R1+0x78], R90 ;  /* 0x0000785a01007387 */ /* 0x0003e20000100a00 */
[----:B------:R-:W-:-:S03]  /*ff70*/  VIADD R12, R73, 0xfffffee3 ;  /* 0xfffffee3490c7836 */ /* 0x000fc60000000000 */
[----:B------:R1:W-:Y:S01]  /*ff80*/  LDGSTS.E [R243+0x28008], desc[UR60][R90.64], !P4 ;  /* 0x280080005af37fae */ /* 0x0003e2000e12187c */
[----:B------:R-:W-:Y:S01]  /*ff90*/  VIADD R13, R86, 0xfffffe84 ;  /* 0xfffffe84560d7836 */ /* 0x000fe20000000000 */
[----:B------:R-:W2:Y:S02]  /*ffa0*/  LDC R73, c[0x0][0x230] ;  /* 0x00008c00ff497b82 */ /* 0x000ea40000000800 */
[----:B------:R4:W-:Y:S04]  /*ffb0*/  STL.64 [R1+0x60], R16 ;  /* 0x0000601001007387 */ /* 0x0009e80000100a00 */
[----:B------:R4:W-:Y:S01]  /*ffc0*/  LDGSTS.E [R243+0x2800c], desc[UR60][R16.64], !P1 ;  /* 0x2800c00010f37fae */ /* 0x0009e2000c92187c */
[----:B------:R-:W-:Y:S01]  /*ffd0*/  ISETP.GE.U32.AND P4, PT, R12, 0x7ffffe64, PT ;  /* 0x7ffffe640c00780c */ /* 0x000fe20003f86070 */
[----:B-1----:R-:W-:Y:S01]  /*ffe0*/  IMAD.WIDE R90, R152, 0x4, R224 ;  /* 0x00000004985a7825 */ /* 0x002fe200078e02e0 */
[----:B---3--:R-:W-:Y:S01]  /*fff0*/  IADD3 R12, R88, -0x11f, RZ ;  /* 0xfffffee1580c7810 */ /* 0x008fe20007ffe0ff */
[----:B----4-:R-:W1:Y:S01]  /*10000*/  LDC R17, c[0x0][0x230] ;  /* 0x00008c00ff117b82 */ /* 0x010e620000000800 */
[----:B------:R-:W-:-:S02]  /*10010*/  ISETP.GE.U32.AND P6, PT, R13, 0x7ffffe05, PT ;  /* 0x7ffffe050d00780c */ /* 0x000fc40003fc6070 */
[----:B------:R3:W-:Y:S01]  /*10020*/  STL.64 [R1+0x58], R90 ;  /* 0x0000585a01007387 */ /* 0x0007e20000100a00 */
[----:B------:R-:W-:-:S03]  /*10030*/  VIADD R13, R72, 0xfffffee2 ;  /* 0xfffffee2480d7836 */ /* 0x000fc60000000000 */
[----:B------:R3:W-:Y:S01]  /*10040*/  LDGSTS.E [R243+0x2c000], desc[UR60][R90.64], !P5 ;  /* 0x2c0000005af37fae */ /* 0x0007e2000e92187c */
[----:B------:R-:W4:Y:S01]  /*10050*/  LDC R16, c[0x0][0x230] ;  /* 0x00008c00ff107b82 */ /* 0x000f220000000800 */
[----:B------:R-:W-:Y:S01]  /*10060*/  IMAD.WIDE R88, R152, 0x4, R228 ;  /* 0x0000000498587825 */ /* 0x000fe200078e02e4 */
[----:B------:R-:W-:-:S03]  /*10070*/  ISETP.GE.U32.AND P5, PT, R12, 0x7ffffe62, PT ;  /* 0x7ffffe620c00780c */ /* 0x000fc60003fa6070 */
[----:B------:R-:W-:Y:S02]  /*10080*/  VIADD R12, R53, 0xfffffec3 ;  /* 0xfffffec3350c7836 */ /* 0x000fe40000000000 */
[C---:B------:R-:W-:Y:S01]  /*10090*/  IMAD.WIDE R220, R152.reuse, 0x4, R32 ;  /* 0x0000000498dc7825 */ /* 0x040fe200078e0220 */
[----:B------:R-:W-:Y:S01]  /*100a0*/  ISETP.GE.U32.AND P1, PT, R13, 0x7ffffe63, PT ;  /* 0x7ffffe630d00780c */ /* 0x000fe20003f26070 */
[----:B------:R-:W4:Y:S02]  /*100b0*/  LDC R72, c[0x0][0x230] ;  /* 0x00008c00ff487b82 */ /* 0x000f240000000800 */
[----:B---3--:R-:W-:-:S04]  /*100c0*/  IMAD.WIDE R90, R152, 0x4, R226 ;  /* 0x00000004985a7825 */ /* 0x008fc800078e02e2 */
[----:B------:R-:W-:Y:S01]  /*100d0*/  VIADD R13, R70, 0xfffffee0 ;  /* 0xfffffee0460d7836 */ /* 0x000fe20000000000 */
[----:B------:R-:W-:Y:S01]  /*100e0*/  STL.64 [R1+0x40], R90 ;  /* 0x0000405a01007387 */ /* 0x000fe20000100a00 */
[C---:B------:R-:W-:Y:S01]  /*100f0*/  IMAD.WIDE R226, R152.reuse, 0x4, R118 ;  /* 0x0000000498e27825 */ /* 0x040fe200078e0276 */
[----:B------:R-:W3:Y:S02]  /*10100*/  LDC R53, c[0x0][0x230] ;  /* 0x00008c00ff357b82 */ /* 0x000ee40000000800 */
[----:B------:R-:W-:Y:S04]  /*10110*/  LDGSTS.E [R243+0x2c004], desc[UR60][R90.64], !P3 ;  /* 0x2c0040005af37fae */ /* 0x000fe8000d92187c */
[----:B------:R2:W-:Y:S01]  /*10120*/  STL.64 [R1+0x30], R88 ;  /* 0x0000305801007387 */ /* 0x0005e20000100a00 */
[----:B------:R-:W-:Y:S01]  /*10130*/  IMAD.WIDE R228, R152, 0x4, R120 ;  /* 0x0000000498e47825 */ /* 0x000fe200078e0278 */
[----:B------:R-:W3:Y:S02]  /*10140*/  LDC R70, c[0x0][0x230] ;  /* 0x00008c00ff467b82 */ /* 0x000ee40000000800 */
[----:B------:R2:W-:Y:S01]  /*10150*/  LDGSTS.E [R243+0x2c008], desc[UR60][R88.64], !P0 ;  /* 0x2c00800058f37fae */ /* 0x0005e2000c12187c */
[----:B------:R-:W-:Y:S01]  /*10160*/  ISETP.GE.U32.AND P0, PT, R12, 0x7ffffe44, PT ;  /* 0x7ffffe440c00780c */ /* 0x000fe20003f06070 */
[----:B------:R-:W-:Y:S01]  /*10170*/  VIADD R12, R71, 0xfffffec1 ;  /* 0xfffffec1470c7836 */ /* 0x000fe20000000000 */
[----:B------:R-:W-:Y:S01]  /*10180*/  ISETP.GE.U32.AND P3, PT, R13, 0x7ffffe61, PT ;  /* 0x7ffffe610d00780c */ /* 0x000fe20003f66070 */
[----:B------:R-:W-:-:S02]  /*10190*/  VIADD R13, R52, 0xfffffec2 ;  /* 0xfffffec2340d7836 */ /* 0x000fc40000000000 */
[----:B------:R-:W-:-:S04]  /*101a0*/  IMAD.WIDE R218, R152, 0x4, R24 ;  /* 0x0000000498da7825 */ /* 0x000fc800078e0218 */
[----:B------:R-:W-:-:S04]  /*101b0*/  IMAD.WIDE R214, R152, 0x4, R214 ;  /* 0x0000000498d67825 */ /* 0x000fc800078e02d6 */
[----:B------:R-:W-:-:S04]  /*101c0*/  IMAD.WIDE R212, R152, 0x4, R212 ;  /* 0x0000000498d47825 */ /* 0x000fc800078e02d4 */
[----:B------:R-:W-:-:S04]  /*101d0*/  IMAD.WIDE R210, R152, 0x4, R210 ;  /* 0x0000000498d27825 */ /* 0x000fc800078e02d2 */
[C---:B------:R-:W-:Y:S01]  /*101e0*/  IMAD.WIDE R56, R152.reuse, 0x4, R56 ;  /* 0x0000000498387825 */ /* 0x040fe200078e0238 */
[----:B------:R-:W3:Y:S01]  /*101f0*/  S2R R252, SR_TID.X ;  /* 0x0000000000fc7919 */ /* 0x000ee20000002100 */
[----:B------:R-:W3:Y:S02]  /*10200*/  LDC R52, c[0x0][0x230] ;  /* 0x00008c00ff347b82 */ /* 0x000ee40000000800 */
[----:B--2---:R-:W-:-:S05]  /*10210*/  IMAD.WIDE R88, R152, 0x4, R230 ;  /* 0x0000000498587825 */ /* 0x004fca00078e02e6 */
[----:B------:R2:W-:Y:S01]  /*10220*/  LDGSTS.E [R243+0x2c00c], desc[UR60][R88.64], !P6 ;  /* 0x2c00c00058f37fae */ /* 0x0005e2000f12187c */
[----:B------:R-:W-:Y:S01]  /*10230*/  IMAD.WIDE R216, R152, 0x4, R26 ;  /* 0x0000000498d87825 */ /* 0x000fe200078e021a */
[----:B------:R-:W2:Y:S02]  /*10240*/  LDC R32, c[0x0][0x230] ;  /* 0x00008c00ff207b82 */ /* 0x000ea40000000800 */
[----:B------:R-:W-:Y:S01]  /*10250*/  LDGSTS.E [R9+0x20000], desc[UR60][R226.64], !P4 ;  /* 0x20000000e2097fae */ /* 0x000fe2000e12187c */
[----:B------:R-:W-:Y:S01]  /*10260*/  ISETP.GE.U32.AND P4, PT, R12, 0x7ffffe42, PT ;  /* 0x7ffffe420c00780c */ /* 0x000fe20003f86070 */
[----:B-1----:R-:W-:Y:S01]  /*10270*/  VIADD R12, R17, 0xfffffec0 ;  /* 0xfffffec0110c7836 */ /* 0x002fe20000000000 */
[----:B------:R-:W-:Y:S01]  /*10280*/  ISETP.GE.U32.AND P6, PT, R13, 0x7ffffe43, PT ;  /* 0x7ffffe430d00780c */ /* 0x000fe20003fc6070 */
[----:B------:R-:W-:Y:S01]  /*10290*/  IMAD.WIDE R230, R152, 0x4, R122 ;  /* 0x0000000498e67825 */ /* 0x000fe200078e027a */
[----:B------:R-:W-:Y:S01]  /*102a0*/  LDGSTS.E [R9+0x20004], desc[UR60][R228.64], !P1 ;  /* 0x20004000e4097fae */ /* 0x000fe2000c92187c */
[----:B------:R-:W1:Y:S01]  /*102b0*/  LDC R17, c[0x0][0x230] ;  /* 0x00008c00ff117b82 */ /* 0x000e620000000800 */
[----:B------:R-:W-:Y:S01]  /*102c0*/  ISETP.GE.U32.AND P1, PT, R12, 0x7ffffe41, PT ;  /* 0x7ffffe410c00780c */ /* 0x000fe20003f26070 */
[----:B------:R-:W-:Y:S01]  /*102d0*/  VIADD R13, R73, 0xfffffea3 ;  /* 0xfffffea3490d7836 */ /* 0x000fe20000000000 */
[----:B----4-:R-:W-:Y:S01]  /*102e0*/  IADD3 R12, R16, -0x15e, RZ ;  /* 0xfffffea2100c7810 */ /* 0x010fe20007ffe0ff */
[----:B------:R-:W-:Y:S03]  /*102f0*/  LDGSTS.E [R9+0x20008], desc[UR60][R230.64], !P5 ;  /* 0x20008000e6097fae */ /* 0x000fe6000e92187c */
[----:B------:R-:W-:Y:S01]  /*10300*/  ISETP.GE.U32.AND P5, PT, R13, 0x7ffffe24, PT ;  /* 0x7ffffe240d00780c */ /* 0x000fe20003fa6070 */
[----:B------:R-:W-:Y:S01]  /*10310*/  LDGSTS.E [R9+0x2000c], desc[UR60][R220.64], !P3 ;  /* 0x2000c000dc097fae */ /* 0x000fe2000d92187c */
[----:B------:R-:W-:Y:S01]  /*10320*/  ISETP.GE.U32.AND P3, PT, R12, 0x7ffffe23, PT ;  /* 0x7ffffe230c00780c */ /* 0x000fe20003f66070 */
[----:B------:R-:W4:Y:S02]  /*10330*/  LDC R16, c[0x0][0x230] ;  /* 0x00008c00ff107b82 */ /* 0x000f240000000800 */
[----:B------:R-:W-:Y:S04]  /*10340*/  LDGSTS.E [R9+0x24000], desc[UR60][R218.64], !P0 ;  /* 0x24000000da097fae */ /* 0x000fe8000c12187c */
[----:B------:R-:W-:Y:S01]  /*10350*/  LDGSTS.E [R9+0x24004], desc[UR60][R216.64], !P6 ;  /* 0x24004000d8097fae */ /* 0x000fe2000f12187c */
[----:B------:R-:W-:Y:S01]  /*10360*/  IMAD.WIDE R28, R152, 0x4, R28 ;  /* 0x00000004981c7825 */ /* 0x000fe200078e021c */
[----:B------:R-:W1:Y:S02]  /*10370*/  LDC R33, c[0x0][0x230] ;  /* 0x00008c00ff217b82 */ /* 0x000e640000000800 */
[----:B------:R-:W-:Y:S04]  /*10380*/  LDGSTS.E [R9+0x24008], desc[UR60][R214.64], !P4 ;  /* 0x24008000d6097fae */ /* 0x000fe8000e12187c */
[----:B------:R-:W-:Y:S04]  /*10390*/  LDGSTS.E [R9+0x2400c], desc[UR60][R212.64], !P1 ;  /* 0x2400c000d4097fae */ /* 0x000fe8000c92187c */
[----:B------:R-:W-:Y:S04]  /*103a0*/  LDGSTS.E [R9+0x28000], desc[UR60][R210.64], !P5 ;  /* 0x28000000d2097fae */ /* 0x000fe8000e92187c */
[----:B------:R-:W-:Y:S01]  /*103b0*/  LDGSTS.E [R9+0x28004], desc[UR60][R56.64], !P3 ;  /* 0x2800400038097fae */ /* 0x000fe2000d92187c */
[----:B------:R-:W-:-:S03]  /*103c0*/  ISETP.GT.AND P3, PT, R0, 0x1ff, PT ;  /* 0x000001ff0000780c */ /* 0x000fc60003f64270 */
[----:B------:R2:W-:Y:S04]  /*103d0*/  STL.64 [R1+0x20], R88 ;  /* 0x0000205801007387 */ /* 0x0005e80000100a00 */
[----:B------:R-:W5:Y:S04]  /*103e0*/  LDL.LU R0, [R1+0x5f0] ;  /* 0x0005f00001007983 */ /* 0x000f680000300800 */
[----:B------:R-:W4:Y:S04]  /*103f0*/  LDL.LU.64 R250, [R1+0x3f0] ;  /* 0x0003f00001fa7983 */ /* 0x000f280000300a00 */
[----:B------:R-:W4:Y:S01]  /*10400*/  LDL.LU.64 R206, [R1+0x420] ;  /* 0x0004200001ce7983 */ /* 0x000f220000300a00 */
[----:B------:R-:W-:Y:S01]  /*10410*/  VIADD R13, R72, 0xfffffea1 ;  /* 0xfffffea1480d7836 */ /* 0x000fe20000000000 */
[----:B---3--:R-:W-:Y:S01]  /*10420*/  LOP3.LUT R252, R252, 0x7f, RZ, 0xc0, !PT ;  /* 0x0000007ffcfc7812 */ /* 0x008fe200078ec0ff */
[----:B------:R-:W-:Y:S01]  /*10430*/  VIADD R12, R53, 0xfffffea0 ;  /* 0xfffffea0350c7836 */ /* 0x000fe20000000000 */
[----:B------:R-:W3:Y:S01]  /*10440*/  LDL.LU.64 R204, [R1+0x3e8] ;  /* 0x0003e80001cc7983 */ /* 0x000ee20000300a00 */
[----:B------:R-:W1:Y:S03]  /*10450*/  LDC R53, c[0x0][0x230] ;  /* 0x00008c00ff357b82 */ /* 0x000e660000000800 */
[----:B------:R-:W3:Y:S04]  /*10460*/  LDL.LU.64 R166, [R1+0x448] ;  /* 0x0004480001a67983 */ /* 0x000ee80000300a00 */
[----:B------:R-:W3:Y:S01]  /*10470*/  LDL.LU.64 R202, [R1+0x418] ;  /* 0x0004180001ca7983 */ /* 0x000ee20000300a00 */
[----:B------:R-:W-:Y:S01]  /*10480*/  IMAD.WIDE R24, R152, 0x4, R196 ;  /* 0x0000000498187825 */ /* 0x000fe200078e02c4 */
[----:B--2---:R-:W2:Y:S02]  /*10490*/  LDC R88, c[0x0][0x230] ;  /* 0x00008c00ff587b82 */ /* 0x004ea40000000800 */
[----:B------:R-:W2:Y:S01]  /*104a0*/  LDL.LU.64 R200, [R1+0x3e0] ;  /* 0x0003e00001c87983 */ /* 0x000ea20000300a00 */
[----:B------:R-:W-:Y:S01]  /*104b0*/  ISETP.GE.U32.AND P0, PT, R13, 0x7ffffe22, PT ;  /* 0x7ffffe220d00780c */ /* 0x000fe20003f06070 */
[----:B------:R-:W-:Y:S01]  /*104c0*/  VIADD R13, R52, 0xfffffe83 ;  /* 0xfffffe83340d7836 */ /* 0x000fe20000000000 */
[----:B------:R-:W-:Y:S01]  /*104d0*/  ISETP.GE.U32.AND P6, PT, R12, 0x7ffffe21, PT ;  /* 0x7ffffe210c00780c */ /* 0x000fe20003fc6070 */
[----:B------:R-:W-:Y:S01]  /*104e0*/  IMAD.WIDE R26, R152, 0x4, R198 ;  /* 0x00000004981a7825 */ /* 0x000fe200078e02c6 */
[----:B------:R-:W2:Y:S01]  /*104f0*/  LDL.LU.64 R140, [R1+0x468] ;  /* 0x00046800018c7983 */ /* 0x000ea20000300a00 */
[----:B------:R-:W1:Y:S01]  /*10500*/  LDC R52, c[0x0][0x230] ;  /* 0x00008c00ff347b82 */ /* 0x000e620000000800 */
[----:B------:R-:W-:Y:S01]  /*10510*/  ISETP.GE.U32.AND P4, PT, R13, 0x7ffffe04, PT ;  /* 0x7ffffe040d00780c */ /* 0x000fe20003f86070 */
[----:B----4-:R-:W-:Y:S01]  /*10520*/  VIADD R13, R16, 0xfffffe80 ;  /* 0xfffffe80100d7836 */ /* 0x010fe20000000000 */
[----:B------:R-:W4:Y:S01]  /*10530*/  LDL.LU.64 R180, [R1+0x440] ;  /* 0x0004400001b47983 */ /* 0x000f220000300a00 */
[----:B------:R-:W-:-:S03]  /*10540*/  VIADD R12, R70, 0xfffffe82 ;  /* 0xfffffe82460c7836 */ /* 0x000fc60000000000 */
[----:B------:R-:W-:Y:S01]  /*10550*/  ISETP.GE.AND P5, PT, R252, R13, PT ;  /* 0x0000000dfc00720c */ /* 0x000fe20003fa6270 */
[----:B------:R-:W1:Y:S01]  /*10560*/  LDC R70, c[0x0][0x230] ;  /* 0x00008c00ff467b82 */ /* 0x000e620000000800 */
[----:B------:R-:W-:Y:S01]  /*10570*/  ISETP.GE.U32.AND P1, PT, R12, 0x7ffffe03, PT ;  /* 0x7ffffe030c00780c */ /* 0x000fe20003f26070 */
[----:B------:R-:W4:Y:S01]  /*10580*/  LDL.LU.64 R178, [R1+0x410] ;  /* 0x0004100001b27983 */ /* 0x000f220000300a00 */
[----:B------:R-:W-:-:S03]  /*10590*/  SEL R12, RZ, 0x4, P5 ;  /* 0x00000004ff0c7807 */ /* 0x000fc60002800000 */
[----:B------:R-:W4:Y:S01]  /*105a0*/  LDL.LU.64 R176, [R1+0x3d8] ;  /* 0x0003d80001b07983 */ /* 0x000f220000300a00 */
[----:B------:R-:W-:Y:S01]  /*105b0*/  SEL R12, R12, RZ, P3 ;  /* 0x000000ff0c0c7207 */ /* 0x000fe20001800000 */
[----:B------:R-:W-:Y:S01]  /*105c0*/  IMAD.WIDE R30, R152, 0x4, R30 ;  /* 0x00000004981e7825 */ /* 0x000fe200078e021e */
[----:B------:R-:W4:Y:S01]  /*105d0*/  LDC R89, c[0x0][0x230] ;  /* 0x00008c00ff597b82 */ /* 0x000f220000000800 */
[----:B------:R-:W-:Y:S01]  /*105e0*/  LDGSTS.E [R9+0x28008], desc[UR60][R24.64], !P0 ;  /* 0x2800800018097fae */ /* 0x000fe2000c12187c */
[----:B------:R-:W-:Y:S01]  /*105f0*/  ISETP.NE.U32.AND P3, PT, R12, RZ, PT ;  /* 0x000000ff0c00720c */ /* 0x000fe20003f65070 */
[----:B------:R-:W-:Y:S02]  /*10600*/  VIADD R12, R32, 0xfffffe7e ;  /* 0xfffffe7e200c7836 */ /* 0x000fe40000000000 */
[----:B------:R-:W4:Y:S04]  /*10610*/  LDL.LU.64 R162, [R1+0x480] ;  /* 0x0004800001a27983 */ /* 0x000f280000300a00 */
[----:B------:R-:W-:Y:S04]  /*10620*/  LDGSTS.E [R9+0x2800c], desc[UR60][R26.64], !P6 ;  /* 0x2800c0001a097fae */ /* 0x000fe8000f12187c */
[----:B------:R-:W4:Y:S04]  /*10630*/  LDL.LU.64 R164, [R1+0x460] ;  /* 0x0004600001a47983 */ /* 0x000f280000300a00 */
[----:B------:R-:W-:Y:S01]  /*10640*/  LDGSTS.E [R9+0x2c000], desc[UR60][R28.64], !P4 ;  /* 0x2c0000001c097fae */ /* 0x000fe2000e12187c */
[----:B------:R-:W-:Y:S01]  /*10650*/  ISETP.GE.U32.AND P4, PT, R12, 0x7ffffdff, PT ;  /* 0x7ffffdff0c00780c */ /* 0x000fe20003f86070 */
[----:B-1----:R-:W-:Y:S01]  /*10660*/  VIADD R12, R52, 0xfffffe7d ;  /* 0xfffffe7d340c7836 */ /* 0x002fe20000000000 */
[----:B------:R-:W-:Y:S01]  /*10670*/  ISETP.GE.U32.AND P5, PT, R13, 0x7ffffe01, PT ;  /* 0x7ffffe010d00780c */ /* 0x000fe20003fa6070 */
[----:B------:R-:W-:Y:S01]  /*10680*/  LDGSTS.E [R9+0x2c004], desc[UR60][R30.64], !P1 ;  /* 0x2c0040001e097fae */ /* 0x000fe2000c92187c */
[----:B------:R-:W-:-:S02]  /*10690*/  IADD3 R13, R53, -0x181, RZ ;  /* 0xfffffe7f350d7810 */ /* 0x000fc40007ffe0ff */
[----:B------:R-:W-:Y:S01]  /*106a0*/  ISETP.GE.U32.AND P1, PT, R12, 0x7ffffdfe, PT ;  /* 0x7ffffdfe0c00780c */ /* 0x000fe20003f26070 */
[----:B------:R-:W-:Y:S02]  /*106b0*/  VIADD R12, R70, 0xfffffe5f ;  /* 0xfffffe5f460c7836 */ /* 0x000fe40000000000 */
[----:B------:R-:W-:-:S04]  /*106c0*/  IMAD.WIDE R52, R154, 0x4, R250 ;  /* 0x000000049a347825 */ /* 0x000fc800078e02fa */
[C---:B---3--:R-:W-:Y:S02]  /*106d0*/  IMAD.WIDE R86, R154.reuse, 0x4, R166 ;  /* 0x000000049a567825 */ /* 0x048fe400078e02a6 */
[----:B------:R-:W3:Y:S04]  /*106e0*/  LDL.LU.64 R166, [R1+0x438] ;  /* 0x0004380001a67983 */ /* 0x000ee80000300a00 */
[----:B------:R-:W3:Y:S04]  /*106f0*/  LDL.LU.64 R168, [R1+0x408] ;  /* 0x0004080001a87983 */ /* 0x000ee80000300a00 */
[----:B------:R-:W3:Y:S04]  /*10700*/  LDL.LU.64 R170, [R1+0x3d0] ;  /* 0x0003d00001aa7983 */ /* 0x000ee80000300a00 */
[----:B------:R-:W3:Y:S04]  /*10710*/  LDL.LU.64 R90, [R1+0x490] ;  /* 0x00049000015a7983 */ /* 0x000ee80000300a00 */
[----:B------:R-:W3:Y:S04]  /*10720*/  LDL.LU.64 R92, [R1+0x478] ;  /* 0x00047800015c7983 */ /* 0x000ee80000300a00 */
[----:B------:R-:W3:Y:S01]  /*10730*/  LDL.LU.64 R94, [R1+0x458] ;  /* 0x00045800015e7983 */ /* 0x000ee20000300a00 */
[----:B------:R-:W-:-:S03]  /*10740*/  IMAD.WIDE R70, R154, 0x4, R206 ;  /* 0x000000049a467825 */ /* 0x000fc600078e02ce */
[----:B------:R-:W3:Y:S04]  /*10750*/  LDL.LU.64 R100, [R1+0x430] ;  /* 0x0004300001647983 */ /* 0x000ee80000300a00 */
[----:B------:R-:W3:Y:S04]  /*10760*/  LDL.LU.64 R96, [R1+0x400] ;  /* 0x0004000001607983 */ /* 0x000ee80000300a00 */
[----:B------:R-:W3:Y:S04]  /*10770*/  LDL.LU.64 R98, [R1+0x498] ;  /* 0x0004980001627983 */ /* 0x000ee80000300a00 */
[----:B------:R-:W3:Y:S04]  /*10780*/  LDL.LU.64 R250, [R1+0x488] ;  /* 0x0004880001fa7983 */ /* 0x000ee80000300a00 */
[----:B------:R-:W3:Y:S01]  /*10790*/  LDL.LU.64 R206, [R1+0x470] ;  /* 0x0004700001ce7983 */ /* 0x000ee20000300a00 */
[----:B--2---:R-:W-:-:S03]  /*107a0*/  IMAD.WIDE R128, R154, 0x4, R200 ;  /* 0x000000049a807825 */ /* 0x004fc600078e02c8 */
[----:B------:R-:W2:Y:S01]  /*107b0*/  LDL.LU.64 R200, [R1+0x450] ;  /* 0x0004500001c87983 */ /* 0x000ea20000300a00 */
[----:B------:R-:W-:-:S03]  /*107c0*/  IMAD.WIDE R126, R154, 0x4, R202 ;  /* 0x000000049a7e7825 */ /* 0x000fc600078e02ca */
[----:B------:R-:W2:Y:S01]  /*107d0*/  LDL.LU.64 R202, [R1+0x428] ;  /* 0x0004280001ca7983 */ /* 0x000ea20000300a00 */
[----:B------:R-:W-:-:S03]  /*107e0*/  IMAD.WIDE R72, R154, 0x4, R204 ;  /* 0x000000049a487825 */ /* 0x000fc600078e02cc */
[----:B------:R-:W2:Y:S01]  /*107f0*/  LDL.LU.64 R204, [R1+0x3f8] ;  /* 0x0003f80001cc7983 */ /* 0x000ea20000300a00 */
[----:B------:R-:W-:-:S04]  /*10800*/  IMAD.WIDE R122, R152, 0x4, R156 ;  /* 0x00000004987a7825 */ /* 0x000fc800078e029c */
[----:B------:R-:W-:Y:S01]  /*10810*/  VIADD R16, R17, 0xfffffe81 ;  /* 0xfffffe8111107836 */ /* 0x000fe20000000000 */
[----:B------:R-:W-:Y:S01]  /*10820*/  ISETP.GE.U32.AND P6, PT, R13, 0x7ffffe00, PT ;  /* 0x7ffffe000d00780c */ /* 0x000fe20003fc6070 */
[----:B------:R-:W-:Y:S01]  /*10830*/  IMAD.WIDE R34, R152, 0x4, R34 ;  /* 0x0000000498227825 */ /* 0x000fe200078e0222 */
[----:B------:R-:W1:Y:S02]  /*10840*/  LDC R17, c[0x0][0x230] ;  /* 0x00008c00ff117b82 */ /* 0x000e640000000800 */
[----:B------:R-:W-:Y:S01]  /*10850*/  ISETP.GE.U32.AND P0, PT, R16, 0x7ffffe02, PT ;  /* 0x7ffffe021000780c */ /* 0x000fe20003f06070 */
[----:B------:R-:W-:Y:S02]  /*10860*/  VIADD R13, R33, 0xfffffe7c ;  /* 0xfffffe7c210d7836 */ /* 0x000fe40000000000 */
[----:B------:R-:W-:-:S03]  /*10870*/  IMAD.WIDE R32, R152, 0x4, R236 ;  /* 0x0000000498207825 */ /* 0x000fc600078e02ec */
[----:B------:R-:W1:Y:S01]  /*10880*/  LDC R16, c[0x0][0x230] ;  /* 0x00008c00ff107b82 */ /* 0x000e620000000800 */
[----:B------:R-:W-:-:S04]  /*10890*/  IMAD.WIDE R36, R154, 0x4, R36 ;  /* 0x000000049a247825 */ /* 0x000fc800078e0224 */
[C---:B------:R-:W-:Y:S02]  /*108a0*/  IMAD.WIDE R140, R154.reuse, 0x4, R140 ;  /* 0x000000049a8c7825 */ /* 0x040fe400078e028c */
[----:B------:R-:W-:Y:S02]  /*108b0*/  LDGSTS.E [R9+0x2c008], desc[UR60][R32.64], !P0 ;  /* 0x2c00800020097fae */ /* 0x000fe4000c12187c */
[C---:B----4-:R-:W-:Y:S02]  /*108c0*/  IMAD.WIDE R144, R154.reuse, 0x4, R178 ;  /* 0x000000049a907825 */ /* 0x050fe400078e02b2 */
[----:B------:R-:W-:Y:S02]  /*108d0*/  LDGSTS.E [R9+0x2c00c], desc[UR60][R34.64], !P5 ;  /* 0x2c00c00022097fae */ /* 0x000fe4000e92187c */
[C---:B------:R-:W-:Y:S02]  /*108e0*/  IMAD.WIDE R162, R154.reuse, 0x4, R162 ;  /* 0x000000049aa27825 */ /* 0x040fe400078e02a2 */
[----:B------:R-:W0:Y:S02]  /*108f0*/  LDGDEPBAR ;  /* 0x00000000000079af */ /* 0x000e240000000000 */
[----:B------:R-:W-:-:S02]  /*10900*/  IMAD.WIDE R188, R154, 0x4, R194 ;  /* 0x000000049abc7825 */ /* 0x000fc400078e02c2 */
[----:B------:R-:W-:Y:S02]  /*10910*/  LDGSTS.E [R242+0x60000], desc[UR60][R36.64], P2 ;  /* 0x6000000024f27fae */ /* 0x000fe4000912187c */
[C---:B------:R-:W-:Y:S02]  /*10920*/  IMAD.WIDE R38, R154.reuse, 0x4, R38 ;  /* 0x000000049a267825 */ /* 0x040fe400078e0226 */
[----:B------:R-:W-:Y:S02]  /*10930*/  LDGSTS.E [R242+0x60400], desc[UR60][R52.64], P2 ;  /* 0x6040000034f27fae */ /* 0x000fe4000912187c */
[C---:B------:R-:W-:Y:S02]  /*10940*/  IMAD.WIDE R54, R154.reuse, 0x4, R54 ;  /* 0x000000049a367825 */ /* 0x040fe400078e0236 */
[----:B------:R-:W-:Y:S04]  /*10950*/  LDGSTS.E [R242+0x60800], desc[UR60][R70.64], P2 ;  /* 0x6080000046f27fae */ /* 0x000fe8000912187c */
[----:B------:R-:W-:Y:S01]  /*10960*/  LDGSTS.E [R242+0x60c00], desc[UR60][R86.64], P2 ;  /* 0x60c0000056f27fae */ /* 0x000fe2000912187c */
[----:B------:R-:W-:-:S03]  /*10970*/  IMAD.WIDE R142, R154, 0x4, R180 ;  /* 0x000000049a8e7825 */ /* 0x000fc600078e02b4 */
[----:B------:R-:W-:Y:S01]  /*10980*/  LDGSTS.E [R242+0x61000], desc[UR60][R140.64], P2 ;  /* 0x610000008cf27fae */ /* 0x000fe2000912187c */
[----:B------:R-:W-:-:S03]  /*10990*/  IMAD.WIDE R164, R154, 0x4, R164 ;  /* 0x000000049aa47825 */ /* 0x000fc600078e02a4 */
[----:B------:R-:W-:Y:S01]  /*109a0*/  LDGSTS.E [R242+0x61400], desc[UR60][R162.64], P2 ;  /* 0x61400000a2f27fae */ /* 0x000fe2000912187c */
[----:B------:R-:W-:-:S04]  /*109b0*/  IMAD.WIDE R40, R154, 0x4, R40 ;  /* 0x000000049a287825 */ /* 0x000fc800078e0228 */
[----:B------:R-:W-:-:S04]  /*109c0*/  IMAD.WIDE R58, R154, 0x4, R58 ;  /* 0x000000049a3a7825 */ /* 0x000fc800078e023a */
[----:B---3--:R-:W-:-:S04]  /*109d0*/  IMAD.WIDE R198, R154, 0x4, R206 ;  /* 0x000000049ac67825 */ /* 0x008fc800078e02ce */
[C---:B------:R-:W-:Y:S02]  /*109e0*/  IMAD.WIDE R206, R154.reuse, 0x4, R2 ;  /* 0x000000049ace7825 */ /* 0x040fe400078e0202 */
[----:B------:R-:W3:Y:S04]  /*109f0*/  LDL.LU.64 R2, [R1+0x5e8] ;  /* 0x0005e80001027983 */ /* 0x000ee80000300a00 */
[----:B------:R-:W4:Y:S01]  /*10a00*/  LDL.LU.64 R156, [R1+0x5e0] ;  /* 0x0005e000019c7983 */ /* 0x000f220000300a00 */
[----:B------:R-:W-:-:S04]  /*10a10*/  IMAD.WIDE R178, R154, 0x4, R90 ;  /* 0x000000049ab27825 */ /* 0x000fc800078e025a */
[C---:B------:R-:W-:Y:S01]  /*10a20*/  IMAD.WIDE R194, R154.reuse, 0x4, R98 ;  /* 0x000000049ac27825 */ /* 0x040fe200078e0262 */
[----:B------:R-:W-:Y:S04]  /*10a30*/  LDGSTS.E [R242+0x61800], desc[UR60][R178.64], P2 ;  /* 0x61800000b2f27fae */ /* 0x000fe8000912187c */
        /* <DEDUP_REMOVED lines=8> */
[----:B------:R-:W-:Y:S01]  /*10ac0*/  LDGSTS.E [R241+0x61080], desc[UR60][R142.64], P2 ;  /* 0x610800008ef17fae */ /* 0x000fe2000912187c */
[----:B------:R-:W-:-:S03]  /*10ad0*/  IMAD.WIDE R166, R154, 0x4, R166 ;  /* 0x000000049aa67825 */ /* 0x000fc600078e02a6 */
[----:B------:R-:W-:Y:S01]  /*10ae0*/  LDGSTS.E [R241+0x61480], desc[UR60][R164.64], P2 ;  /* 0x61480000a4f17fae */ /* 0x000fe2000912187c */
[----:B------:R-:W-:-:S03]  /*10af0*/  IMAD.WIDE R182, R154, 0x4, R94 ;  /* 0x000000049ab67825 */ /* 0x000fc600078e025e */
        /* <DEDUP_REMOVED lines=16> */
[----:B--2---:R-:W-:-:S03]  /*10c00*/  IMAD.WIDE R200, R154, 0x4, R200 ;  /* 0x000000049ac87825 */ /* 0x004fc600078e02c8 */
        /* <DEDUP_REMOVED lines=9> */
[----:B------:R-:W-:-:S04]  /*10ca0*/  IMAD.WIDE R148, R154, 0x4, R14 ;  /* 0x000000049a947825 */ /* 0x000fc800078e020e */
[C---:B------:R-:W-:Y:S01]  /*10cb0*/  IMAD.WIDE R170, R154.reuse, 0x4, R170 ;  /* 0x000000049aaa7825 */ /* 0x040fe200078e02aa */
[----:B------:R-:W-:Y:S03]  /*10cc0*/  LDGSTS.E [R8+0x61180], desc[UR60][R146.64], P2 ;  /* 0x6118000092087fae */ /* 0x000fe6000912187c */
        /* <DEDUP_REMOVED lines=40> */
[----:B------:R-:W-:Y:S01]  /*10f50*/  IMAD.WIDE R160, R154, 0x4, R160 ;  /* 0x000000049aa07825 */ /* 0x000fe200078e02a0 */
[----:B------:R-:W-:Y:S01]  /*10f60*/  LDGSTS.E [R5+0x60700], desc[UR60][R66.64], P2 ;  /* 0x6070000042057fae */ /* 0x000fe2000912187c */
[----:B------:R-:W-:Y:S01]  /*10f70*/  ISETP.GE.U32.AND P5, PT, R12, 0x7ffffde0, PT ;  /* 0x7ffffde00c00780c */ /* 0x000fe20003fa6070 */
[----:B------:R-:W2:Y:S02]  /*10f80*/  LDC R15, c[0x0][0x230] ;  /* 0x00008c00ff0f7b82 */ /* 0x000ea40000000800 */
[----:B------:R-:W-:Y:S04]  /*10f90*/  LDGSTS.E [R5+0x60b00], desc[UR60][R82.64], P2 ;  /* 0x60b0000052057fae */ /* 0x000fe8000912187c */
        /* <DEDUP_REMOVED lines=8> */
[----:B-1----:R-:W-:-:S03]  /*11020*/  VIADD R12, R16, 0xfffffe5e ;  /* 0xfffffe5e100c7836 */ /* 0x002fc60000000000 */
[----:B------:R-:W-:Y:S01]  /*11030*/  LDGSTS.E [R4+0x60380], desc[UR60][R50.64], P2 ;  /* 0x6038000032047fae */ /* 0x000fe2000912187c */
[----:B------:R-:W-:Y:S02]  /*11040*/  ISETP.GE.U32.AND P0, PT, R13, 0x7ffffdfd, PT ;  /* 0x7ffffdfd0d00780c */ /* 0x000fe40003f06070 */
[----:B------:R-:W1:Y:S01]  /*11050*/  LDC R13, c[0x0][0x230] ;  /* 0x00008c00ff0d7b82 */ /* 0x000e620000000800 */
[----:B------:R-:W-:Y:S04]  /*11060*/  LDGSTS.E [R4+0x60780], desc[UR60][R68.64], P2 ;  /* 0x6078000044047fae */ /* 0x000fe8000912187c */
[----:B------:R-:W-:Y:S04]  /*11070*/  LDGSTS.E [R4+0x60b80], desc[UR60][R84.64], P2 ;  /* 0x60b8000054047fae */ /* 0x000fe8000912187c */
[----:B------:R-:W-:Y:S04]  /*11080*/  LDGSTS.E [R4+0x60f80], desc[UR60][R138.64], P2 ;  /* 0x60f800008a047fae */ /* 0x000fe8000912187c */
[----:B------:R-:W-:Y:S04]  /*11090*/  LDGSTS.E [R4+0x61380], desc[UR60][R160.64], P2 ;  /* 0x61380000a0047fae */ /* 0x000fe8000912187c */
[----:B------:R-:W-:Y:S04]  /*110a0*/  LDGSTS.E [R4+0x61780], desc[UR60][R176.64], P2 ;  /* 0x61780000b0047fae */ /* 0x000fe8000912187c */
[----:B------:R-:W-:Y:S04]  /*110b0*/  LDGSTS.E [R4+0x61b80], desc[UR60][R192.64], P2 ;  /* 0x61b80000c0047fae */ /* 0x000fe8000912187c */
[----:B------:R2:W-:Y:S01]  /*110c0*/  LDGSTS.E [R4+0x61f80], desc[UR60][R208.64], P2 ;  /* 0x61f80000d0047fae */ /* 0x0005e2000912187c */
[----:B------:R-:W-:-:S02]  /*110d0*/  ISETP.GE.U32.AND P2, PT, R12, 0x7ffffddf, PT ;  /* 0x7ffffddf0c00780c */ /* 0x000fc40003f46070 */
[----:B------:R-:W2:Y:S01]  /*110e0*/  LDC R12, c[0x0][0x230] ;  /* 0x00008c00ff0c7b82 */ /* 0x000ea20000000800 */
[----:B------:R-:W0:Y:S01]  /*110f0*/  LDGDEPBAR ;  /* 0x00000000000079af */ /* 0x000e220000000000 */
[----:B-1----:R-:W-:Y:S02]  /*11100*/  VIADD R10, R13, 0xfffffe5d ;  /* 0xfffffe5d0d0a7836 */ /* 0x002fe40000000000 */
[----:B------:R-:W-:Y:S01]  /*11110*/  IMAD.WIDE R124, R152, 0x4, R124 ;  /* 0x00000004987c7825 */ /* 0x000fe200078e027c */
[----:B------:R-:W3:Y:S03]  /*11120*/  LDL.LU.64 R98, [R1+0x3b0] ;  /* 0x0003b00001627983 */ /* 0x000ee60000300a00 */
[----:B------:R-:W1:Y:S01]  /*11130*/  LDC R18, c[0x0][0x230] ;  /* 0x00008c00ff127b82 */ /* 0x000e620000000800 */
[----:B------:R-:W3:Y:S04]  /*11140*/  LDL.LU.64 R96, [R1+0x3a8] ;  /* 0x0003a80001607983 */ /* 0x000ee80000300a00 */
[----:B------:R-:W3:Y:S03]  /*11150*/  LDL.LU.64 R250, [R1+0x390] ;  /* 0x0003900001fa7983 */ /* 0x000ee60000300a00 */
[----:B------:R-:W1:Y:S08]  /*11160*/  LDC R20, c[0x0][0x230] ;  /* 0x00008c00ff147b82 */ /* 0x000e700000000800 */
[----:B------:R-:W-:Y:S01]  /*11170*/  BAR.SYNC.DEFER_BLOCKING 0x0 ;  /* 0x0000000000007b1d */ /* 0x000fe20000010000 */
[----:B------:R-:W-:-:S02]  /*11180*/  VIADD R13, R89, 0xfffffe3e ;  /* 0xfffffe3e590d7836 */ /* 0x000fc40000000000 */
[----:B------:R-:W-:-:S05]  /*11190*/  IMAD.WIDE R232, R152, 0x4, R232 ;  /* 0x0000000498e87825 */ /* 0x000fca00078e02e8 */
[----:B------:R-:W1:Y:S01]  /*111a0*/  LDC R16, c[0x0][0x230] ;  /* 0x00008c00ff107b82 */ /* 0x000e620000000800 */
[----:B------:R-:W-:Y:S04]  /*111b0*/  STL.64 [R1+0x638], R158 ;  /* 0x0006389e01007387 */ /* 0x000fe80000100a00 */
[----:B------:R-:W-:Y:S01]  /*111c0*/  STL.64 [R1+0x630], R174 ;  /* 0x000630ae01007387 */ /* 0x000fe20000100a00 */
[----:B------:R-:W-:Y:S02]  /*111d0*/  IMAD.WIDE R234, R152, 0x4, R234 ;  /* 0x0000000498ea7825 */ /* 0x000fe400078e02ea */
[----:B------:R-:W1:Y:S01]  /*111e0*/  LDC R14, c[0x0][0x230] ;  /* 0x00008c00ff0e7b82 */ /* 0x000e620000000800 */
[----:B------:R-:W-:Y:S04]  /*111f0*/  STL.64 [R1+0x628], R190 ;  /* 0x000628be01007387 */ /* 0x000fe80000100a00 */
[----:B------:R-:W-:Y:S01]  /*11200*/  STL.64 [R1+0x620], R206 ;  /* 0x000620ce01007387 */ /* 0x000fe20000100a00 */
[----:B--2---:R-:W-:-:S02]  /*11210*/  VIADD R12, R12, 0xfffffe3d ;  /* 0xfffffe3d0c0c7836 */ /* 0x004fc40000000000 */
[----:B------:R-:W2:Y:S01]  /*11220*/  LDC R19, c[0x0][0x230] ;  /* 0x00008c00ff137b82 */ /* 0x000ea20000000800 */
[----:B------:R2:W-:Y:S04]  /*11230*/  STL.64 [R1+0x618], R4 ;  /* 0x0006180401007387 */ /* 0x0005e80000100a00 */
[----:B------:R-:W-:Y:S01]  /*11240*/  STL.64 [R1+0x610], R138 ;  /* 0x0006108a01007387 */ /* 0x000fe20000100a00 */
[----:B------:R-:W-:Y:S02]  /*11250*/  IMAD.WIDE R238, R152, 0x4, R238 ;  /* 0x0000000498ee7825 */ /* 0x000fe400078e02ee */
[----:B------:R-:W2:Y:S01]  /*11260*/  LDC R22, c[0x0][0x230] ;  /* 0x00008c00ff167b82 */ /* 0x000ea20000000800 */
[----:B------:R-:W-:Y:S04]  /*11270*/  STL.64 [R1+0x608], R160 ;  /* 0x000608a001007387 */ /* 0x000fe80000100a00 */
[----:B------:R-:W-:Y:S03]  /*11280*/  STL.64 [R1+0x600], R176 ;  /* 0x000600b001007387 */ /* 0x000fe60000100a00 */
[----:B------:R-:W2:Y:S01]  /*11290*/  LDC R23, c[0x0][0x230] ;  /* 0x00008c00ff177b82 */ /* 0x000ea20000000800 */
[----:B------:R-:W-:Y:S04]  /*112a0*/  STL.64 [R1+0x5f8], R192 ;  /* 0x0005f8c001007387 */ /* 0x000fe80000100a00 */
[----:B------:R-:W-:Y:S03]  /*112b0*/  STL.64 [R1+0x5f0], R208 ;  /* 0x0005f0d001007387 */ /* 0x000fe60000100a00 */
[----:B------:R-:W2:Y:S01]  /*112c0*/  LDC R89, c[0x0][0x230] ;  /* 0x00008c00ff597b82 */ /* 0x000ea20000000800 */
[----:B----4-:R-:W-:Y:S04]  /*112d0*/  STL.64 [R1+0x5e8], R156 ;  /* 0x0005e89c01007387 */ /* 0x010fe80000100a00 */
[----:B------:R-:W-:Y:S01]  /*112e0*/  @!PT LDS RZ, [RZ] ;  /* 0x00000000fffff984 */ /* 0x000fe20000000800 */
[----:B------:R-:W-:Y:S01]  /*112f0*/  @!PT LDS RZ, [RZ] ;  /* 0x00000000fffff984 */ /* 0x000fe20000000800 */
[----:B------:R-:W-:Y:S01]  /*11300*/  @!PT LDS RZ, [RZ] ;  /* 0x00000000fffff984 */ /* 0x000fe20000000800 */
[----:B------:R-:W-:Y:S01]  /*11310*/  LDGSTS.E [R249+0x30000], desc[UR60][R124.64], !P6 ;  /* 0x300000007cf97fae */ /* 0x000fe2000f12187c */
[----:B------:R-:W-:-:S02]  /*11320*/  ISETP.GE.U32.AND P6, PT, R10, 0x7ffffdde, PT ;  /* 0x7ffffdde0a00780c */ /* 0x000fc40003fc6070 */
[----:B------:R-:W4:Y:S01]  /*11330*/  LDC R153, c[0x0][0x230] ;  /* 0x00008c00ff997b82 */ /* 0x000f220000000800 */
[----:B------:R-:W-:Y:S01]  /*11340*/  IADD3 R10, R17, -0x1a4, RZ ;  /* 0xfffffe5c110a7810 */ /* 0x000fe20007ffe0ff */
[----:B---3--:R3:W-:Y:S04]  /*11350*/  STL.64 [R1+0x5e0], R2 ;  /* 0x0005e00201007387 */ /* 0x0087e80000100a00 */
[----:B------:R-:W2:Y:S02]  /*11360*/  LDL.LU.64 R92, [R1+0x1b0] ;  /* 0x0001b000015c7983 */ /* 0x000ea40000300a00 */
[----:B------:R-:W4:Y:S02]  /*11370*/  LDC R17, c[0x0][0x230] ;  /* 0x00008c00ff117b82 */ /* 0x000f240000000800 */
[----:B------:R-:W-:Y:S01]  /*11380*/  LDGSTS.E [R249+0x30004], desc[UR60][R122.64], !P4 ;  /* 0x300040007af97fae */ /* 0x000fe2000e12187c */
[----:B------:R-:W-:Y:S01]  /*11390*/  ISETP.GE.U32.AND P4, PT, R10, 0x7ffffddd, PT ;  /* 0x7ffffddd0a00780c */ /* 0x000fe20003f86070 */
[----:B------:R-:W-:-:S04]  /*113a0*/  VIADD R10, R88, 0xfffffe3f ;  /* 0xfffffe3f580a7836 */ /* 0x000fc80000000000 */
[----:B------:R-:W4:Y:S08]  /*113b0*/  LDC R88, c[0x0][0x230] ;  /* 0x00008c00ff587b82 */ /* 0x000f300000000800 */
[----:B------:R-:W4:Y:S08]  /*113c0*/  LDC R155, c[0x0][0x230] ;  /* 0x00008c00ff9b7b82 */ /* 0x000f300000000800 */
[----:B------:R-:W4:Y:S01]  /*113d0*/  LDC R252, c[0x0][0x230] ;  /* 0x00008c00fffc7b82 */ /* 0x000f220000000800 */
[----:B------:R-:W-:-:S02]  /*113e0*/  IMAD.WIDE R120, R152, 0x4, R98 ;  /* 0x0000000498787825 */ /* 0x000fc400078e0262 */
[----:B------:R-:W3:Y:S04]  /*113f0*/  LDL.LU.64 R98, [R1+0x1d0] ;  /* 0x0001d00001627983 */ /* 0x000ee80000300a00 */
[----:B------:R-:W-:Y:S01]  /*11400*/  LDGSTS.E [R249+0x30008], desc[UR60][R120.64], !P1 ;  /* 0x3000800078f97fae */ /* 0x000fe2000c92187c */
[----:B------:R-:W-:Y:S01]  /*11410*/  ISETP.GE.U32.AND P1, PT, R10, 0x7ffffdc0, PT ;  /* 0x7ffffdc00a00780c */ /* 0x000fe20003f26070 */
[C---:B------:R-:W-:Y:S02]  /*11420*/  IMAD.WIDE R10, R152.reuse, 0x4, R96 ;  /* 0x00000004980a7825 */ /* 0x040fe400078e0260 */
[----:B------:R-:W4:Y:S04]  /*11430*/  LDL.LU.64 R100, [R1+0x228] ;  /* 0x0002280001647983 */ /* 0x000f280000300a00 */
[----:B------:R-:W4:Y:S01]  /*11440*/  LDL.LU.64 R96, [R1+0x368] ;  /* 0x0003680001607983 */ /* 0x000f220000300a00 */
[----:B------:R-:W-:-:S03]  /*11450*/  IMAD.WIDE R236, R152, 0x4, R250 ;  /* 0x0000000498ec7825 */ /* 0x000fc600078e02fa */
[----:B------:R-:W4:Y:S04]  /*11460*/  LDL.LU.64 R90, [R1+0x360] ;  /* 0x00036000015a7983 */ /* 0x000f280000300a00 */
[----:B------:R-:W4:Y:S04]  /*11470*/  LDL.LU.64 R102, [R1+0x358] ;  /* 0x0003580001667983 */ /* 0x000f280000300a00 */
[----:B------:R-:W4:Y:S04]  /*11480*/  LDL.LU.64 R94, [R1+0x348] ;  /* 0x00034800015e7983 */ /* 0x000f280000300a00 */
[----:B------:R-:W4:Y:S04]  /*11490*/  LDL.LU.64 R250, [R1+0x340] ;  /* 0x0003400001fa7983 */ /* 0x000f280000300a00 */
[----:B------:R-:W-:Y:S01]  /*114a0*/  LDGSTS.E [R249+0x3000c], desc[UR60][R10.64], !P0 ;  /* 0x3000c0000af97fae */ /* 0x000fe2000c12187c */
[----:B------:R-:W-:Y:S01]  /*114b0*/  ISETP.GE.U32.AND P0, PT, R13, 0x7ffffdbf, PT ;  /* 0x7ffffdbf0d00780c */ /* 0x000fe20003f06070 */
[----:B------:R-:W-:-:S02]  /*114c0*/  VIADD R13, R15, 0xfffffe3c ;  /* 0xfffffe3c0f0d7836 */ /* 0x000fc40000000000 */
[----:B------:R-:W-:Y:S01]  /*114d0*/  LDGSTS.E [R249+0x34000], desc[UR60][R232.64], !P5 ;  /* 0x34000000e8f97fae */ /* 0x000fe2000e92187c */
[----:B------:R-:W-:Y:S01]  /*114e0*/  ISETP.GE.U32.AND P5, PT, R12, 0x7ffffdbe, PT ;  /* 0x7ffffdbe0c00780c */ /* 0x000fe20003fa6070 */
[----:B------:R-:W4:Y:S02]  /*114f0*/  LDC R15, c[0x0][0x230] ;  /* 0x00008c00ff0f7b82 */ /* 0x000f240000000800 */
[----:B------:R-:W-:Y:S01]  /*11500*/  LDGSTS.E [R249+0x34004], desc[UR60][R234.64], !P2 ;  /* 0x34004000eaf97fae */ /* 0x000fe2000d12187c */
[----:B------:R-:W-:Y:S02]  /*11510*/  ISETP.GE.U32.AND P2, PT, R13, 0x7ffffdbd, PT ;  /* 0x7ffffdbd0d00780c */ /* 0x000fe40003f46070 */
[----:B-1----:R-:W-:Y:S01]  /*11520*/  IADD3 R13, R18, -0x1e3, RZ ;  /* 0xfffffe1d120d7810 */ /* 0x002fe20007ffe0ff */
[----:B------:R-:W-:Y:S01]  /*11530*/  LDGSTS.E [R249+0x34008], desc[UR60][R236.64], !P6 ;  /* 0x34008000ecf97fae */ /* 0x000fe2000f12187c */
[----:B--2---:R-:W-:-:S03]  /*11540*/  IMAD.WIDE R4, R152, 0x4, R92 ;  /* 0x0000000498047825 */ /* 0x004fc600078e025c */
[----:B------:R-:W-:Y:S01]  /*11550*/  LDGSTS.E [R249+0x3400c], desc[UR60][R238.64], !P4 ;  /* 0x3400c000eef97fae */ /* 0x000fe2000e12187c */
[----:B------:R-:W1:Y:S03]  /*11560*/  LDC R18, c[0x0][0x230] ;  /* 0x00008c00ff127b82 */ /* 0x000e660000000800 */
[----:B------:R2:W-:Y:S04]  /*11570*/  STL.64 [R1+0x1b0], R4 ;  /* 0x0001b00401007387 */ /* 0x0005e80000100a00 */
[----:B------:R2:W-:Y:S01]  /*11580*/  LDGSTS.E [R249+0x38000], desc[UR60][R4.64], !P1 ;  /* 0x3800000004f97fae */ /* 0x0005e2000c92187c */
[----:B------:R-:W-:Y:S01]  /*11590*/  ISETP.GE.U32.AND P1, PT, R13, 0x7ffffd9e, PT ;  /* 0x7ffffd9e0d00780c */ /* 0x000fe20003f26070 */
[----:B------:R-:W-:-:S02]  /*115a0*/  VIADD R13, R20, 0xfffffe7a ;  /* 0xfffffe7a140d7836 */ /* 0x000fc40000000000 */
[----:B---3--:R-:W-:-:S05]  /*115b0*/  IMAD.WIDE R2, R152, 0x4, R98 ;  /* 0x0000000498027825 */ /* 0x008fca00078e0262 */
[----:B------:R3:W-:Y:S04]  /*115c0*/  STL.64 [R1+0x1d0], R2 ;  /* 0x0001d00201007387 */ /* 0x0007e80000100a00 */
[----:B------:R-:W3:Y:S01]  /*115d0*/  LDL.LU.64 R98, [R1+0x338] ;  /* 0x0003380001627983 */ /* 0x000ee20000300a00 */
[----:B----4-:R-:W-:-:S03]  /*115e0*/  IMAD.WIDE R100, R152, 0x4, R100 ;  /* 0x0000000498647825 */ /* 0x010fc600078e0264 */
[----:B------:R-:W4:Y:S01]  /*115f0*/  LDL.LU.64 R92, [R1+0x330] ;  /* 0x00033000015c7983 */ /* 0x000f220000300a00 */
[----:B------:R-:W-:-:S03]  /*11600*/  IMAD.WIDE R96, R152, 0x4, R96 ;  /* 0x0000000498607825 */ /* 0x000fc600078e0260 */
[----:B------:R-:W-:Y:S01]  /*11610*/  STL.64 [R1+0x228], R100 ;  /* 0x0002286401007387 */ /* 0x000fe20000100a00 */
[----:B------:R-:W-:-:S03]  /*11620*/  IMAD.WIDE R90, R152, 0x4, R90 ;  /* 0x00000004985a7825 */ /* 0x000fc600078e025a */
[----:B------:R1:W-:Y:S01]  /*11630*/  STL.64 [R1+0x290], R96 ;  /* 0x0002906001007387 */ /* 0x0003e20000100a00 */
[----:B------:R-:W-:-:S03]  /*11640*/  IMAD.WIDE R20, R152, 0x4, R102 ;  /* 0x0000000498147825 */ /* 0x000fc600078e0266 */
[----:B------:R3:W-:Y:S01]  /*11650*/  LDGSTS.E [R249+0x38004], desc[UR60][R2.64], !P0 ;  /* 0x3800400002f97fae */ /* 0x0007e2000c12187c */
[----:B--2---:R-:W-:-:S03]  /*11660*/  IMAD.WIDE R4, R152, 0x4, R94 ;  /* 0x0000000498047825 */ /* 0x004fc600078e025e */
[----:B------:R-:W2:Y:S04]  /*11670*/  LDL.LU.64 R94, [R1+0x328] ;  /* 0x00032800015e7983 */ /* 0x000ea80000300a00 */
[----:B------:R1:W-:Y:S01]  /*11680*/  STL.64 [R1+0x428], R90 ;  /* 0x0004285a01007387 */ /* 0x0003e20000100a00 */
[----:B---3--:R-:W-:-:S03]  /*11690*/  IMAD.WIDE R2, R152, 0x4, R250 ;  /* 0x0000000498027825 */ /* 0x008fc600078e02fa */
[----:B------:R3:W-:Y:S04]  /*116a0*/  STL.64 [R1+0x438], R20 ;  /* 0x0004381401007387 */ /* 0x0007e80000100a00 */
[----:B------:R-:W-:Y:S04]  /*116b0*/  LDGSTS.E [R249+0x38008], desc[UR60][R100.64], !P5 ;  /* 0x3800800064f97fae */ /* 0x000fe8000e92187c */
[----:B------:R4:W-:Y:S04]  /*116c0*/  STL.64 [R1+0x448], R4 ;  /* 0x0004480401007387 */ /* 0x0009e80000100a00 */
[----:B------:R-:W-:Y:S04]  /*116d0*/  LDGSTS.E [R249+0x3800c], desc[UR60][R96.64], !P2 ;  /* 0x3800c00060f97fae */ /* 0x000fe8000d12187c */
[----:B------:R2:W-:Y:S04]  /*116e0*/  STL.64 [R1+0x458], R2 ;  /* 0x0004580201007387 */ /* 0x0005e80000100a00 */
[----:B-1----:R-:W2:Y:S01]  /*116f0*/  LDL.LU.64 R96, [R1+0x320] ;  /* 0x0003200001607983 */ /* 0x002ea20000300a00 */
[----:B------:R-:W-:-:S02]  /*11700*/  VIADD R12, R16, 0xfffffe1f ;  /* 0xfffffe1f100c7836 */ /* 0x000fc40000000000 */
[----:B------:R-:W1:Y:S01]  /*11710*/  LDC R16, c[0x0][0x230] ;  /* 0x00008c00ff107b82 */ /* 0x000e620000000800 */
[----:B------:R-:W-:Y:S01]  /*11720*/  ISETP.GE.U32.AND P2, PT, R13, 0x7ffffdfb, PT ;  /* 0x7ffffdfb0d00780c */ /* 0x000fe20003f46070 */
[----:B------:R-:W2:Y:S01]  /*11730*/  LDL.LU.64 R250, [R1+0x318] ;  /* 0x0003180001fa7983 */ /* 0x000ea20000300a00 */
[----:B------:R-:W-:Y:S01]  /*11740*/  ISETP.GE.U32.AND P6, PT, R12, 0x7ffffda0, PT ;  /* 0x7ffffda00c00780c */ /* 0x000fe20003fc6070 */
[----:B------:R-:W-:Y:S02]  /*11750*/  VIADD R12, R14, 0xfffffe1e ;  /* 0xfffffe1e0e0c7836 */ /* 0x000fe40000000000 */
[----:B------:R-:W2:Y:S03]  /*11760*/  LDL.LU.64 R100, [R1+0x310] ;  /* 0x0003100001647983 */ /* 0x000ea60000300a00 */
[----:B------:R-:W-:Y:S01]  /*11770*/  ISETP.GE.U32.AND P4, PT, R12, 0x7ffffd9f, PT ;  /* 0x7ffffd9f0c00780c */ /* 0x000fe20003f86070 */
[----:B------:R-:W-:-:S02]  /*11780*/  VIADD R12, R17, 0xfffffe1c ;  /* 0xfffffe1c110c7836 */ /* 0x000fc40000000000 */
[----:B------:R-:W3:Y:S03]  /*11790*/  LDC R17, c[0x0][0x230] ;  /* 0x00008c00ff117b82 */ /* 0x000ee60000000800 */
[----:B------:R-:W-:Y:S01]  /*117a0*/  ISETP.GE.U32.AND P0, PT, R12, 0x7ffffd9d, PT ;  /* 0x7ffffd9d0c00780c */ /* 0x000fe20003f06070 */
[----:B------:R-:W-:Y:S01]  /*117b0*/  VIADD R12, R15, 0xfffffe79 ;  /* 0xfffffe790f0c7836 */ /* 0x000fe20000000000 */
[----:B------:R1:W-:Y:S01]  /*117c0*/  LDGSTS.E [R249+0x3c000], desc[UR60][R90.64], !P6 ;  /* 0x3c0000005af97fae */ /* 0x0003e2000f12187c */
[----:B------:R-:W-:-:S04]  /*117d0*/  VIADD R14, R19, 0xfffffe7b ;  /* 0xfffffe7b130e7836 */ /* 0x000fc80000000000 */
[----:B------:R3:W-:Y:S01]  /*117e0*/  LDGSTS.E [R249+0x3c004], desc[UR60][R20.64], !P4 ;  /* 0x3c00400014f97fae */ /* 0x0007e2000e12187c */
[----:B------:R-:W-:Y:S01]  /*117f0*/  ISETP.GE.U32.AND P4, PT, R12, 0x7ffffdfa, PT ;  /* 0x7ffffdfa0c00780c */ /* 0x000fe20003f86070 */
[----:B-1----:R-:W-:Y:S02]  /*11800*/  VIADD R13, R16, 0xfffffe78 ;  /* 0xfffffe78100d7836 */ /* 0x002fe40000000000 */
[----:B------:R2:W-:Y:S01]  /*11810*/  LDGSTS.E [R249+0x3c008], desc[UR60][R4.64], !P1 ;  /* 0x3c00800004f97fae */ /* 0x0005e2000c92187c */
[----:B------:R-:W-:Y:S02]  /*11820*/  ISETP.GE.U32.AND P1, PT, R14, 0x7ffffdfc, PT ;  /* 0x7ffffdfc0e00780c */ /* 0x000fe40003f26070 */
[----:B------:R-:W-:Y:S01]  /*11830*/  ISETP.GE.U32.AND P5, PT, R13, 0x7ffffdf9, PT ;  /* 0x7ffffdf90d00780c */ /* 0x000fe20003fa6070 */
[----:B------:R1:W-:Y:S01]  /*11840*/  LDGSTS.E [R249+0x3c00c], desc[UR60][R2.64], !P0 ;  /* 0x3c00c00002f97fae */ /* 0x0003e2000c12187c */
[----:B------:R-:W1:Y:S01]  /*11850*/  LDC R90, c[0x0][0x230] ;  /* 0x00008c00ff5a7b82 */ /* 0x000e620000000800 */
[----:B---3--:R-:W-:Y:S01]  /*11860*/  VIADD R12, R17, 0xfffffe5b ;  /* 0xfffffe5b110c7836 */ /* 0x008fe20000000000 */
[----:B------:R-:W-:-:S06]  /*11870*/  IADD3 R14, R18, -0x1a6, RZ ;  /* 0xfffffe5a120e7810 */ /* 0x000fcc0007ffe0ff */
[----:B------:R-:W3:Y:S01]  /*11880*/  LDC R20, c[0x0][0x230] ;  /* 0x00008c00ff147b82 */ /* 0x000ee20000000800 */
[----:B------:R-:W-:Y:S01]  /*11890*/  ISETP.GE.U32.AND P6, PT, R12, 0x7ffffddc, PT ;  /* 0x7ffffddc0c00780c */ /* 0x000fe20003fc6070 */
[----:B------:R-:W-:Y:S01]  /*118a0*/  VIADD R16, R22, 0xfffffe59 ;  /* 0xfffffe5916107836 */ /* 0x000fe20000000000 */
[----:B------:R-:W-:Y:S01]  /*118b0*/  ISETP.GE.U32.AND P0, PT, R14, 0x7ffffddb, PT ;  /* 0x7ffffddb0e00780c */ /* 0x000fe20003f06070 */
[----:B------:R-:W-:-:S04]  /*118c0*/  VIADD R18, R23, 0xfffffe58 ;  /* 0xfffffe5817127836 */ /* 0x000fc80000000000 */
[----:B------:R-:W1:Y:S08]  /*118d0*/  LDC R21, c[0x0][0x230] ;  /* 0x00008c00ff157b82 */ /* 0x000e700000000800 */
[----:B------:R-:W1:Y:S08]  /*118e0*/  LDC R22, c[0x0][0x230] ;  /* 0x00008c00ff167b82 */ /* 0x000e700000000800 */
[----:B------:R-:W1:Y:S01]  /*118f0*/  LDC R91, c[0x0][0x230] ;  /* 0x00008c00ff5b7b82 */ /* 0x000e620000000800 */
[----:B------:R-:W-:-:S07]  /*11900*/  IMAD.WIDE R12, R152, 0x4, R98 ;  /* 0x00000004980c7825 */ /* 0x000fce00078e0262 */
[----:B------:R-:W1:Y:S01]  /*11910*/  LDC R23, c[0x0][0x230] ;  /* 0x00008c00ff177b82 */ /* 0x000e620000000800 */
[----:B------:R-:W1:Y:S01]  /*11920*/  LDL.LU.64 R98, [R1+0x308] ;  /* 0x0003080001627983 */ /* 0x000e620000300a00 */
[----:B----4-:R-:W-:-:S03]  /*11930*/  IMAD.WIDE R14, R152, 0x4, R92 ;  /* 0x00000004980e7825 */ /* 0x010fc600078e025c */
[----:B------:R-:W-:Y:S01]  /*11940*/  LDGSTS.E [R248+0x30000], desc[UR60][R12.64], !P1 ;  /* 0x300000000cf87fae */ /* 0x000fe2000c92187c */
[----:B------:R-:W-:Y:S01]  /*11950*/  ISETP.GE.U32.AND P1, PT, R16, 0x7ffffdda, PT ;  /* 0x7ffffdda1000780c */ /* 0x000fe20003f26070 */
[----:B--2---:R-:W-:Y:S02]  /*11960*/  IMAD.WIDE R4, R152, 0x4, R100 ;  /* 0x0000000498047825 */ /* 0x004fe400078e0264 */
[----:B------:R-:W-:Y:S01]  /*11970*/  LDGSTS.E [R248+0x30004], desc[UR60][R14.64], !P2 ;  /* 0x300040000ef87fae */ /* 0x000fe2000d12187c */
[----:B------:R-:W-:Y:S01]  /*11980*/  ISETP.GE.U32.AND P2, PT, R18, 0x7ffffdd9, PT ;  /* 0x7ffffdd91200780c */ /* 0x000fe20003f46070 */
[----:B------:R-:W2:Y:S01]  /*11990*/  LDC R92, c[0x0][0x230] ;  /* 0x00008c00ff5c7b82 */ /* 0x000ea20000000800 */
[----:B------:R-:W-:Y:S02]  /*119a0*/  IMAD.WIDE R16, R152, 0x4, R94 ;  /* 0x0000000498107825 */ /* 0x000fe400078e025e */
[----:B------:R-:W4:Y:S02]  /*119b0*/  LDL.LU.64 R94, [R1+0x300] ;  /* 0x00030000015e7983 */ /* 0x000f240000300a00 */
[----:B------:R-:W-:-:S02]  /*119c0*/  VIADD R18, R88, 0xfffffe3b ;  /* 0xfffffe3b58127836 */ /* 0x000fc40000000000 */
[----:B------:R-:W-:Y:S01]  /*119d0*/  LDGSTS.E [R248+0x30008], desc[UR60][R16.64], !P4 ;  /* 0x3000800010f87fae */ /* 0x000fe2000e12187c */
[----:B------:R-:W-:Y:S01]  /*119e0*/  IMAD.WIDE R250, R152, 0x4, R250 ;  /* 0x0000000498fa7825 */ /* 0x000fe200078e02fa */
[----:B------:R-:W2:Y:S01]  /*119f0*/  LDC R88, c[0x0][0x230] ;  /* 0x00008c00ff587b82 */ /* 0x000ea20000000800 */
[----:B------:R-:W-:Y:S01]  /*11a00*/  ISETP.GE.U32.AND P4, PT, R18, 0x7ffffdbc, PT ;  /* 0x7ffffdbc1200780c */ /* 0x000fe20003f86070 */
[----:B------:R-:W2:Y:S01]  /*11a10*/  LDL.LU.64 R116, [R1+0x2f8] ;  /* 0x0002f80001747983 */ /* 0x000ea20000300a00 */
[----:B------:R-:W-:-:S03]  /*11a20*/  IMAD.WIDE R18, R152, 0x4, R96 ;  /* 0x0000000498127825 */ /* 0x000fc600078e0260 */
[----:B------:R-:W2:Y:S01]  /*11a30*/  LDL.LU.64 R96, [R1+0x2f0] ;  /* 0x0002f00001607983 */ /* 0x000ea20000300a00 */
[----:B---3--:R-:W-:Y:S01]  /*11a40*/  VIADD R20, R20, 0xfffffe39 ;  /* 0xfffffe3914147836 */ /* 0x008fe20000000000 */
[----:B------:R-:W3:Y:S02]  /*11a50*/  LDC R93, c[0x0][0x230] ;  /* 0x00008c00ff5d7b82 */ /* 0x000ee40000000800 */
[----:B------:R2:W-:Y:S04]  /*11a60*/  STL.64 [R1], R4 ;  /* 0x0000000401007387 */ /* 0x0005e80000100a00 */
[----:B------:R-:W-:Y:S04]  /*11a70*/  LDGSTS.E [R248+0x3000c], desc[UR60][R18.64], !P5 ;  /* 0x3000c00012f87fae */ /* 0x000fe8000e92187c */
[----:B------:R-:W-:Y:S04]  /*11a80*/  LDGSTS.E [R248+0x34000], desc[UR60][R250.64], !P6 ;  /* 0x34000000faf87fae */ /* 0x000fe8000f12187c */
[----:B------:R2:W-:Y:S01]  /*11a90*/  LDGSTS.E [R248+0x34004], desc[UR60][R4.64], !P0 ;  /* 0x3400400004f87fae */ /* 0x0005e2000c12187c */
[----:B-1----:R-:W-:-:S05]  /*11aa0*/  IMAD.WIDE R2, R152, 0x4, R98 ;  /* 0x0000000498027825 */ /* 0x002fca00078e0262 */
[----:B------:R1:W-:Y:S04]  /*11ab0*/  STL.64 [R1+0x8], R2 ;  /* 0x0000080201007387 */ /* 0x0003e80000100a00 */
[----:B------:R-:W3:Y:S04]  /*11ac0*/  LDL.LU.64 R98, [R1+0x2e8] ;  /* 0x0002e80001627983 */ /* 0x000ee80000300a00 */
[----:B------:R-:W3:Y:S04]  /*11ad0*/  LDL.LU.64 R104, [R1+0x2e0] ;  /* 0x0002e00001687983 */ /* 0x000ee80000300a00 */
[----:B------:R-:W3:Y:S04]  /*11ae0*/  LDL.LU.64 R100, [R1+0x2d8] ;  /* 0x0002d80001647983 */ /* 0x000ee80000300a00 */
[----:B------:R-:W3:Y:S04]  /*11af0*/  LDL.LU.64 R158, [R1+0x2d0] ;  /* 0x0002d000019e7983 */ /* 0x000ee80000300a00 */
[----:B------:R-:W3:Y:S04]  /*11b00*/  LDL.LU.64 R102, [R1+0x2c8] ;  /* 0x0002c80001667983 */ /* 0x000ee80000300a00 */
[----:B------:R-:W3:Y:S04]  /*11b10*/  LDL.LU.64 R224, [R1+0x2c0] ;  /* 0x0002c00001e07983 */ /* 0x000ee80000300a00 */
[----:B------:R1:W-:Y:S01]  /*11b20*/  LDGSTS.E [R248+0x34008], desc[UR60][R2.64], !P1 ;  /* 0x3400800002f87fae */ /* 0x0003e2000c92187c */
[----:B----4-:R-:W-:-:S04]  /*11b30*/  IMAD.WIDE R94, R152, 0x4, R94 ;  /* 0x00000004985e7825 */ /* 0x010fc800078e025e */
[C---:B--2---:R-:W-:Y:S01]  /*11b40*/  IMAD.WIDE R4, R152.reuse, 0x4, R116 ;  /* 0x0000000498047825 */ /* 0x044fe200078e0274 */
[----:B------:R2:W-:Y:S03]  /*11b50*/  STL.64 [R1+0x10], R94 ;  /* 0x0000105e01007387 */ /* 0x0005e60000100a00 */
[----:B-1----:R-:W-:Y:S01]  /*11b60*/  IMAD.WIDE R2, R152, 0x4, R96 ;  /* 0x0000000498027825 */ /* 0x002fe200078e0260 */
[----:B------:R1:W-:Y:S01]  /*11b70*/  STL.64 [R1+0x270], R4 ;  /* 0x0002700401007387 */ /* 0x0003e20000100a00 */
[----:B------:R-:W-:Y:S01]  /*11b80*/  ISETP.GE.U32.AND P6, PT, R20, 0x7ffffdba, PT ;  /* 0x7ffffdba1400780c */ /* 0x000fe20003fc6070 */
[----:B------:R-:W4:Y:S02]  /*11b90*/  LDC R96, c[0x0][0x230] ;  /* 0x00008c00ff607b82 */ /* 0x000f240000000800 */
[----:B------:R1:W-:Y:S04]  /*11ba0*/  STL.64 [R1+0x278], R2 ;  /* 0x0002780201007387 */ /* 0x0003e80000100a00 */
[----:B------:R-:W4:Y:S01]  /*11bb0*/  LDL.LU.64 R116, [R1+0x2b8] ;  /* 0x0002b80001747983 */ /* 0x000f220000300a00 */
[----:B------:R-:W-:Y:S01]  /*11bc0*/  IADD3 R20, R90, -0x1e5, RZ ;  /* 0xfffffe1b5a147810 */ /* 0x000fe20007ffe0ff */
[----:B------:R-:W-:Y:S01]  /*11bd0*/  VIADD R21, R21, 0xfffffe3a ;  /* 0xfffffe3a15157836 */ /* 0x000fe20000000000 */
[----:B------:R-:W4:Y:S01]  /*11be0*/  LDC R90, c[0x0][0x230] ;  /* 0x00008c00ff5a7b82 */ /* 0x000f220000000800 */
[----:B------:R2:W-:Y:S01]  /*11bf0*/  LDGSTS.E [R248+0x3400c], desc[UR60][R94.64], !P2 ;  /* 0x3400c0005ef87fae */ /* 0x0005e2000d12187c */
[----:B------:R-:W-:Y:S01]  /*11c00*/  ISETP.GE.U32.AND P1, PT, R20, 0x7ffffd9c, PT ;  /* 0x7ffffd9c1400780c */ /* 0x000fe20003f26070 */
[----:B------:R-:W-:Y:S01]  /*11c10*/  VIADD R20, R89, 0xfffffe1a ;  /* 0xfffffe1a59147836 */ /* 0x000fe20000000000 */
[----:B------:R-:W-:Y:S01]  /*11c20*/  ISETP.GE.U32.AND P5, PT, R21, 0x7ffffdbb, PT ;  /* 0x7ffffdbb1500780c */ /* 0x000fe20003fa6070 */
[----:B------:R-:W-:Y:S01]  /*11c30*/  VIADD R21, R22, 0xfffffe38 ;  /* 0xfffffe3816157836 */ /* 0x000fe20000000000 */
[----:B------:R1:W-:Y:S02]  /*11c40*/  LDGSTS.E [R248+0x38000], desc[UR60][R4.64], !P4 ;  /* 0x3800000004f87fae */ /* 0x0003e4000e12187c */
[----:B------:R-:W-:Y:S01]  /*11c50*/  ISETP.GE.U32.AND P2, PT, R20, 0x7ffffd9b, PT ;  /* 0x7ffffd9b1400780c */ /* 0x000fe20003f46070 */
[----:B------:R-:W-:Y:S01]  /*11c60*/  VIADD R20, R88, 0xfffffe18 ;  /* 0xfffffe1858147836 */ /* 0x000fe20000000000 */
[----:B------:R-:W1:Y:S01]  /*11c70*/  LDC R89, c[0x0][0x230] ;  /* 0x00008c00ff597b82 */ /* 0x000e620000000800 */
[----:B------:R-:W-:Y:S01]  /*11c80*/  ISETP.GE.U32.AND P0, PT, R21, 0x7ffffdb9, PT ;  /* 0x7ffffdb91500780c */ /* 0x000fe20003f06070 */
[----:B------:R-:W-:-:S02]  /*11c90*/  VIADD R21, R91, 0xfffffe19 ;  /* 0xfffffe195b157836 */ /* 0x000fc40000000000 */
[----:B------:R-:W-:-:S03]  /*11ca0*/  VIADD R22, R92, 0xfffffe77 ;  /* 0xfffffe775c167836 */ /* 0x000fc60000000000 */
[----:B------:R1:W-:Y:S01]  /*11cb0*/  LDGSTS.E [R248+0x38004], desc[UR60][R2.64], !P5 ;  /* 0x3800400002f87fae */ /* 0x0003e2000e92187c */
[----:B------:R-:W1:Y:S01]  /*11cc0*/  LDC R88, c[0x0][0x230] ;  /* 0x00008c00ff587b82 */ /* 0x000e620000000800 */
[----:B------:R-:W-:Y:S01]  /*11cd0*/  ISETP.GE.U32.AND P4, PT, R21, 0x7ffffd9a, PT ;  /* 0x7ffffd9a1500780c */ /* 0x000fe20003f86070 */
[----:B---3--:R-:W-:Y:S01]  /*11ce0*/  VIADD R21, R93, 0xfffffe76 ;  /* 0xfffffe765d157836 */ /* 0x008fe20000000000 */
[----:B------:R-:W-:Y:S01]  /*11cf0*/  ISETP.GE.U32.AND P5, PT, R20, 0x7ffffd99, PT ;  /* 0x7ffffd991400780c */ /* 0x000fe20003fa6070 */
[----:B------:R-:W-:-:S04]  /*11d00*/  VIADD R20, R23, 0xfffffe75 ;  /* 0xfffffe7517147836 */ /* 0x000fc80000000000 */
[----:B------:R-:W3:Y:S08]  /*11d10*/  LDC R91, c[0x0][0x230] ;  /* 0x00008c00ff5b7b82 */ /* 0x000ef00000000800 */
[----:B--2---:R-:W2:Y:S08]  /*11d20*/  LDC R95, c[0x0][0x230] ;  /* 0x00008c00ff5f7b82 */ /* 0x004eb00000000800 */
[----:B------:R-:W2:Y:S08]  /*11d30*/  LDC R94, c[0x0][0x230] ;  /* 0x00008c00ff5e7b82 */ /* 0x000eb00000000800 */
[----:B------:R-:W2:Y:S01]  /*11d40*/  LDC R97, c[0x0][0x230] ;  /* 0x00008c00ff617b82 */ /* 0x000ea20000000800 */
[----:B------:R-:W-:-:S02]  /*11d50*/  IMAD.WIDE R118, R152, 0x4, R98 ;  /* 0x0000000498767825 */ /* 0x000fc400078e0262 */
[----:B------:R-:W2:Y:S02]  /*11d60*/  LDL.LU.64 R98, [R1+0x2b0] ;  /* 0x0002b00001627983 */ /* 0x000ea40000300a00 */
[C---:B------:R-:W-:Y:S02]  /*11d70*/  IMAD.WIDE R104, R152.reuse, 0x4, R104 ;  /* 0x0000000498687825 */ /* 0x040fe400078e0268 */
[----:B------:R-:W-:Y:S02]  /*11d80*/  STL.64 [R1+0x280], R118 ;  /* 0x0002807601007387 */ /* 0x000fe40000100a00 */
[C---:B------:R-:W-:Y:S02]  /*11d90*/  IMAD.WIDE R100, R152.reuse, 0x4, R100 ;  /* 0x0000000498647825 */ /* 0x040fe400078e0264 */
[----:B------:R3:W-:Y:S02]  /*11da0*/  STL.64 [R1+0x288], R104 ;  /* 0x0002886801007387 */ /* 0x0007e40000100a00 */
[----:B------:R-:W-:-:S02]  /*11db0*/  IMAD.WIDE R92, R152, 0x4, R158 ;  /* 0x00000004985c7825 */ /* 0x000fc400078e029e */
[----:B------:R-:W-:Y:S02]  /*11dc0*/  LDGSTS.E [R248+0x38008], desc[UR60][R118.64], !P6 ;  /* 0x3800800076f87fae */ /* 0x000fe4000f12187c */
[C---:B-1----:R-:W-:Y:S02]  /*11dd0*/  IMAD.WIDE R4, R152.reuse, 0x4, R102 ;  /* 0x0000000498047825 */ /* 0x042fe400078e0266 */
[----:B------:R-:W2:Y:S02]  /*11de0*/  LDL.LU.64 R102, [R1+0x2a8] ;  /* 0x0002a80001667983 */ /* 0x000ea40000300a00 */
[----:B------:R-:W-:Y:S02]  /*11df0*/  IMAD.WIDE R2, R152, 0x4, R224 ;  /* 0x0000000498027825 */ /* 0x000fe400078e02e0 */
[----:B------:R-:W-:Y:S04]  /*11e00*/  LDGSTS.E [R248+0x3800c], desc[UR60][R104.64], !P0 ;  /* 0x3800c00068f87fae */ /* 0x000fe8000c12187c */
[----:B------:R-:W-:Y:S04]  /*11e10*/  LDGSTS.E [R248+0x3c000], desc[UR60][R100.64], !P1 ;  /* 0x3c00000064f87fae */ /* 0x000fe8000c92187c */
[----:B------:R1:W-:Y:S01]  /*11e20*/  LDGSTS.E [R248+0x3c004], desc[UR60][R92.64], !P2 ;  /* 0x3c0040005cf87fae */ /* 0x0003e2000d12187c */
[----:B------:R-:W-:-:S03]  /*11e30*/  ISETP.GE.U32.AND P2, PT, R21, 0x7ffffdf7, PT ;  /* 0x7ffffdf71500780c */ /* 0x000fc60003f46070 */
[----:B------:R-:W-:Y:S01]  /*11e40*/  STL.64 [R1+0x3e0], R100 ;  /* 0x0003e06401007387 */ /* 0x000fe20000100a00 */
[----:B------:R-:W-:-:S03]  /*11e50*/  IADD3 R21, R88, -0x18c, RZ ;  /* 0xfffffe7458157810 */ /* 0x000fc60007ffe0ff */
[----:B------:R2:W-:Y:S01]  /*11e60*/  LDGSTS.E [R248+0x3c008], desc[UR60][R4.64], !P4 ;  /* 0x3c00800004f87fae */ /* 0x0005e2000e12187c */
[----:B------:R-:W-:Y:S01]  /*11e70*/  ISETP.GE.U32.AND P4, PT, R20, 0x7ffffdf6, PT ;  /* 0x7ffffdf61400780c */ /* 0x000fe20003f86070 */
[----:B------:R-:W-:Y:S02]  /*11e80*/  VIADD R20, R89, 0xfffffe57 ;  /* 0xfffffe5759147836 */ /* 0x000fe40000000000 */
[----:B------:R1:W-:Y:S04]  /*11e90*/  STL.64 [R1+0x3e8], R92 ;  /* 0x0003e85c01007387 */ /* 0x0003e80000100a00 */
[----:B------:R2:W-:Y:S04]  /*11ea0*/  STL.64 [R1+0x3f8], R4 ;  /* 0x0003f80401007387 */ /* 0x0005e80000100a00 */
[----:B------:R2:W-:Y:S01]  /*11eb0*/  STL.64 [R1+0x408], R2 ;  /* 0x0004080201007387 */ /* 0x0005e20000100a00 */
[----:B------:R-:W-:-:S03]  /*11ec0*/  ISETP.GE.U32.AND P6, PT, R20, 0x7ffffdd8, PT ;  /* 0x7ffffdd81400780c */ /* 0x000fc60003fc6070 */
[----:B---3--:R-:W3:Y:S01]  /*11ed0*/  LDL.LU.64 R104, [R1+0x2a0] ;  /* 0x0002a00001687983 */ /* 0x008ee20000300a00 */
[----:B------:R-:W-:Y:S01]  /*11ee0*/  ISETP.GE.U32.AND P1, PT, R22, 0x7ffffdf8, PT ;  /* 0x7ffffdf81600780c */ /* 0x000fe20003f26070 */
[----:B------:R-:W-:Y:S01]  /*11ef0*/  VIADD R88, R91, 0xfffffe55 ;  /* 0xfffffe555b587836 */ /* 0x000fe20000000000 */
[----:B-1----:R-:W1:Y:S01]  /*11f00*/  LDC R93, c[0x0][0x230] ;  /* 0x00008c00ff5d7b82 */ /* 0x002e620000000800 */
[----:B------:R3:W-:Y:S01]  /*11f10*/  LDGSTS.E [R248+0x3c00c], desc[UR60][R2.64], !P5 ;  /* 0x3c00c00002f87fae */ /* 0x0007e2000e92187c */
[----:B------:R-:W-:-:S03]  /*11f20*/  ISETP.GE.U32.AND P5, PT, R21, 0x7ffffdf5, PT ;  /* 0x7ffffdf51500780c */ /* 0x000fc60003fa6070 */
[----:B------:R-:W3:Y:S03]  /*11f30*/  LDL.LU.64 R100, [R1+0x298] ;  /* 0x0002980001647983 */ /* 0x000ee60000300a00 */
[----:B------:R-:W3:Y:S01]  /*11f40*/  LDC R92, c[0x0][0x230] ;  /* 0x00008c00ff5c7b82 */ /* 0x000ee20000000800 */
[----:B------:R-:W3:Y:S01]  /*11f50*/  LDL.LU.64 R224, [R1+0x268] ;  /* 0x0002680001e07983 */ /* 0x000ee20000300a00 */
[----:B----4-:R-:W-:-:S03]  /*11f60*/  IMAD.WIDE R20, R152, 0x4, R116 ;  /* 0x0000000498147825 */ /* 0x010fc600078e0274 */
[----:B------:R-:W4:Y:S01]  /*11f70*/  LDL.LU.64 R116, [R1+0x260] ;  /* 0x0002600001747983 */ /* 0x000f220000300a00 */
[----:B------:R-:W-:Y:S02]  /*11f80*/  VIADD R22, R90, 0xfffffe56 ;  /* 0xfffffe565a167836 */ /* 0x000fe40000000000 */
[----:B--2---:R-:W-:Y:S01]  /*11f90*/  VIADD R90, R95, 0xfffffe54 ;  /* 0xfffffe545f5a7836 */ /* 0x004fe20000000000 */
[----:B------:R-:W-:Y:S02]  /*11fa0*/  LDGSTS.E [R247+0x30000], desc[UR60][R20.64], !P1 ;  /* 0x3000000014f77fae */ /* 0x000fe4000c92187c */
[----:B------:R-:W-:Y:S01]  /*11fb0*/  ISETP.GE.U32.AND P0, PT, R22, 0x7ffffdd7, PT ;  /* 0x7ffffdd71600780c */ /* 0x000fe20003f06070 */
[----:B-1----:R-:W-:Y:S01]  /*11fc0*/  VIADD R93, R93, 0xfffffe36 ;  /* 0xfffffe365d5d7836 */ /* 0x002fe20000000000 */
[----:B------:R-:W-:Y:S01]  /*11fd0*/  ISETP.GE.U32.AND P1, PT, R88, 0x7ffffdd6, PT ;  /* 0x7ffffdd65800780c */ /* 0x000fe20003f26070 */
[----:B------:R-:W1:Y:S01]  /*11fe0*/  LDC R95, c[0x0][0x230] ;  /* 0x00008c00ff5f7b82 */ /* 0x000e620000000800 */
[----:B------:R-:W-:-:S07]  /*11ff0*/  IMAD.WIDE R22, R152, 0x4, R98 ;  /* 0x0000000498167825 */ /* 0x000fce00078e0262 */
[----:B------:R-:W2:Y:S01]  /*12000*/  LDC R99, c[0x0][0x230] ;  /* 0x00008c00ff637b82 */ /* 0x000ea20000000800 */
[----:B------:R-:W-:Y:S01]  /*12010*/  LDGSTS.E [R247+0x30004], desc[UR60][R22.64], !P2 ;  /* 0x3000400016f77fae */ /* 0x000fe2000d12187c */
[----:B------:R-:W-:Y:S01]  /*12020*/  ISETP.GE.U32.AND P2, PT, R90, 0x7ffffdd5, PT ;  /* 0x7ffffdd55a00780c */ /* 0x000fe20003f46070 */
[----:B------:R-:W-:-:S05]  /*12030*/  VIADD R90, R96, 0xfffffe37 ;  /* 0xfffffe37605a7836 */ /* 0x000fca0000000000 */
[----:B------:R-:W1:Y:S01]  /*12040*/  LDC R98, c[0x0][0x230] ;  /* 0x00008c00ff627b82 */ /* 0x000e620000000800 */
[----:B------:R-:W-:Y:S02]  /*12050*/  IMAD.WIDE R88, R152, 0x4, R102 ;  /* 0x0000000498587825 */ /* 0x000fe400078e0266 */
[----:B------:R-:W2:Y:S05]  /*12060*/  LDL.LU.64 R102, [R1+0x258] ;  /* 0x0002580001667983 */ /* 0x000eaa0000300a00 */
[----:B------:R-:W1:Y:S01]  /*12070*/  LDC R96, c[0x0][0x230] ;  /* 0x00008c00ff607b82 */ /* 0x000e620000000800 */
[----:B------:R-:W-:Y:S01]  /*12080*/  LDGSTS.E [R247+0x30008], desc[UR60][R88.64], !P4 ;  /* 0x3000800058f77fae */ /* 0x000fe2000e12187c */
[----:B------:R-:W-:-:S03]  /*12090*/  ISETP.GE.U32.AND P4, PT, R90, 0x7ffffdb8, PT ;  /* 0x7ffffdb85a00780c */ /* 0x000fc60003f86070 */
[----:B------:R-:W2:Y:S01]  /*120a0*/  LDL.LU.64 R174, [R1+0x250] ;  /* 0x0002500001ae7983 */ /* 0x000ea20000300a00 */
[----:B---3--:R-:W-:-:S03]  /*120b0*/  IMAD.WIDE R90, R152, 0x4, R104 ;  /* 0x00000004985a7825 */ /* 0x008fc600078e0268 */
[----:B------:R-:W3:Y:S04]  /*120c0*/  LDL.LU.64 R104, [R1+0x248] ;  /* 0x0002480001687983 */ /* 0x000ee80000300a00 */
[----:B------:R-:W-:Y:S01]  /*120d0*/  LDGSTS.E [R247+0x3000c], desc[UR60][R90.64], !P5 ;  /* 0x3000c0005af77fae */ /* 0x000fe2000e92187c */
[----:B------:R-:W-:-:S05]  /*120e0*/  IMAD.WIDE R4, R152, 0x4, R224 ;  /* 0x0000000498047825 */ /* 0x000fca00078e02e0 */
[----:B------:R1:W-:Y:S01]  /*120f0*/  STL.64 [R1+0x18], R4 ;  /* 0x0000180401007387 */ /* 0x0003e20000100a00 */
[----:B----4-:R-:W-:-:S05]  /*12100*/  IMAD.WIDE R2, R152, 0x4, R116 ;  /* 0x0000000498027825 */ /* 0x010fca00078e0274 */
[----:B------:R3:W-:Y:S04]  /*12110*/  STL.64 [R1+0x28], R2 ;  /* 0x0000280201007387 */ /* 0x0007e80000100a00 */
[----:B------:R-:W4:Y:S04]  /*12120*/  LDL.LU.64 R116, [R1+0x240] ;  /* 0x0002400001747983 */ /* 0x000f280000300a00 */
[----:B------:R-:W4:Y:S04]  /*12130*/  LDL.LU.64 R206, [R1+0x238] ;  /* 0x0002380001ce7983 */ /* 0x000f280000300a00 */
[----:B------:R-:W4:Y:S04]  /*12140*/  LDL.LU.64 R118, [R1+0x230] ;  /* 0x0002300001767983 */ /* 0x000f280000300a00 */
[----:B------:R-:W4:Y:S04]  /*12150*/  LDL.LU.64 R190, [R1+0x220] ;  /* 0x0002200001be7983 */ /* 0x000f280000300a00 */
[----:B------:R-:W4:Y:S04]  /*12160*/  LDL.LU.64 R158, [R1+0x218] ;  /* 0x00021800019e7983 */ /* 0x000f280000300a00 */
[----:B------:R-:W4:Y:S01]  /*12170*/  LDL.LU.64 R224, [R1+0x210] ;  /* 0x0002100001e07983 */ /* 0x000f220000300a00 */
[----:B------:R-:W-:-:S02]  /*12180*/  IMAD.WIDE R248, R152, 0x4, R100 ;  /* 0x0000000498f87825 */ /* 0x000fc400078e0264 */
[----:B------:R-:W1:Y:S03]  /*12190*/  LDC R100, c[0x0][0x230] ;  /* 0x00008c00ff647b82 */ /* 0x000e660000000800 */
[----:B------:R-:W-:Y:S04]  /*121a0*/  LDGSTS.E [R247+0x34000], desc[UR60][R248.64], !P6 ;  /* 0x34000000f8f77fae */ /* 0x000fe8000f12187c */
[----:B------:R1:W-:Y:S01]  /*121b0*/  LDGSTS.E [R247+0x34004], desc[UR60][R4.64], !P0 ;  /* 0x3400400004f77fae */ /* 0x0003e2000c12187c */
[----:B------:R-:W3:Y:S03]  /*121c0*/  LDC R101, c[0x0][0x230] ;  /* 0x00008c00ff657b82 */ /* 0x000ee60000000800 */
[----:B------:R3:W-:Y:S01]  /*121d0*/  LDGSTS.E [R247+0x34008], desc[UR60][R2.64], !P1 ;  /* 0x3400800002f77fae */ /* 0x0007e2000c92187c */
[----:B------:R-:W-:Y:S01]  /*121e0*/  ISETP.GE.U32.AND P5, PT, R93, 0x7ffffdb7, PT ;  /* 0x7ffffdb75d00780c */ /* 0x000fe20003fa6070 */
[----:B------:R-:W-:-:S05]  /*121f0*/  VIADD R93, R94, 0xfffffe34 ;  /* 0xfffffe345e5d7836 */ /* 0x000fca0000000000 */
[----:B------:R-:W-:Y:S01]  /*12200*/  ISETP.GE.U32.AND P0, PT, R93, 0x7ffffdb5, PT ;  /* 0x7ffffdb55d00780c */ /* 0x000fe20003f06070 */
[----:B--2---:R-:W-:Y:S01]  /*12210*/  VIADD R93, R99, 0xfffffe15 ;  /* 0xfffffe15635d7836 */ /* 0x004fe20000000000 */
[----:B------:R-:W-:Y:S01]  /*12220*/  IADD3 R92, R92, -0x1cb, RZ ;  /* 0xfffffe355c5c7810 */ /* 0x000fe20007ffe0ff */
[----:B------:R-:W2:Y:S01]  /*12230*/  LDC R99, c[0x0][0x230] ;  /* 0x00008c00ff637b82 */ /* 0x000ea20000000800 */
[----:B-1----:R-:W-:Y:S02]  /*12240*/  VIADD R94, R100, 0xfffffe73 ;  /* 0xfffffe73645e7836 */ /* 0x002fe40000000000 */
[----:B------:R-:W-:-:S04]  /*12250*/  IMAD.WIDE R102, R152, 0x4, R102 ;  /* 0x0000000498667825 */ /* 0x000fc800078e0266 */
[C---:B------:R-:W-:Y:S01]  /*12260*/  IMAD.WIDE R4, R152.reuse, 0x4, R174 ;  /* 0x0000000498047825 */ /* 0x040fe200078e02ae */
[----:B------:R1:W-:Y:S04]  /*12270*/  STL.64 [R1+0x38], R102 ;  /* 0x0000386601007387 */ /* 0x0003e80000100a00 */
[----:B------:R2:W-:Y:S04]  /*12280*/  STL.64 [R1+0x250], R4 ;  /* 0x0002500401007387 */ /* 0x0005e80000100a00 */
[----:B------:R1:W-:Y:S04]  /*12290*/  LDGSTS.E [R247+0x3400c], desc[UR60][R102.64], !P2 ;  /* 0x3400c00066f77fae */ /* 0x0003e8000d12187c */
[----:B------:R2:W-:Y:S01]  /*122a0*/  LDGSTS.E [R247+0x38000], desc[UR60][R4.64], !P4 ;  /* 0x3800000004f77fae */ /* 0x0005e2000e12187c */
[----:B------:R-:W-:Y:S01]  /*122b0*/  ISETP.GE.U32.AND P4, PT, R93, 0x7ffffd96, PT ;  /* 0x7ffffd965d00780c */ /* 0x000fe20003f86070 */
[C---:B---3--:R-:W-:Y:S01]  /*122c0*/  IMAD.WIDE R2, R152.reuse, 0x4, R104 ;  /* 0x0000000498027825 */ /* 0x048fe200078e0268 */
[----:B------:R-:W-:Y:S01]  /*122d0*/  IADD3 R93, R101, -0x18e, RZ ;  /* 0xfffffe72655d7810 */ /* 0x000fe20007ffe0ff */
[----:B-1----:R-:W1:Y:S03]  /*122e0*/  LDC R103, c[0x0][0x230] ;  /* 0x00008c00ff677b82 */ /* 0x002e660000000800 */
[----:B------:R3:W-:Y:S04]  /*122f0*/  STL.64 [R1+0x248], R2 ;  /* 0x0002480201007387 */ /* 0x0007e80000100a00 */
[----:B------:R-:W3:Y:S01]  /*12300*/  LDL.LU.64 R174, [R1+0x208] ;  /* 0x0002080001ae7983 */ /* 0x000ee20000300a00 */
[----:B----4-:R-:W-:-:S03]  /*12310*/  IMAD.WIDE R156, R152, 0x4, R116 ;  /* 0x00000004989c7825 */ /* 0x010fc600078e0274 */
[----:B------:R3:W-:Y:S01]  /*12320*/  LDGSTS.E [R247+0x38004], desc[UR60][R2.64], !P5 ;  /* 0x3800400002f77fae */ /* 0x0007e2000e92187c */
[----:B------:R-:W-:-:S03]  /*12330*/  IMAD.WIDE R138, R152, 0x4, R206 ;  /* 0x00000004988a7825 */ /* 0x000fc600078e02ce */
[----:B------:R-:W4:Y:S01]  /*12340*/  LDL.LU.64 R116, [R1+0x200] ;  /* 0x0002000001747983 */ /* 0x000f220000300a00 */
[----:B------:R-:W-:-:S03]  /*12350*/  IMAD.WIDE R118, R152, 0x4, R118 ;  /* 0x0000000498767825 */ /* 0x000fc600078e0276 */
[----:B------:R-:W-:Y:S01]  /*12360*/  STL.64 [R1+0x240], R156 ;  /* 0x0002409c01007387 */ /* 0x000fe20000100a00 */
[----:B------:R-:W-:Y:S01]  /*12370*/  ISETP.GE.U32.AND P6, PT, R92, 0x7ffffdb6, PT ;  /* 0x7ffffdb65c00780c */ /* 0x000fe20003fc6070 */
[----:B------:R-:W4:Y:S01]  /*12380*/  LDC R104, c[0x0][0x230] ;  /* 0x00008c00ff687b82 */ /* 0x000f220000000800 */
[C---:B------:R-:W-:Y:S01]  /*12390*/  IMAD.WIDE R100, R152.reuse, 0x4, R190 ;  /* 0x0000000498647825 */ /* 0x040fe200078e02be */
[----:B------:R-:W-:Y:S03]  /*123a0*/  STL.64 [R1+0x238], R138 ;  /* 0x0002388a01007387 */ /* 0x000fe60000100a00 */
[C---:B--2---:R-:W-:Y:S02]  /*123b0*/  IMAD.WIDE R4, R152.reuse, 0x4, R158 ;  /* 0x0000000498047825 */ /* 0x044fe400078e029e */
[----:B------:R-:W2:Y:S01]  /*123c0*/  LDL.LU.64 R158, [R1+0x1f8] ;  /* 0x0001f800019e7983 */ /* 0x000ea20000300a00 */
[----:B------:R-:W4:Y:S01]  /*123d0*/  LDC R105, c[0x0][0x230] ;  /* 0x00008c00ff697b82 */ /* 0x000f220000000800 */
[----:B---3--:R-:W-:-:S02]  /*123e0*/  IMAD.WIDE R2, R152, 0x4, R224 ;  /* 0x0000000498027825 */ /* 0x008fc400078e02e0 */
[----:B------:R3:W-:Y:S04]  /*123f0*/  STL.64 [R1+0x3a0], R118 ;  /* 0x0003a07601007387 */ /* 0x0007e80000100a00 */
[----:B------:R1:W-:Y:S01]  /*12400*/  STL.64 [R1+0x3a8], R100 ;  /* 0x0003a86401007387 */ /* 0x0003e20000100a00 */
[----:B------:R-:W4:Y:S03]  /*12410*/  LDC R102, c[0x0][0x230] ;  /* 0x00008c00ff667b82 */ /* 0x000f260000000800 */
[----:B------:R-:W-:Y:S04]  /*12420*/  STL.64 [R1+0x3b0], R4 ;  /* 0x0003b00401007387 */ /* 0x000fe80000100a00 */
[----:B------:R4:W-:Y:S04]  /*12430*/  STL.64 [R1+0x3c0], R2 ;  /* 0x0003c00201007387 */ /* 0x0009e80000100a00 */
[----:B------:R-:W4:Y:S01]  /*12440*/  LDL.LU.64 R224, [R1+0x1f0] ;  /* 0x0001f00001e07983 */ /* 0x000f220000300a00 */
[----:B------:R-:W-:-:S02]  /*12450*/  VIADD R92, R98, 0xfffffe17 ;  /* 0xfffffe17625c7836 */ /* 0x000fc40000000000 */
[----:B------:R-:W1:Y:S01]  /*12460*/  LDC R98, c[0x0][0x230] ;  /* 0x00008c00ff627b82 */ /* 0x000e620000000800 */
[----:B------:R-:W-:Y:S02]  /*12470*/  LDGSTS.E [R247+0x38008], desc[UR60][R156.64], !P6 ;  /* 0x380080009cf77fae */ /* 0x000fe4000f12187c */
[----:B------:R-:W-:Y:S01]  /*12480*/  ISETP.GE.U32.AND P1, PT, R92, 0x7ffffd98, PT ;  /* 0x7ffffd985c00780c */ /* 0x000fe20003f26070 */
[----:B------:R-:W-:Y:S01]  /*12490*/  VIADD R92, R97, 0xfffffe16 ;  /* 0xfffffe16615c7836 */ /* 0x000fe20000000000 */
[----:B------:R-:W-:Y:S03]  /*124a0*/  LDGSTS.E [R247+0x3800c], desc[UR60][R138.64], !P0 ;  /* 0x3800c0008af77fae */ /* 0x000fe6000c12187c */
[----:B------:R-:W1:Y:S01]  /*124b0*/  LDC R97, c[0x0][0x230] ;  /* 0x00008c00ff617b82 */ /* 0x000e620000000800 */
[----:B------:R-:W-:Y:S01]  /*124c0*/  ISETP.GE.U32.AND P2, PT, R92, 0x7ffffd97, PT ;  /* 0x7ffffd975c00780c */ /* 0x000fe20003f46070 */
[----:B------:R-:W-:-:S06]  /*124d0*/  VIADD R92, R96, 0xfffffe14 ;  /* 0xfffffe14605c7836 */ /* 0x000fcc0000000000 */
[----:B------:R-:W1:Y:S01]  /*124e0*/  LDC R96, c[0x0][0x230] ;  /* 0x00008c00ff607b82 */ /* 0x000e620000000800 */
[----:B------:R-:W-:Y:S01]  /*124f0*/  ISETP.GE.U32.AND P5, PT, R92, 0x7ffffd95, PT ;  /* 0x7ffffd955c00780c */ /* 0x000fe20003fa6070 */
[----:B------:R-:W-:Y:S01]  /*12500*/  VIADD R92, R95, 0xfffffe71 ;  /* 0xfffffe715f5c7836 */ /* 0x000fe20000000000 */
[----:B------:R-:W-:Y:S01]  /*12510*/  LDGSTS.E [R247+0x3c000], desc[UR60][R118.64], !P1 ;  /* 0x3c00000076f77fae */ /* 0x000fe2000c92187c */
[----:B------:R-:W-:-:S03]  /*12520*/  ISETP.GE.U32.AND P1, PT, R94, 0x7ffffdf4, PT ;  /* 0x7ffffdf45e00780c */ /* 0x000fc60003f26070 */
[----:B------:R1:W-:Y:S01]  /*12530*/  LDGSTS.E [R247+0x3c004], desc[UR60][R100.64], !P2 ;  /* 0x3c00400064f77fae */ /* 0x0003e2000d12187c */
[----:B------:R-:W-:-:S03]  /*12540*/  ISETP.GE.U32.AND P2, PT, R93, 0x7ffffdf3, PT ;  /* 0x7ffffdf35d00780c */ /* 0x000fc60003f46070 */
[----:B------:R-:W-:Y:S01]  /*12550*/  LDGSTS.E [R247+0x3c008], desc[UR60][R4.64], !P4 ;  /* 0x3c00800004f77fae */ /* 0x000fe2000e12187c */
[----:B------:R-:W-:-:S03]  /*12560*/  ISETP.GE.U32.AND P4, PT, R92, 0x7ffffdf2, PT ;  /* 0x7ffffdf25c00780c */ /* 0x000fc60003f86070 */
[----:B---3--:R-:W3:Y:S01]  /*12570*/  LDL.LU.64 R118, [R1+0x48] ;  /* 0x0000480001767983 */ /* 0x008ee20000300a00 */
[----:B-1----:R-:W-:-:S03]  /*12580*/  VIADD R92, R97, 0xfffffe53 ;  /* 0xfffffe53615c7836 */ /* 0x002fc60000000000 */
[----:B------:R3:W-:Y:S01]  /*12590*/  LDGSTS.E [R247+0x3c00c], desc[UR60][R2.64], !P5 ;  /* 0x3c00c00002f77fae */ /* 0x0007e2000e92187c */
[----:B------:R-:W-:Y:S01]  /*125a0*/  VIADD R94, R98, 0xfffffe52 ;  /* 0xfffffe52625e7836 */ /* 0x000fe20000000000 */
[----:B------:R-:W1:Y:S01]  /*125b0*/  LDC R100, c[0x0][0x230] ;  /* 0x00008c00ff647b82 */ /* 0x000e620000000800 */
[----:B------:R-:W-:Y:S01]  /*125c0*/  VIADD R93, R96, 0xfffffe70 ;  /* 0xfffffe70605d7836 */ /* 0x000fe20000000000 */
[----:B------:R-:W-:Y:S01]  /*125d0*/  ISETP.GE.U32.AND P6, PT, R92, 0x7ffffdd4, PT ;  /* 0x7ffffdd45c00780c */ /* 0x000fe20003fc6070 */
[----:B------:R-:W3:Y:S01]  /*125e0*/  LDL.LU.64 R190, [R1+0x50] ;  /* 0x0000500001be7983 */ /* 0x000ee20000300a00 */
[----:B------:R-:W-:Y:S02]  /*125f0*/  VIADD R96, R99, 0xfffffe51 ;  /* 0xfffffe5163607836 */ /* 0x000fe40000000000 */
[----:B------:R-:W-:Y:S02]  /*12600*/  ISETP.GE.U32.AND P5, PT, R93, 0x7ffffdf1, PT ;  /* 0x7ffffdf15d00780c */ /* 0x000fe40003fa6070 */
[----:B------:R-:W1:Y:S01]  /*12610*/  LDC R101, c[0x0][0x230] ;  /* 0x00008c00ff657b82 */ /* 0x000e620000000800 */
[----:B------:R-:W-:Y:S01]  /*12620*/  ISETP.GE.U32.AND P0, PT, R94, 0x7ffffdd3, PT ;  /* 0x7ffffdd35e00780c */ /* 0x000fe20003f06070 */
[----:B------:R-:W-:-:S02]  /*12630*/  IMAD.WIDE R92, R152, 0x4, R174 ;  /* 0x00000004985c7825 */ /* 0x000fc400078e02ae */
[----:B------:R-:W3:Y:S04]  /*12640*/  LDL.LU.64 R174, [R1+0x68] ;  /* 0x0000680001ae7983 */ /* 0x000ee80000300a00 */
[----:B------:R-:W-:Y:S01]  /*12650*/  LDGSTS.E [R246+0x30000], desc[UR60][R92.64], !P1 ;  /* 0x300000005cf67fae */ /* 0x000fe2000c92187c */
[----:B------:R-:W-:Y:S01]  /*12660*/  ISETP.GE.U32.AND P1, PT, R96, 0x7ffffdd2, PT ;  /* 0x7ffffdd26000780c */ /* 0x000fe20003f26070 */
[----:B------:R-:W-:Y:S02]  /*12670*/  VIADD R96, R103, 0xfffffe50 ;  /* 0xfffffe5067607836 */ /* 0x000fe40000000000 */
[C---:B--2---:R-:W-:Y:S01]  /*12680*/  IMAD.WIDE R98, R152.reuse, 0x4, R158 ;  /* 0x0000000498627825 */ /* 0x044fe200078e029e */
[----:B------:R-:W2:Y:S01]  /*12690*/  LDC R103, c[0x0][0x230] ;  /* 0x00008c00ff677b82 */ /* 0x000ea20000000800 */
[----:B------:R-:W2:Y:S02]  /*126a0*/  LDL.LU.64 R158, [R1+0x70] ;  /* 0x00007000019e7983 */ /* 0x000ea40000300a00 */
[----:B----4-:R-:W-:-:S02]  /*126b0*/  IMAD.WIDE R94, R152, 0x4, R116 ;  /* 0x00000004985e7825 */ /* 0x010fc400078e0274 */
[----:B------:R-:W4:Y:S03]  /*126c0*/  LDL.LU.64 R176, [R1+0x1e8] ;  /* 0x0001e80001b07983 */ /* 0x000f260000300a00 */
[----:B------:R-:W1:Y:S01]  /*126d0*/  LDC R116, c[0x0][0x230] ;  /* 0x00008c00ff747b82 */ /* 0x000e620000000800 */
[----:B------:R-:W-:Y:S01]  /*126e0*/  LDGSTS.E [R246+0x30004], desc[UR60][R94.64], !P2 ;  /* 0x300040005ef67fae */ /* 0x000fe2000d12187c */
[----:B------:R-:W-:Y:S02]  /*126f0*/  ISETP.GE.U32.AND P2, PT, R96, 0x7ffffdd1, PT ;  /* 0x7ffffdd16000780c */ /* 0x000fe40003f46070 */
[----:B------:R-:W-:Y:S01]  /*12700*/  IADD3 R96, R104, -0x1cd, RZ ;  /* 0xfffffe3368607810 */ /* 0x000fe20007ffe0ff */
[----:B------:R-:W-:Y:S03]  /*12710*/  LDGSTS.E [R246+0x30008], desc[UR60][R98.64], !P4 ;  /* 0x3000800062f67fae */ /* 0x000fe6000e12187c */
[----:B------:R-:W-:Y:S01]  /*12720*/  ISETP.GE.U32.AND P4, PT, R96, 0x7ffffdb4, PT ;  /* 0x7ffffdb46000780c */ /* 0x000fe20003f86070 */
[----:B------:R-:W1:Y:S01]  /*12730*/  LDC R104, c[0x0][0x230] ;  /* 0x00008c00ff687b82 */ /* 0x000e620000000800 */
[----:B------:R-:W-:-:S02]  /*12740*/  IMAD.WIDE R96, R152, 0x4, R224 ;  /* 0x0000000498607825 */ /* 0x000fc400078e02e0 */
[----:B------:R-:W4:Y:S04]  /*12750*/  LDL.LU.64 R224, [R1+0x1e0] ;  /* 0x0001e00001e07983 */ /* 0x000f280000300a00 */
[----:B------:R-:W-:Y:S01]  /*12760*/  LDGSTS.E [R246+0x3000c], desc[UR60][R96.64], !P5 ;  /* 0x3000c00060f67fae */ /* 0x000fe2000e92187c */
[----:B------:R-:W1:Y:S01]  /*12770*/  LDC R117, c[0x0][0x230] ;  /* 0x00008c00ff757b82 */ /* 0x000e620000000800 */
[----:B---3--:R-:W-:-:S07]  /*12780*/  IMAD.WIDE R2, R152, 0x4, R118 ;  /* 0x0000000498027825 */ /* 0x008fce00078e0276 */
[----:B------:R-:W3:Y:S01]  /*12790*/  LDC R118, c[0x0][0x230] ;  /* 0x00008c00ff767b82 */ /* 0x000ee20000000800 */
[----:B------:R1:W-:Y:S04]  /*127a0*/  STL.64 [R1+0x48], R2 ;  /* 0x0000480201007387 */ /* 0x0003e80000100a00 */
[----:B------:R1:W-:Y:S01]  /*127b0*/  LDGSTS.E [R246+0x34000], desc[UR60][R2.64], !P6 ;  /* 0x3400000002f67fae */ /* 0x0003e2000f12187c */
[C---:B------:R-:W-:Y:S02]  /*127c0*/  IMAD.WIDE R4, R152.reuse, 0x4, R190 ;  /* 0x0000000498047825 */ /* 0x040fe400078e02be */
[----:B------:R-:W3:Y:S03]  /*127d0*/  LDC R119, c[0x0][0x230] ;  /* 0x00008c00ff777b82 */ /* 0x000ee60000000800 */
[----:B------:R1:W-:Y:S04]  /*127e0*/  STL.64 [R1+0x50], R4 ;  /* 0x0000500401007387 */ /* 0x0003e80000100a00 */
[----:B------:R-:W-:Y:S01]  /*127f0*/  LDGSTS.E [R246+0x34004], desc[UR60][R4.64], !P0 ;  /* 0x3400400004f67fae */ /* 0x000fe2000c12187c */
        /* <DEDUP_REMOVED lines=9> */
[----:B--2---:R-:W-:-:S04]  /*12890*/  IMAD.WIDE R158, R152, 0x4, R158 ;  /* 0x00000004989e7825 */ /* 0x004fc800078e029e */
[----:B----4-:R-:W-:Y:S01]  /*128a0*/  IMAD.WIDE R156, R152, 0x4, R176 ;  /* 0x00000004989c7825 */ /* 0x010fe200078e02b0 */
[----:B------:R2:W-:Y:S04]  /*128b0*/  STL.64 [R1+0x70], R158 ;  /* 0x0000709e01007387 */ /* 0x0005e80000100a00 */
[----:B------:R4:W-:Y:S04]  /*128c0*/  STL.64 [R1+0x1e8], R156 ;  /* 0x0001e89c01007387 */ /* 0x0009e80000100a00 */
[----:B------:R-:W-:Y:S01]  /*128d0*/  LDGSTS.E [R246+0x3400c], desc[UR60][R158.64], !P2 ;  /* 0x3400c0009ef67fae */ /* 0x000fe2000d12187c */
[----:B------:R-:W-:-:S02]  /*128e0*/  VIADD R100, R100, 0xfffffe31 ;  /* 0xfffffe3164647836 */ /* 0x000fc40000000000 */
[----:B------:R-:W-:Y:S01]  /*128f0*/  VIADD R101, R101, 0xfffffe32 ;  /* 0xfffffe3265657836 */ /* 0x000fe20000000000 */
[----:B------:R4:W-:Y:S01]  /*12900*/  LDGSTS.E [R246+0x38000], desc[UR60][R156.64], !P4 ;  /* 0x380000009cf67fae */ /* 0x0009e2000e12187c */
[----:B-1----:R-:W-:Y:S01]  /*12910*/  IMAD.WIDE R2, R152, 0x4, R224 ;  /* 0x0000000498027825 */ /* 0x002fe200078e02e0 */
[----:B------:R-:W-:Y:S01]  /*12920*/  ISETP.GE.U32.AND P6, PT, R100, 0x7ffffdb2, PT ;  /* 0x7ffffdb26400780c */ /* 0x000fe20003fc6070 */
[----:B------:R-:W1:Y:S03]  /*12930*/  LDC R224, c[0x0][0x230] ;  /* 0x00008c00ffe07b82 */ /* 0x000e660000000800 */
[----:B------:R4:W-:Y:S04]  /*12940*/  STL.64 [R1+0x1e0], R2 ;  /* 0x0001e00201007387 */ /* 0x0009e80000100a00 */
[----:B--2---:R-:W2:Y:S01]  /*12950*/  LDL.LU.64 R158, [R1+0x198] ;  /* 0x00019800019e7983 */ /* 0x004ea20000300a00 */
[----:B------:R-:W-:Y:S01]  /*12960*/  VIADD R100, R116, 0xfffffe13 ;  /* 0xfffffe1374647836 */ /* 0x000fe20000000000 */
[----:B------:R-:W-:Y:S01]  /*12970*/  ISETP.GE.U32.AND P5, PT, R101, 0x7ffffdb3, PT ;  /* 0x7ffffdb36500780c */ /* 0x000fe20003fa6070 */
[----:B------:R-:W1:Y:S03]  /*12980*/  LDC R116, c[0x0][0x230] ;  /* 0x00008c00ff747b82 */ /* 0x000e660000000800 */
[----:B------:R-:W-:Y:S01]  /*12990*/  ISETP.GE.U32.AND P1, PT, R100, 0x7ffffd94, PT ;  /* 0x7ffffd946400780c */ /* 0x000fe20003f26070 */
[----:B------:R-:W-:-:S02]  /*129a0*/  VIADD R100, R105, 0xfffffe12 ;  /* 0xfffffe1269647836 */ /* 0x000fc40000000000 */
[----:B------:R-:W-:Y:S02]  /*129b0*/  VIADD R101, R102, 0xfffffe30 ;  /* 0xfffffe3066657836 */ /* 0x000fe40000000000 */
[----:B------:R-:W1:Y:S01]  /*129c0*/  LDC R105, c[0x0][0x230] ;  /* 0x00008c00ff697b82 */ /* 0x000e620000000800 */
[----:B------:R-:W-:Y:S02]  /*129d0*/  ISETP.GE.U32.AND P2, PT, R100, 0x7ffffd93, PT ;  /* 0x7ffffd936400780c */ /* 0x000fe40003f46070 */
[----:B------:R-:W-:Y:S01]  /*129e0*/  IADD3 R100, R104, -0x1f0, RZ ;  /* 0xfffffe1068647810 */ /* 0x000fe20007ffe0ff */
[----:B------:R4:W-:Y:S01]  /*129f0*/  LDGSTS.E [R246+0x38004], desc[UR60][R2.64], !P5 ;  /* 0x3800400002f67fae */ /* 0x0009e2000e92187c */
[----:B------:R-:W-:-:S03]  /*12a00*/  ISETP.GE.U32.AND P0, PT, R101, 0x7ffffdb1, PT ;  /* 0x7ffffdb16500780c */ /* 0x000fc60003f06070 */
[----:B------:R-:W1:Y:S01]  /*12a10*/  LDC R104, c[0x0][0x230] ;  /* 0x00008c00ff687b82 */ /* 0x000e620000000800 */
[----:B------:R-:W-:-:S05]  /*12a20*/  VIADD R101, R117, 0xfffffe11 ;  /* 0xfffffe1175657836 */ /* 0x000fca0000000000 */
[----:B------:R-:W-:Y:S01]  /*12a30*/  ISETP.GE.U32.AND P4, PT, R101, 0x7ffffd92, PT ;  /* 0x7ffffd926500780c */ /* 0x000fe20003f86070 */
[----:B---3--:R-:W-:Y:S01]  /*12a40*/  VIADD R102, R118, 0xfffffe6f ;  /* 0xfffffe6f76667836 */ /* 0x008fe20000000000 */
[----:B------:R-:W-:Y:S01]  /*12a50*/  ISETP.GE.U32.AND P5, PT, R100, 0x7ffffd91, PT ;  /* 0x7ffffd916400780c */ /* 0x000fe20003fa6070 */
[----:B------:R-:W-:Y:S01]  /*12a60*/  VIADD R101, R119, 0xfffffe6e ;  /* 0xfffffe6e77657836 */ /* 0x000fe20000000000 */
[----:B------:R-:W3:Y:S01]  /*12a70*/  LDC R225, c[0x0][0x230] ;  /* 0x00008c00ffe17b82 */ /* 0x000ee20000000800 */
[----:B------:R-:W-:-:S07]  /*12a80*/  VIADD R100, R103, 0xfffffe6d ;  /* 0xfffffe6d67647836 */ /* 0x000fce0000000000 */
[----:B------:R-:W3:Y:S01]  /*12a90*/  LDC R117, c[0x0][0x230] ;  /* 0x00008c00ff757b82 */ /* 0x000ee20000000800 */
[C---:B------:R-:W-:Y:S02]  /*12aa0*/  IMAD.WIDE R176, R152.reuse, 0x4, R138 ;  /* 0x0000000498b07825 */ /* 0x040fe400078e028a */
[----:B------:R-:W3:Y:S02]  /*12ab0*/  LDL.LU.64 R138, [R1+0x190] ;  /* 0x00019000018a7983 */ /* 0x000ee40000300a00 */
[C---:B------:R-:W-:Y:S02]  /*12ac0*/  IMAD.WIDE R174, R152.reuse, 0x4, R174 ;  /* 0x0000000498ae7825 */ /* 0x040fe400078e02ae */
[----:B------:R-:W-:Y:S02]  /*12ad0*/  LDGSTS.E [R246+0x38008], desc[UR60][R176.64], !P6 ;  /* 0x38008000b0f67fae */ /* 0x000fe4000f12187c */
[C---:B------:R-:W-:Y:S02]  /*12ae0*/  IMAD.WIDE R160, R152.reuse, 0x4, R160 ;  /* 0x0000000498a07825 */ /* 0x040fe400078e02a0 */
[----:B------:R-:W-:Y:S02]  /*12af0*/  STL.64 [R1+0x1d8], R176 ;  /* 0x0001d8b001007387 */ /* 0x000fe40000100a00 */
[----:B------:R-:W-:-:S02]  /*12b00*/  IMAD.WIDE R118, R152, 0x4, R4 ;  /* 0x0000000498767825 */ /* 0x000fc400078e0204 */
[----:B------:R-:W-:Y:S02]  /*12b10*/  LDGSTS.E [R246+0x3800c], desc[UR60][R174.64], !P0 ;  /* 0x3800c000aef67fae */ /* 0x000fe4000c12187c */
[C---:B----4-:R-:W-:Y:S02]  /*12b20*/  IMAD.WIDE R156, R152.reuse, 0x4, R206 ;  /* 0x00000004989c7825 */ /* 0x050fe400078e02ce */
[----:B------:R-:W-:Y:S02]  /*12b30*/  STL.64 [R1+0x1c8], R174 ;  /* 0x0001c8ae01007387 */ /* 0x000fe40000100a00 */
[----:B------:R-:W-:Y:S02]  /*12b40*/  IMAD.WIDE R2, R152, 0x4, R190 ;  /* 0x0000000498027825 */ /* 0x000fe400078e02be */
[----:B------:R-:W-:Y:S04]  /*12b50*/  LDGSTS.E [R246+0x3c000], desc[UR60][R160.64], !P1 ;  /* 0x3c000000a0f67fae */ /* 0x000fe8000c92187c */
[----:B------:R-:W4:Y:S04]  /*12b60*/  LDL.LU.64 R4, [R1+0x188] ;  /* 0x0001880001047983 */ /* 0x000f280000300a00 */
[----:B------:R2:W-:Y:S01]  /*12b70*/  LDGSTS.E [R246+0x3c004], desc[UR60][R156.64], !P2 ;  /* 0x3c0040009cf67fae */ /* 0x0005e2000d12187c */
[----:B------:R-:W-:Y:S01]  /*12b80*/  ISETP.GE.U32.AND P2, PT, R101, 0x7ffffdef, PT ;  /* 0x7ffffdef6500780c */ /* 0x000fe20003f46070 */
[----:B-1----:R-:W-:-:S02]  /*12b90*/  VIADD R101, R104, 0xfffffe6c ;  /* 0xfffffe6c68657836 */ /* 0x002fc40000000000 */
[----:B------:R-:W-:Y:S04]  /*12ba0*/  STL.64 [R1+0x368], R160 ;  /* 0x000368a001007387 */ /* 0x000fe80000100a00 */
[----:B------:R1:W-:Y:S01]  /*12bb0*/  LDGSTS.E [R246+0x3c008], desc[UR60][R118.64], !P4 ;  /* 0x3c00800076f67fae */ /* 0x0003e2000e12187c */
[----:B------:R-:W-:Y:S01]  /*12bc0*/  ISETP.GE.U32.AND P4, PT, R100, 0x7ffffdee, PT ;  /* 0x7ffffdee6400780c */ /* 0x000fe20003f86070 */
[----:B------:R-:W-:Y:S02]  /*12bd0*/  VIADD R100, R105, 0xfffffe4f ;  /* 0xfffffe4f69647836 */ /* 0x000fe40000000000 */
[----:B------:R-:W-:Y:S04]  /*12be0*/  STL.64 [R1+0x378], R118 ;  /* 0x0003787601007387 */ /* 0x000fe80000100a00 */
[----:B------:R2:W-:Y:S04]  /*12bf0*/  STL.64 [R1+0x360], R156 ;  /* 0x0003609c01007387 */ /* 0x0005e80000100a00 */
[----:B------:R1:W-:Y:S01]  /*12c00*/  STL.64 [R1+0x370], R2 ;  /* 0x0003700201007387 */ /* 0x0003e20000100a00 */
[----:B------:R-:W-:-:S03]  /*12c10*/  ISETP.GE.U32.AND P6, PT, R100, 0x7ffffdd0, PT ;  /* 0x7ffffdd06400780c */ /* 0x000fc60003fc6070 */
[----:B------:R-:W4:Y:S04]  /*12c20*/  LDL.LU.64 R206, [R1+0x180] ;  /* 0x0001800001ce7983 */ /* 0x000f280000300a00 */
[----:B------:R-:W4:Y:S01]  /*12c30*/  LDL.LU.64 R190, [R1+0x178] ;  /* 0x0001780001be7983 */ /* 0x000f220000300a00 */
[----:B------:R-:W-:Y:S01]  /*12c40*/  ISETP.GE.U32.AND P1, PT, R102, 0x7ffffdf0, PT ;  /* 0x7ffffdf06600780c */ /* 0x000fe20003f26070 */
[----:B--2---:R-:W2:Y:S02]  /*12c50*/  LDC R156, c[0x0][0x230] ;  /* 0x00008c00ff9c7b82 */ /* 0x004ea40000000800 */
[----:B------:R4:W-:Y:S01]  /*12c60*/  LDGSTS.E [R246+0x3c00c], desc[UR60][R2.64], !P5 ;  /* 0x3c00c00002f67fae */ /* 0x0009e2000e92187c */
[----:B------:R-:W-:Y:S01]  /*12c70*/  ISETP.GE.U32.AND P5, PT, R101, 0x7ffffded, PT ;  /* 0x7ffffded6500780c */ /* 0x000fe20003fa6070 */
[----:B------:R-:W-:-:S02]  /*12c80*/  IMAD.WIDE R100, R152, 0x4, R158 ;  /* 0x0000000498647825 */ /* 0x000fc400078e029e */
[----:B------:R-:W2:Y:S04]  /*12c90*/  LDL.LU.64 R174, [R1+0x88] ;  /* 0x0000880001ae7983 */ /* 0x000ea80000300a00 */
[----:B------:R-:W2:Y:S01]  /*12ca0*/  LDL.LU.64 R158, [R1+0x98] ;  /* 0x00009800019e7983 */ /* 0x000ea20000300a00 */
[----:B------:R-:W-:-:S03]  /*12cb0*/  VIADD R102, R116, 0xfffffe4e ;  /* 0xfffffe4e74667836 */ /* 0x000fc60000000000 */
[----:B------:R-:W-:Y:S02]  /*12cc0*/  LDGSTS.E [R245+0x30000], desc[UR60][R100.64], !P1 ;  /* 0x3000000064f57fae */ /* 0x000fe4000c92187c */
[----:B------:R-:W-:Y:S02]  /*12cd0*/  ISETP.GE.U32.AND P0, PT, R102, 0x7ffffdcf, PT ;  /* 0x7ffffdcf6600780c */ /* 0x000fe40003f06070 */
[----:B------:R-:W-:Y:S01]  /*12ce0*/  IADD3 R102, R153, -0x1b3, RZ ;  /* 0xfffffe4d99667810 */ /* 0x000fe20007ffe0ff */
[----:B------:R-:W2:Y:S01]  /*12cf0*/  LDL.LU.64 R208, [R1+0xa8] ;  /* 0x0000a80001d07983 */ /* 0x000ea20000300a00 */
[----:B------:R-:W2:Y:S02]  /*12d00*/  LDC R153, c[0x0][0x230] ;  /* 0x00008c00ff997b82 */ /* 0x000ea40000000800 */
[----:B------:R-:W-:Y:S01]  /*12d10*/  ISETP.GE.U32.AND P1, PT, R102, 0x7ffffdce, PT ;  /* 0x7ffffdce6600780c */ /* 0x000fe20003f26070 */
[----:B------:R-:W2:Y:S04]  /*12d20*/  LDL.LU.64 R192, [R1+0x170] ;  /* 0x0001700001c07983 */ /* 0x000ea80000300a00 */
[----:B-1----:R-:W2:Y:S01]  /*12d30*/  LDL.LU.64 R2, [R1+0x168] ;  /* 0x0001680001027983 */ /* 0x002ea20000300a00 */
[----:B---3--:R-:W-:-:S05]  /*12d40*/  IMAD.WIDE R104, R152, 0x4, R138 ;  /* 0x0000000498687825 */ /* 0x008fca00078e028a */
[----:B------:R-:W-:Y:S01]  /*12d50*/  LDGSTS.E [R245+0x30004], desc[UR60][R104.64], !P2 ;  /* 0x3000400068f57fae */ /* 0x000fe2000d12187c */
[C---:B----4-:R-:W-:Y:S02]  /*12d60*/  IMAD.WIDE R102, R152.reuse, 0x4, R4 ;  /* 0x0000000498667825 */ /* 0x050fe400078e0204 */
[----:B------:R-:W1:Y:S03]  /*12d70*/  LDC R4, c[0x0][0x230] ;  /* 0x00008c00ff047b82 */ /* 0x000e660000000800 */
[----:B------:R-:W-:Y:S01]  /*12d80*/  LDGSTS.E [R245+0x30008], desc[UR60][R102.64], !P4 ;  /* 0x3000800066f57fae */ /* 0x000fe2000e12187c */
[----:B------:R-:W-:-:S04]  /*12d90*/  IMAD.WIDE R118, R152, 0x4, R206 ;  /* 0x0000000498767825 */ /* 0x000fc800078e02ce */
[----:B------:R-:W3:Y:S01]  /*12da0*/  LDC R5, c[0x0][0x230] ;  /* 0x00008c00ff057b82 */ /* 0x000ee20000000800 */
[C---:B------:R-:W-:Y:S01]  /*12db0*/  IMAD.WIDE R246, R152.reuse, 0x4, R190 ;  /* 0x0000000498f67825 */ /* 0x040fe200078e02be */
[----:B------:R-:W-:Y:S04]  /*12dc0*/  LDGSTS.E [R245+0x3000c], desc[UR60][R118.64], !P5 ;  /* 0x3000c00076f57fae */ /* 0x000fe8000e92187c */
[----:B------:R-:W4:Y:S01]  /*12dd0*/  LDL.LU.64 R190, [R1+0x160] ;  /* 0x0001600001be7983 */ /* 0x000f220000300a00 */
[----:B--2---:R-:W-:-:S03]  /*12de0*/  IMAD.WIDE R138, R152, 0x4, R174 ;  /* 0x00000004988a7825 */ /* 0x004fc600078e02ae */
[----:B------:R-:W-:Y:S01]  /*12df0*/  LDGSTS.E [R245+0x34000], desc[UR60][R246.64], !P6 ;  /* 0x34000000f6f57fae */ /* 0x000fe2000f12187c */
[----:B------:R-:W-:-:S03]  /*12e00*/  IMAD.WIDE R158, R152, 0x4, R158 ;  /* 0x00000004989e7825 */ /* 0x000fc600078e029e */
[----:B------:R2:W-:Y:S04]  /*12e10*/  STL.64 [R1+0x88], R138 ;  /* 0x0000888a01007387 */ /* 0x0005e80000100a00 */
[----:B------:R-:W3:Y:S04]  /*12e20*/  LDL.LU.64 R176, [R1+0x158] ;  /* 0x0001580001b07983 */ /* 0x000ee80000300a00 */
[----:B------:R-:W3:Y:S04]  /*12e30*/  LDL.LU.64 R174, [R1+0x150] ;  /* 0x0001500001ae7983 */ /* 0x000ee80000300a00 */
[----:B------:R1:W-:Y:S04]  /*12e40*/  STL.64 [R1+0x98], R158 ;  /* 0x0000989e01007387 */ /* 0x0003e80000100a00 */
[----:B------:R-:W3:Y:S04]  /*12e50*/  LDL.LU.64 R160, [R1+0x148] ;  /* 0x0001480001a07983 */ /* 0x000ee80000300a00 */
[----:B------:R-:W-:Y:S01]  /*12e60*/  LDGSTS.E [R245+0x34004], desc[UR60][R138.64], !P0 ;  /* 0x340040008af57fae */ /* 0x000fe2000c12187c */
[----:B------:R-:W-:-:S02]  /*12e70*/  VIADD R116, R224, 0xfffffe4c ;  /* 0xfffffe4ce0747836 */ /* 0x000fc40000000000 */
[----:B------:R-:W-:Y:S01]  /*12e80*/  VIADD R117, R117, 0xfffffe2e ;  /* 0xfffffe2e75757836 */ /* 0x000fe20000000000 */
[----:B------:R-:W-:Y:S01]  /*12e90*/  LDGSTS.E [R245+0x34008], desc[UR60][R158.64], !P1 ;  /* 0x340080009ef57fae */ /* 0x000fe2000c92187c */
[----:B------:R-:W-:-:S03]  /*12ea0*/  IMAD.WIDE R208, R152, 0x4, R208 ;  /* 0x0000000498d07825 */ /* 0x000fc600078e02d0 */
[----:B--2---:R-:W2:Y:S01]  /*12eb0*/  LDL.LU.64 R138, [R1+0x140] ;  /* 0x00014000018a7983 */ /* 0x004ea20000300a00 */
[----:B------:R-:W-:Y:S01]  /*12ec0*/  IMAD.WIDE R192, R152, 0x4, R192 ;  /* 0x0000000498c07825 */ /* 0x000fe200078e02c0 */
[----:B------:R-:W2:Y:S02]  /*12ed0*/  LDC R224, c[0x0][0x230] ;  /* 0x00008c00ffe07b82 */ /* 0x000ea40000000800 */
[----:B------:R-:W2:Y:S01]  /*12ee0*/  LDL.LU.64 R206, [R1+0x138] ;  /* 0x0001380001ce7983 */ /* 0x000ea20000300a00 */
[----:B------:R-:W-:Y:S01]  /*12ef0*/  ISETP.GE.U32.AND P2, PT, R116, 0x7ffffdcd, PT ;  /* 0x7ffffdcd7400780c */ /* 0x000fe20003f46070 */
[----:B------:R-:W-:Y:S01]  /*12f00*/  VIADD R116, R225, 0xfffffe2f ;  /* 0xfffffe2fe1747836 */ /* 0x000fe20000000000 */
[----:B------:R-:W-:Y:S01]  /*12f10*/  ISETP.GE.U32.AND P5, PT, R117, 0x7ffffdaf, PT ;  /* 0x7ffffdaf7500780c */ /* 0x000fe20003fa6070 */
[----:B------:R-:W-:Y:S01]  /*12f20*/  IMAD.WIDE R2, R152, 0x4, R2 ;  /* 0x0000000498027825 */ /* 0x000fe200078e0202 */
[----:B-1----:R-:W2:Y:S01]  /*12f30*/  LDL.LU.64 R158, [R1+0x638] ;  /* 0x00063800019e7983 */ /* 0x002ea20000300a00 */
[----:B------:R-:W1:Y:S01]  /*12f40*/  LDC R225, c[0x0][0x230] ;  /* 0x00008c00ffe17b82 */ /* 0x000e620000000800 */
[----:B------:R-:W-:Y:S01]  /*12f50*/  ISETP.GE.U32.AND P4, PT, R116, 0x7ffffdb0, PT ;  /* 0x7ffffdb07400780c */ /* 0x000fe20003f86070 */
[----:B------:R-:W-:-:S02]  /*12f60*/  VIADD R116, R155, 0xfffffe2d ;  /* 0xfffffe2d9b747836 */ /* 0x000fc40000000000 */
[----:B------:R-:W-:-:S03]  /*12f70*/  VIADD R117, R153, 0xfffffe2c ;  /* 0xfffffe2c99757836 */ /* 0x000fc60000000000 */
[----:B------:R-:W-:Y:S01]  /*12f80*/  ISETP.GE.U32.AND P6, PT, R116, 0x7ffffdae, PT ;  /* 0x7ffffdae7400780c */ /* 0x000fe20003fc6070 */
[----:B------:R-:W-:Y:S01]  /*12f90*/  VIADD R116, R252, 0xfffffe0f ;  /* 0xfffffe0ffc747836 */ /* 0x000fe20000000000 */
[----:B------:R-:W-:Y:S01]  /*12fa0*/  ISETP.GE.U32.AND P0, PT, R117, 0x7ffffdad, PT ;  /* 0x7ffffdad7500780c */ /* 0x000fe20003f06070 */
[----:B------:R-:W-:Y:S01]  /*12fb0*/  STL.64 [R1+0xa8], R208 ;  /* 0x0000a8d001007387 */ /* 0x000fe20000100a00 */
[----:B------:R-:W-:Y:S01]  /*12fc0*/  VIADD R153, R156, 0xfffffe6b ;  /* 0xfffffe6b9c997836 */ /* 0x000fe20000000000 */
[----:B------:R-:W1:Y:S01]  /*12fd0*/  LDC R155, c[0x0][0x230] ;  /* 0x00008c00ff9b7b82 */ /* 0x000e620000000800 */
[----:B------:R-:W-:Y:S01]  /*12fe0*/  ISETP.GE.U32.AND P1, PT, R116, 0x7ffffd90, PT ;  /* 0x7ffffd907400780c */ /* 0x000fe20003f26070 */
[----:B------:R-:W-:Y:S04]  /*12ff0*/  STL.64 [R1+0x170], R192 ;  /* 0x000170c001007387 */ /* 0x000fe80000100a00 */
[----:B------:R1:W-:Y:S04]  /*13000*/  STL.64 [R1+0x168], R2 ;  /* 0x0001680201007387 */ /* 0x0003e80000100a00 */
[----:B------:R-:W-:Y:S01]  /*13010*/  LDGSTS.E [R245+0x3400c], desc[UR60][R208.64], !P2 ;  /* 0x3400c000d0f57fae */ /* 0x000fe2000d12187c */
[----:B------:R-:W1:Y:S03]  /*13020*/  LDC R252, c[0x0][0x230] ;  /* 0x00008c00fffc7b82 */ /* 0x000e660000000800 */
[----:B------:R-:W-:Y:S04]  /*13030*/  LDGSTS.E [R245+0x38000], desc[UR60][R192.64], !P4 ;  /* 0x38000000c0f57fae */ /* 0x000fe8000e12187c */
[----:B------:R1:W-:Y:S01]  /*13040*/  LDGSTS.E [R245+0x38004], desc[UR60][R2.64], !P5 ;  /* 0x3800400002f57fae */ /* 0x0003e2000e92187c */
[----:B----4-:R-:W-:-:S04]  /*13050*/  IMAD.WIDE R190, R152, 0x4, R190 ;  /* 0x0000000498be7825 */ /* 0x010fc800078e02be */
[C---:B---3--:R-:W-:Y:S01]  /*13060*/  IMAD.WIDE R176, R152.reuse, 0x4, R176 ;  /* 0x0000000498b07825 */ /* 0x048fe200078e02b0 */
[----:B------:R3:W-:Y:S03]  /*13070*/  STL.64 [R1+0x160], R190 ;  /* 0x000160be01007387 */ /* 0x0007e60000100a00 */
[C---:B------:R-:W-:Y:S01]  /*13080*/  IMAD.WIDE R174, R152.reuse, 0x4, R174 ;  /* 0x0000000498ae7825 */ /* 0x040fe200078e02ae */
[----:B------:R-:W-:Y:S03]  /*13090*/  STL.64 [R1+0x158], R176 ;  /* 0x000158b001007387 */ /* 0x000fe60000100a00 */
[C---:B------:R-:W-:Y:S01]  /*130a0*/  IMAD.WIDE R160, R152.reuse, 0x4, R160 ;  /* 0x0000000498a07825 */ /* 0x040fe200078e02a0 */
[----:B------:R4:W-:Y:S03]  /*130b0*/  STL.64 [R1+0x308], R174 ;  /* 0x000308ae01007387 */ /* 0x0009e60000100a00 */
[C---:B--2---:R-:W-:Y:S01]  /*130c0*/  IMAD.WIDE R156, R152.reuse, 0x4, R138 ;  /* 0x00000004989c7825 */ /* 0x044fe200078e028a */
[----:B------:R-:W-:Y:S01]  /*130d0*/  STL.64 [R1+0x318], R160 ;  /* 0x000318a001007387 */ /* 0x000fe20000100a00 */
[----:B-1----:R-:W-:Y:S01]  /*130e0*/  IADD3 R116, R225, -0x1f2, RZ ;  /* 0xfffffe0ee1747810 */ /* 0x002fe20007ffe0ff */
[----:B------:R-:W1:Y:S01]  /*130f0*/  LDC R3, c[0x0][0x230] ;  /* 0x00008c00ff037b82 */ /* 0x000e620000000800 */
[----:B------:R-:W-:Y:S01]  /*13100*/  IMAD.WIDE R138, R152, 0x4, R206 ;  /* 0x00000004988a7825 */ /* 0x000fe200078e02ce */
[----:B------:R-:W-:Y:S04]  /*13110*/  STL.64 [R1+0x328], R156 ;  /* 0x0003289c01007387 */ /* 0x000fe80000100a00 */
[----:B------:R2:W-:Y:S02]  /*13120*/  STL.64 [R1+0x330], R138 ;  /* 0x0003308a01007387 */ /* 0x0005e40000100a00 */
[----:B------:R-:W2:Y:S02]  /*13130*/  LDC R225, c[0x0][0x230] ;  /* 0x00008c00ffe17b82 */ /* 0x000ea40000000800 */
[----:B------:R-:W2:Y:S04]  /*13140*/  LDL.LU.64 R206, [R1+0xc8] ;  /* 0x0000c80001ce7983 */ /* 0x000ea80000300a00 */
[----:B------:R-:W-:Y:S01]  /*13150*/  LDGSTS.E [R245+0x38008], desc[UR60][R190.64], !P6 ;  /* 0x38008000bef57fae */ /* 0x000fe2000f12187c */
[----:B------:R-:W-:Y:S01]  /*13160*/  VIADD R117, R4, 0xfffffe0d ;  /* 0xfffffe0d04757836 */ /* 0x000fe20000000000 */
[----:B------:R-:W-:Y:S01]  /*13170*/  ISETP.GE.U32.AND P2, PT, R116, 0x7ffffd8f, PT ;  /* 0x7ffffd8f7400780c */ /* 0x000fe20003f46070 */
[----:B------:R-:W1:Y:S01]  /*13180*/  LDC R2, c[0x0][0x230] ;  /* 0x00008c00ff027b82 */ /* 0x000e620000000800 */
[----:B------:R-:W-:Y:S04]  /*13190*/  LDGSTS.E [R245+0x3800c], desc[UR60][R176.64], !P0 ;  /* 0x3800c000b0f57fae */ /* 0x000fe8000c12187c */
[----:B------:R-:W-:Y:S04]  /*131a0*/  LDGSTS.E [R245+0x3c000], desc[UR60][R174.64], !P1 ;  /* 0x3c000000aef57fae */ /* 0x000fe8000c92187c */
[----:B---3--:R-:W3:Y:S01]  /*131b0*/  LDL.LU.64 R190, [R1+0xf0] ;  /* 0x0000f00001be7983 */ /* 0x008ee20000300a00 */
[----:B------:R-:W-:Y:S01]  /*131c0*/  VIADD R116, R224, 0xfffffe0c ;  /* 0xfffffe0ce0747836 */ /* 0x000fe20000000000 */
[----:B------:R-:W1:Y:S01]  /*131d0*/  LDC R4, c[0x0][0x230] ;  /* 0x00008c00ff047b82 */ /* 0x000e620000000800 */
[----:B------:R-:W-:Y:S01]  /*131e0*/  ISETP.GE.U32.AND P4, PT, R117, 0x7ffffd8e, PT ;  /* 0x7ffffd8e7500780c */ /* 0x000fe20003f86070 */
[----:B------:R-:W-:Y:S04]  /*131f0*/  LDGSTS.E [R245+0x3c004], desc[UR60][R160.64], !P2 ;  /* 0x3c004000a0f57fae */ /* 0x000fe8000d12187c */
[----:B----4-:R-:W4:Y:S01]  /*13200*/  LDL.LU.64 R174, [R1+0x100] ;  /* 0x0001000001ae7983 */ /* 0x010f220000300a00 */
[----:B------:R-:W-:Y:S01]  /*13210*/  ISETP.GE.U32.AND P5, PT, R116, 0x7ffffd8d, PT ;  /* 0x7ffffd8d7400780c */ /* 0x000fe20003fa6070 */
[----:B------:R-:W1:Y:S01]  /*13220*/  LDC R224, c[0x0][0x230] ;  /* 0x00008c00ffe07b82 */ /* 0x000e620000000800 */
[----:B------:R-:W-:Y:S01]  /*13230*/  VIADD R116, R155, 0xfffffe69 ;  /* 0xfffffe699b747836 */ /* 0x000fe20000000000 */
[----:B------:R-:W-:Y:S01]  /*13240*/  ISETP.GE.U32.AND P1, PT, R153, 0x7ffffdec, PT ;  /* 0x7ffffdec9900780c */ /* 0x000fe20003f26070 */
[----:B------:R-:W-:Y:S01]  /*13250*/  VIADD R117, R5, 0xfffffe6a ;  /* 0xfffffe6a05757836 */ /* 0x000fe20000000000 */
[----:B------:R-:W4:Y:S04]  /*13260*/  LDL.LU.64 R208, [R1+0x110] ;  /* 0x0001100001d07983 */ /* 0x000f280000300a00 */
[----:B------:R-:W-:Y:S01]  /*13270*/  LDGSTS.E [R245+0x3c008], desc[UR60][R156.64], !P4 ;  /* 0x3c0080009cf57fae */ /* 0x000fe2000e12187c */
[----:B------:R-:W-:Y:S01]  /*13280*/  ISETP.GE.U32.AND P4, PT, R116, 0x7ffffdea, PT ;  /* 0x7ffffdea7400780c */ /* 0x000fe20003f86070 */
[----:B------:R-:W-:Y:S01]  /*13290*/  IMAD.WIDE R106, R152, 0x4, R106 ;  /* 0x00000004986a7825 */ /* 0x000fe200078e026a */
[----:B------:R-:W3:Y:S01]  /*132a0*/  LDC R155, c[0x0][0x230] ;  /* 0x00008c00ff9b7b82 */ /* 0x000ee20000000800 */
[----:B------:R1:W-:Y:S01]  /*132b0*/  LDGSTS.E [R245+0x3c00c], desc[UR60][R138.64], !P5 ;  /* 0x3c00c0008af57fae */ /* 0x0003e2000e92187c */
[----:B--2---:R-:W-:-:S02]  /*132c0*/  IADD3 R116, R225, -0x1b5, RZ ;  /* 0xfffffe4be1747810 */ /* 0x004fc40007ffe0ff */
[----:B------:R-:W-:Y:S01]  /*132d0*/  ISETP.GE.U32.AND P2, PT, R117, 0x7ffffdeb, PT ;  /* 0x7ffffdeb7500780c */ /* 0x000fe20003f46070 */
[----:B------:R-:W-:Y:S01]  /*132e0*/  LDGSTS.E [R244+0x30000], desc[UR60][R106.64], !P1 ;  /* 0x300000006af47fae */ /* 0x000fe2000c92187c */
[----:B------:R-:W-:Y:S01]  /*132f0*/  ISETP.GE.U32.AND P6, PT, R116, 0x7ffffdcc, PT ;  /* 0x7ffffdcc7400780c */ /* 0x000fe20003fc6070 */
[----:B-1----:R-:W-:Y:S01]  /*13300*/  VIADD R116, R4, 0xfffffe49 ;  /* 0xfffffe4904747836 */ /* 0x002fe20000000000 */
[----:B------:R-:W1:Y:S01]  /*13310*/  LDC R225, c[0x0][0x230] ;  /* 0x00008c00ffe17b82 */ /* 0x000e620000000800 */
[----:B------:R-:W-:Y:S01]  /*13320*/  IMAD.WIDE R108, R152, 0x4, R108 ;  /* 0x00000004986c7825 */ /* 0x000fe200078e026c */
[----:B------:R-:W2:Y:S06]  /*13330*/  LDL.LU.64 R192, [R1+0x130] ;  /* 0x0001300001c07983 */ /* 0x000eac0000300a00 */
[----:B------:R-:W1:Y:S01]  /*13340*/  LDC R138, c[0x0][0x230] ;  /* 0x00008c00ff8a7b82 */ /* 0x000e620000000800 */
[----:B------:R-:W-:Y:S01]  /*13350*/  ISETP.GE.U32.AND P1, PT, R116, 0x7ffffdca, PT ;  /* 0x7ffffdca7400780c */ /* 0x000fe20003f26070 */
[----:B------:R-:W-:Y:S01]  /*13360*/  VIADD R116, R3, 0xfffffe48 ;  /* 0xfffffe4803747836 */ /* 0x000fe20000000000 */
[----:B------:R-:W-:Y:S01]  /*13370*/  LDGSTS.E [R244+0x30004], desc[UR60][R108.64], !P2 ;  /* 0x300040006cf47fae */ /* 0x000fe2000d12187c */
[----:B------:R-:W-:-:S02]  /*13380*/  VIADD R117, R224, 0xfffffe68 ;  /* 0xfffffe68e0757836 */ /* 0x000fc40000000000 */
[----:B------:R-:W-:Y:S01]  /*13390*/  VIADD R153, R252, 0xfffffe4a ;  /* 0xfffffe4afc997836 */ /* 0x000fe20000000000 */
[----:B------:R-:W-:Y:S01]  /*133a0*/  ISETP.GE.U32.AND P2, PT, R116, 0x7ffffdc9, PT ;  /* 0x7ffffdc97400780c */ /* 0x000fe20003f46070 */
[----:B------:R-:W-:Y:S01]  /*133b0*/  IMAD.WIDE R112, R152, 0x4, R112 ;  /* 0x0000000498707825 */ /* 0x000fe200078e0270 */
[----:B------:R-:W-:Y:S01]  /*133c0*/  ISETP.GE.U32.AND P5, PT, R117, 0x7ffffde9, PT ;  /* 0x7ffffde97500780c */ /* 0x000fe20003fa6070 */
[----:B------:R-:W4:Y:S02]  /*133d0*/  LDC R245, c[0x0][0x230] ;  /* 0x00008c00fff57b82 */ /* 0x000f240000000800 */
[----:B------:R-:W-:Y:S01]  /*133e0*/  VIADD R116, R2, 0xfffffe2b ;  /* 0xfffffe2b02747836 */ /* 0x000fe20000000000 */
[----:B------:R-:W-:Y:S01]  /*133f0*/  ISETP.GE.U32.AND P0, PT, R153, 0x7ffffdcb, PT ;  /* 0x7ffffdcb9900780c */ /* 0x000fe20003f06070 */
[----:B------:R-:W2:Y:S04]  /*13400*/  LDL.LU.64 R2, [R1+0x128] ;  /* 0x0001280001027983 */ /* 0x000ea80000300a00 */
[----:B------:R-:W-:Y:S01]  /*13410*/  LDGSTS.E [R244+0x30008], desc[UR60][R112.64], !P4 ;  /* 0x3000800070f47fae */ /* 0x000fe2000e12187c */
[----:B------:R-:W-:Y:S01]  /*13420*/  ISETP.GE.U32.AND P4, PT, R116, 0x7ffffdac, PT ;  /* 0x7ffffdac7400780c */ /* 0x000fe20003f86070 */
[----:B------:R-:W-:Y:S01]  /*13430*/  IMAD.WIDE R110, R152, 0x4, R110 ;  /* 0x00000004986e7825 */ /* 0x000fe200078e026e */
[----:B------:R-:W2:Y:S03]  /*13440*/  LDC R153, c[0x0][0x230] ;  /* 0x00008c00ff997b82 */ /* 0x000ea60000000800 */
[----:B-1----:R-:W-:Y:S01]  /*13450*/  VIADD R116, R138, 0xfffffe29 ;  /* 0xfffffe298a747836 */ /* 0x002fe20000000000 */
[----:B------:R-:W-:Y:S04]  /*13460*/  LDGSTS.E [R244+0x3000c], desc[UR60][R110.64], !P5 ;  /* 0x3000c0006ef47fae */ /* 0x000fe8000e92187c */
[----:B------:R-:W1:Y:S08]  /*13470*/  LDC R252, c[0x0][0x230] ;  /* 0x00008c00fffc7b82 */ /* 0x000e700000000800 */
[----:B------:R-:W1:Y:S08]  /*13480*/  LDC R224, c[0x0][0x230] ;  /* 0x00008c00ffe07b82 */ /* 0x000e700000000800 */
[----:B------:R-:W1:Y:S01]  /*13490*/  LDC R156, c[0x0][0x230] ;  /* 0x00008c00ff9c7b82 */ /* 0x000e620000000800 */
[----:B------:R-:W-:-:S05]  /*134a0*/  IMAD.WIDE R4, R152, 0x4, R206 ;  /* 0x0000000498047825 */ /* 0x000fca00078e02ce */
[----:B------:R1:W-:Y:S04]  /*134b0*/  STL.64 [R1+0xc8], R4 ;  /* 0x0000c80401007387 */ /* 0x0003e80000100a00 */
[----:B------:R1:W-:Y:S01]  /*134c0*/  LDGSTS.E [R244+0x34000], desc[UR60][R4.64], !P6 ;  /* 0x3400000004f47fae */ /* 0x0003e2000f12187c */
[----:B---3--:R-:W-:-:S03]  /*134d0*/  IMAD.WIDE R138, R152, 0x4, R190 ;  /* 0x00000004988a7825 */ /* 0x008fc600078e02be */
[----:B------:R-:W3:Y:S01]  /*134e0*/  LDL.LU.64 R190, [R1+0x120] ;  /* 0x0001200001be7983 */ /* 0x000ee20000300a00 */
[----:B------:R-:W-:Y:S01]  /*134f0*/  VIADD R117, R155, 0xfffffe2a ;  /* 0xfffffe2a9b757836 */ /* 0x000fe20000000000 */
[----:B-1----:R-:W1:Y:S01]  /*13500*/  LDC R4, c[0x0][0x230] ;  /* 0x00008c00ff047b82 */ /* 0x002e620000000800 */
[----:B----4-:R-:W-:Y:S01]  /*13510*/  IMAD.WIDE R206, R152, 0x4, R174 ;  /* 0x0000000498ce7825 */ /* 0x010fe200078e02ae */
[----:B------:R4:W-:Y:S04]  /*13520*/  STL.64 [R1+0xf0], R138 ;  /* 0x0000f08a01007387 */ /* 0x0009e80000100a00 */
[----:B------:R2:W-:Y:S01]  /*13530*/  STL.64 [R1+0x100], R206 ;  /* 0x000100ce01007387 */ /* 0x0005e20000100a00 */
[----:B------:R-:W-:Y:S01]  /*13540*/  ISETP.GE.U32.AND P6, PT, R116, 0x7ffffdaa, PT ;  /* 0x7ffffdaa7400780c */ /* 0x000fe20003fc6070 */
[C---:B------:R-:W-:Y:S01]  /*13550*/  IMAD.WIDE R208, R152.reuse, 0x4, R208 ;  /* 0x0000000498d07825 */ /* 0x040fe200078e02d0 */
[----:B------:R-:W1:Y:S01]  /*13560*/  LDC R155, c[0x0][0x230] ;  /* 0x00008c00ff9b7b82 */ /* 0x000e620000000800 */
[----:B------:R-:W3:Y:S04]  /*13570*/  LDL.LU.64 R176, [R1+0x118] ;  /* 0x0001180001b07983 */ /* 0x000ee80000300a00 */
[----:B------:R-:W3:Y:S03]  /*13580*/  LDL.LU.64 R174, [R1+0x108] ;  /* 0x0001080001ae7983 */ /* 0x000ee60000300a00 */
[----:B------:R-:W1:Y:S01]  /*13590*/  LDC R5, c[0x0][0x230] ;  /* 0x00008c00ff057b82 */ /* 0x000e620000000800 */
[----:B------:R-:W-:Y:S04]  /*135a0*/  LDGSTS.E [R244+0x34004], desc[UR60][R138.64], !P0 ;  /* 0x340040008af47fae */ /* 0x000fe8000c12187c */
[----:B------:R-:W3:Y:S04]  /*135b0*/  LDL.LU.64 R160, [R1+0xf8] ;  /* 0x0000f80001a07983 */ /* 0x000ee80000300a00 */
[----:B------:R-:W-:Y:S04]  /*135c0*/  LDGSTS.E [R244+0x34008], desc[UR60][R206.64], !P1 ;  /* 0x34008000cef47fae */ /* 0x000fe8000c92187c */
[----:B----4-:R-:W4:Y:S01]  /*135d0*/  LDL.LU.64 R138, [R1+0xe8] ;  /* 0x0000e800018a7983 */ /* 0x010f220000300a00 */
[----:B------:R-:W-:Y:S01]  /*135e0*/  VIADD R116, R245, 0xfffffe0b ;  /* 0xfffffe0bf5747836 */ /* 0x000fe20000000000 */
[----:B------:R-:W-:Y:S01]  /*135f0*/  ISETP.GE.U32.AND P5, PT, R117, 0x7ffffdab, PT ;  /* 0x7ffffdab7500780c */ /* 0x000fe20003fa6070 */
[----:B--2---:R-:W-:Y:S01]  /*13600*/  IMAD.WIDE R192, R152, 0x4, R192 ;  /* 0x0000000498c07825 */ /* 0x004fe200078e02c0 */
[----:B------:R2:W-:Y:S04]  /*13610*/  LDGSTS.E [R244+0x3400c], desc[UR60][R208.64], !P2 ;  /* 0x3400c000d0f47fae */ /* 0x0005e8000d12187c */
[----:B------:R-:W4:Y:S01]  /*13620*/  LDL.LU.64 R206, [R1+0xe0] ;  /* 0x0000e00001ce7983 */ /* 0x000f220000300a00 */
[----:B------:R-:W-:Y:S01]  /*13630*/  ISETP.GE.U32.AND P1, PT, R116, 0x7ffffd8c, PT ;  /* 0x7ffffd8c7400780c */ /* 0x000fe20003f26070 */
[----:B------:R-:W-:Y:S01]  /*13640*/  VIADD R116, R225, 0xfffffe0a ;  /* 0xfffffe0ae1747836 */ /* 0x000fe20000000000 */
[----:B------:R-:W-:Y:S01]  /*13650*/  IADD3 R117, R153, -0x1d8, RZ ;  /* 0xfffffe2899757810 */ /* 0x000fe20007ffe0ff */
[----:B------:R-:W-:-:S03]  /*13660*/  IMAD.WIDE R2, R152, 0x4, R2 ;  /* 0x0000000498027825 */ /* 0x000fc600078e0202 */
[----:B------:R-:W-:Y:S01]  /*13670*/  ISETP.GE.U32.AND P0, PT, R117, 0x7ffffda9, PT ;  /* 0x7ffffda97500780c */ /* 0x000fe20003f06070 */
[----:B------:R2:W-:Y:S01]  /*13680*/  STL.64 [R1+0x110], R208 ;  /* 0x000110d001007387 */ /* 0x0005e20000100a00 */
[----:B------:R-:W-:Y:S01]  /*13690*/  ISETP.GE.U32.AND P2, PT, R116, 0x7ffffd8b, PT ;  /* 0x7ffffd8b7400780c */ /* 0x000fe20003f46070 */
[----:B------:R-:W-:Y:S01]  /*136a0*/  VIADD R117, R252, 0xfffffe09 ;  /* 0xfffffe09fc757836 */ /* 0x000fe20000000000 */
[----:B------:R-:W1:Y:S01]  /*136b0*/  LDC R225, c[0x0][0x230] ;  /* 0x00008c00ffe17b82 */ /* 0x000e620000000800 */
[----:B------:R-:W-:Y:S01]  /*136c0*/  VIADD R116, R224, 0xfffffe08 ;  /* 0xfffffe08e0747836 */ /* 0x000fe20000000000 */
[----:B------:R3:W-:Y:S04]  /*136d0*/  STL.64 [R1+0x130], R192 ;  /* 0x000130c001007387 */ /* 0x0007e80000100a00 */
[----:B------:R3:W-:Y:S01]  /*136e0*/  LDGSTS.E [R244+0x38000], desc[UR60][R192.64], !P4 ;  /* 0x38000000c0f47fae */ /* 0x0007e2000e12187c */
[----:B------:R-:W-:Y:S01]  /*136f0*/  ISETP.GE.U32.AND P4, PT, R117, 0x7ffffd8a, PT ;  /* 0x7ffffd8a7500780c */ /* 0x000fe20003f86070 */
[----:B------:R-:W-:Y:S01]  /*13700*/  VIADD R153, R156, 0xfffffe67 ;  /* 0xfffffe679c997836 */ /* 0x000fe20000000000 */
[----:B------:R-:W1:Y:S01]  /*13710*/  LDC R245, c[0x0][0x230] ;  /* 0x00008c00fff57b82 */ /* 0x000e620000000800 */
[----:B------:R3:W-:Y:S04]  /*13720*/  STL.64 [R1+0x128], R2 ;  /* 0x0001280201007387 */ /* 0x0007e80000100a00 */
[----:B------:R3:W-:Y:S01]  /*13730*/  LDGSTS.E [R244+0x38004], desc[UR60][R2.64], !P5 ;  /* 0x3800400002f47fae */ /* 0x0007e2000e92187c */
[----:B------:R-:W-:-:S02]  /*13740*/  ISETP.GE.U32.AND P5, PT, R116, 0x7ffffd89, PT ;  /* 0x7ffffd897400780c */ /* 0x000fc40003fa6070 */
[----:B------:R-:W1:Y:S08]  /*13750*/  LDC R224, c[0x0][0x230] ;  /* 0x00008c00ffe07b82 */ /* 0x000e700000000800 */
[----:B------:R-:W1:Y:S01]  /*13760*/  LDC R252, c[0x0][0x230] ;  /* 0x00008c00fffc7b82 */ /* 0x000e620000000800 */
[----:B------:R-:W-:-:S07]  /*13770*/  IMAD.WIDE R114, R152, 0x4, R114 ;  /* 0x0000000498727825 */ /* 0x000fce00078e0272 */
[----:B--2---:R-:W2:Y:S01]  /*13780*/  LDC R208, c[0x0][0x230] ;  /* 0x00008c00ffd07b82 */ /* 0x004ea20000000800 */
[----:B---3--:R-:W-:-:S07]  /*13790*/  IMAD.WIDE R192, R152, 0x4, R190 ;  /* 0x0000000498c07825 */ /* 0x008fce00078e02be */
[----:B------:R-:W3:Y:S01]  /*137a0*/  LDC R3, c[0x0][0x230] ;  /* 0x00008c00ff037b82 */ /* 0x000ee20000000800 */
[----:B------:R-:W2:Y:S04]  /*137b0*/  LDL.LU.64 R190, [R1+0xd8] ;  /* 0x0000d80001be7983 */ /* 0x000ea80000300a00 */
[----:B------:R-:W-:Y:S01]  /*137c0*/  STL.64 [R1+0x120], R192 ;  /* 0x000120c001007387 */ /* 0x000fe20000100a00 */
[----:B------:R-:W-:-:S03]  /*137d0*/  IMAD.WIDE R176, R152, 0x4, R176 ;  /* 0x0000000498b07825 */ /* 0x000fc600078e02b0 */
[----:B------:R-:W-:Y:S01]  /*137e0*/  LDGSTS.E [R244+0x38008], desc[UR60][R192.64], !P6 ;  /* 0x38008000c0f47fae */ /* 0x000fe2000f12187c */
[----:B------:R-:W2:Y:S01]  /*137f0*/  LDC R2, c[0x0][0x230] ;  /* 0x00008c00ff027b82 */ /* 0x000ea20000000800 */
[C---:B------:R-:W-:Y:S02]  /*13800*/  IMAD.WIDE R174, R152.reuse, 0x4, R174 ;  /* 0x0000000498ae7825 */ /* 0x040fe400078e02ae */
[----:B------:R-:W-:Y:S02]  /*13810*/  STL.64 [R1+0x118], R176 ;  /* 0x000118b001007387 */ /* 0x000fe40000100a00 */
[C---:B------:R-:W-:Y:S02]  /*13820*/  IMAD.WIDE R160, R152.reuse, 0x4, R160 ;  /* 0x0000000498a07825 */ /* 0x040fe400078e02a0 */
[----:B------:R-:W-:Y:S04]  /*13830*/  STL.64 [R1+0x108], R174 ;  /* 0x000108ae01007387 */ /* 0x000fe80000100a00 */
[----:B------:R-:W-:Y:S01]  /*13840*/  LDGSTS.E [R244+0x3800c], desc[UR60][R176.64], !P0 ;  /* 0x3800c000b0f47fae */ /* 0x000fe2000c12187c */
[----:B----4-:R-:W-:-:S03]  /*13850*/  IMAD.WIDE R156, R152, 0x4, R138 ;  /* 0x00000004989c7825 */ /* 0x010fc600078e028a */
[----:B------:R4:W-:Y:S04]  /*13860*/  STL.64 [R1+0xf8], R160 ;  /* 0x0000f8a001007387 */ /* 0x0009e80000100a00 */
[----:B------:R-:W-:Y:S01]  /*13870*/  LDGSTS.E [R244+0x3c000], desc[UR60][R174.64], !P1 ;  /* 0x3c000000aef47fae */ /* 0x000fe2000c92187c */
[----:B------:R-:W-:-:S03]  /*13880*/  IMAD.WIDE R138, R152, 0x4, R206 ;  /* 0x00000004988a7825 */ /* 0x000fc600078e02ce */
[----:B------:R-:W-:Y:S04]  /*13890*/  STL.64 [R1+0x2e0], R156 ;  /* 0x0002e09c01007387 */ /* 0x000fe80000100a00 */
[----:B------:R-:W-:Y:S04]  /*138a0*/  LDGSTS.E [R244+0x3c004], desc[UR60][R160.64], !P2 ;  /* 0x3c004000a0f47fae */ /* 0x000fe8000d12187c */
[----:B------:R3:W-:Y:S04]  /*138b0*/  STL.64 [R1+0x2f0], R138 ;  /* 0x0002f08a01007387 */ /* 0x0007e80000100a00 */
[----:B------:R-:W-:Y:S04]  /*138c0*/  LDGSTS.E [R244+0x3c008], desc[UR60][R156.64], !P4 ;  /* 0x3c0080009cf47fae */ /* 0x000fe8000e12187c */
[----:B------:R3:W-:Y:S04]  /*138d0*/  LDGSTS.E [R244+0x3c00c], desc[UR60][R138.64], !P5 ;  /* 0x3c00c0008af47fae */ /* 0x0007e8000e92187c */
[----:B----4-:R-:W4:Y:S01]  /*138e0*/  LDL.LU.64 R160, [R1+0xd0] ;  /* 0x0000d00001a07983 */ /* 0x010f220000300a00 */
[----:B-1----:R-:W-:Y:S01]  /*138f0*/  VIADD R117, R4, 0xfffffe66 ;  /* 0xfffffe6604757836 */ /* 0x002fe20000000000 */
[----:B------:R-:W-:Y:S01]  /*13900*/  IADD3 R116, R155, -0x19b, RZ ;  /* 0xfffffe659b747810 */ /* 0x000fe20007ffe0ff */
[----:B------:R-:W1:Y:S01]  /*13910*/  LDC R4, c[0x0][0x230] ;  /* 0x00008c00ff047b82 */ /* 0x000e620000000800 */
[----:B---3--:R-:W3:Y:S07]  /*13920*/  LDL.LU.64 R138, [R1+0xc0] ;  /* 0x0000c000018a7983 */ /* 0x008eee0000300a00 */
[----:B------:R-:W1:Y:S01]  /*13930*/  LDC R244, c[0x0][0x230] ;  /* 0x00008c00fff47b82 */ /* 0x000e620000000800 */
[----:B------:R-:W3:Y:S04]  /*13940*/  LDL.LU.64 R206, [R1+0xb8] ;  /* 0x0000b80001ce7983 */ /* 0x000ee80000300a00 */
[----:B------:R-:W3:Y:S01]  /*13950*/  LDL.LU.64 R174, [R1+0xb0] ;  /* 0x0000b00001ae7983 */ /* 0x000ee20000300a00 */
[----:B------:R-:W-:Y:S01]  /*13960*/  ISETP.GE.U32.AND P2, PT, R117, 0x7ffffde7, PT ;  /* 0x7ffffde77500780c */ /* 0x000fe20003f46070 */
[----:B------:R-:W-:Y:S01]  /*13970*/  VIADD R117, R225, 0xfffffe47 ;  /* 0xfffffe47e1757836 */ /* 0x000fe20000000000 */
[----:B------:R-:W-:Y:S01]  /*13980*/  ISETP.GE.U32.AND P4, PT, R116, 0x7ffffde6, PT ;  /* 0x7ffffde67400780c */ /* 0x000fe20003f86070 */
[----:B------:R-:W-:Y:S01]  /*13990*/  VIADD R116, R245, 0xfffffe46 ;  /* 0xfffffe46f5747836 */ /* 0x000fe20000000000 */
[----:B------:R-:W-:Y:S01]  /*139a0*/  ISETP.GE.U32.AND P1, PT, R153, 0x7ffffde8, PT ;  /* 0x7ffffde89900780c */ /* 0x000fe20003f26070 */
[----:B------:R-:W-:Y:S01]  /*139b0*/  IMAD.WIDE R222, R152, 0x4, R222 ;  /* 0x0000000498de7825 */ /* 0x000fe200078e02de */
[----:B------:R-:W-:Y:S01]  /*139c0*/  ISETP.GE.U32.AND P6, PT, R117, 0x7ffffdc8, PT ;  /* 0x7ffffdc87500780c */ /* 0x000fe20003fc6070 */
[----:B------:R-:W3:Y:S01]  /*139d0*/  LDC R157, c[0x0][0x230] ;  /* 0x00008c00ff9d7b82 */ /* 0x000ee20000000800 */
[----:B------:R-:W-:Y:S01]  /*139e0*/  ISETP.GE.U32.AND P0, PT, R116, 0x7ffffdc7, PT ;  /* 0x7ffffdc77400780c */ /* 0x000fe20003f06070 */
[----:B------:R-:W-:-:S05]  /*139f0*/  VIADD R153, R224, 0xfffffe64 ;  /* 0xfffffe64e0997836 */ /* 0x000fca0000000000 */
[----:B------:R-:W-:Y:S01]  /*13a00*/  ISETP.GE.U32.AND P5, PT, R153, 0x7ffffde5, PT ;  /* 0x7ffffde59900780c */ /* 0x000fe20003fa6070 */
[----:B------:R-:W-:Y:S01]  /*13a10*/  VIADD R153, R3, 0xfffffe44 ;  /* 0xfffffe4403997836 */ /* 0x000fe20000000000 */
[----:B------:R-:W3:Y:S01]  /*13a20*/  LDC R156, c[0x0][0x230] ;  /* 0x00008c00ff9c7b82 */ /* 0x000ee20000000800 */
[----:B------:R-:W-:Y:S01]  /*13a30*/  LDGSTS.E [R243+0x30000], desc[UR60][R114.64], !P1 ;  /* 0x3000000072f37fae */ /* 0x000fe2000c92187c */
[----:B------:R-:W-:-:S05]  /*13a40*/  VIADD R155, R5, 0xfffffe45 ;  /* 0xfffffe45059b7836 */ /* 0x000fca0000000000 */
[----:B------:R-:W-:Y:S02]  /*13a50*/  ISETP.GE.U32.AND P1, PT, R155, 0x7ffffdc6, PT ;  /* 0x7ffffdc69b00780c */ /* 0x000fe40003f26070 */
[----:B-1----:R-:W-:Y:S01]  /*13a60*/  IADD3 R155, R244, -0x1da, RZ ;  /* 0xfffffe26f49b7810 */ /* 0x002fe20007ffe0ff */
[----:B--2---:R-:W-:Y:S02]  /*13a70*/  IMAD.WIDE R116, R152, 0x4, R190 ;  /* 0x0000000498747825 */ /* 0x004fe400078e02be */
[----:B------:R-:W2:Y:S04]  /*13a80*/  LDL.LU.64 R190, [R1+0xa0] ;  /* 0x0000a00001be7983 */ /* 0x000ea80000300a00 */
[----:B------:R-:W2:Y:S04]  /*13a90*/  LDL.LU.64 R176, [R1+0x90] ;  /* 0x0000900001b07983 */ /* 0x000ea80000300a00 */
[----:B------:R-:W-:Y:S01]  /*13aa0*/  LDGSTS.E [R243+0x30004], desc[UR60][R116.64], !P2 ;  /* 0x3000400074f37fae */ /* 0x000fe2000d12187c */
[----:B------:R-:W-:Y:S01]  /*13ab0*/  ISETP.GE.U32.AND P2, PT, R153, 0x7ffffdc5, PT ;  /* 0x7ffffdc59900780c */ /* 0x000fe20003f46070 */
[----:B------:R-:W-:-:S02]  /*13ac0*/  VIADD R153, R2, 0xfffffe27 ;  /* 0xfffffe2702997836 */ /* 0x000fc40000000000 */
[----:B------:R-:W2:Y:S04]  /*13ad0*/  LDL.LU.64 R2, [R1+0x80] ;  /* 0x0000800001027983 */ /* 0x000ea80000300a00 */
[----:B------:R-:W-:Y:S01]  /*13ae0*/  LDGSTS.E [R243+0x30008], desc[UR60][R222.64], !P4 ;  /* 0x30008000def37fae */ /* 0x000fe2000e12187c */
[----:B------:R-:W-:Y:S01]  /*13af0*/  ISETP.GE.U32.AND P4, PT, R153, 0x7ffffda8, PT ;  /* 0x7ffffda89900780c */ /* 0x000fe20003f86070 */
[----:B------:R-:W-:Y:S02]  /*13b00*/  VIADD R153, R252, 0xfffffe25 ;  /* 0xfffffe25fc997836 */ /* 0x000fe40000000000 */
[----:B------:R-:W1:Y:S01]  /*13b10*/  LDC R252, c[0x0][0x230] ;  /* 0x00008c00fffc7b82 */ /* 0x000e620000000800 */
[----:B----4-:R-:W-:-:S05]  /*13b20*/  IMAD.WIDE R224, R152, 0x4, R160 ;  /* 0x0000000498e07825 */ /* 0x010fca00078e02a0 */
[----:B------:R-:W-:Y:S01]  /*13b30*/  LDGSTS.E [R243+0x3000c], desc[UR60][R224.64], !P5 ;  /* 0x3000c000e0f37fae */ /* 0x000fe2000e92187c */
[----:B------:R-:W-:Y:S01]  /*13b40*/  ISETP.GE.U32.AND P5, PT, R155, 0x7ffffda7, PT ;  /* 0x7ffffda79b00780c */ /* 0x000fe20003fa6070 */
[----:B---3--:R-:W-:-:S04]  /*13b50*/  IMAD.WIDE R244, R152, 0x4, R138 ;  /* 0x0000000498f47825 */ /* 0x008fc800078e028a */
[C---:B------:R-:W-:Y:S01]  /*13b60*/  IMAD.WIDE R192, R152.reuse, 0x4, R206 ;  /* 0x0000000498c07825 */ /* 0x040fe200078e02ce */
[----:B------:R-:W-:Y:S03]  /*13b70*/  LDGSTS.E [R243+0x34000], desc[UR60][R244.64], !P6 ;  /* 0x34000000f4f37fae */ /* 0x000fe6000f12187c */
[----:B------:R-:W-:Y:S01]  /*13b80*/  IMAD.WIDE R174, R152, 0x4, R174 ;  /* 0x0000000498ae7825 */ /* 0x000fe200078e02ae */
[----:B------:R3:W-:Y:S03]  /*13b90*/  STL.64 [R1+0xb8], R192 ;  /* 0x0000b8c001007387 */ /* 0x0007e60000100a00 */
[----:B------:R-:W-:Y:S01]  /*13ba0*/  VIADD R155, R4, 0xfffffe24 ;  /* 0xfffffe24049b7836 */ /* 0x000fe20000000000 */
[----:B------:R-:W4:Y:S01]  /*13bb0*/  LDL.LU.64 R206, [R1+0x78] ;  /* 0x0000780001ce7983 */ /* 0x000f220000300a00 */
[----:B------:R-:W-:-:S03]  /*13bc0*/  ISETP.GE.U32.AND P6, PT, R153, 0x7ffffda6, PT ;  /* 0x7ffffda69900780c */ /* 0x000fc60003fc6070 */
[----:B------:R-:W4:Y:S01]  /*13bd0*/  LDL.LU.64 R4, [R1+0x60] ;  /* 0x0000600001047983 */ /* 0x000f220000300a00 */
[----:B------:R-:W-:-:S03]  /*13be0*/  VIADD R153, R208, 0xfffffe07 ;  /* 0xfffffe07d0997836 */ /* 0x000fc60000000000 */
[----:B------:R-:W4:Y:S04]  /*13bf0*/  LDL.LU.64 R138, [R1+0x58] ;  /* 0x00005800018a7983 */ /* 0x000f280000300a00 */
[----:B------:R1:W-:Y:S04]  /*13c00*/  STL.64 [R1+0xb0], R174 ;  /* 0x0000b0ae01007387 */ /* 0x0003e80000100a00 */
[----:B------:R-:W4:Y:S04]  /*13c10*/  LDL.LU.64 R160, [R1+0x40] ;  /* 0x0000400001a07983 */ /* 0x000f280000300a00 */
[----:B------:R-:W4:Y:S04]  /*13c20*/  LDL.LU.64 R208, [R1+0x30] ;  /* 0x0000300001d07983 */ /* 0x000f280000300a00 */
[----:B------:R-:W-:Y:S04]  /*13c30*/  LDGSTS.E [R243+0x34004], desc[UR60][R192.64], !P0 ;  /* 0x34004000c0f37fae */ /* 0x000fe8000c12187c */
[----:B---3--:R-:W3:Y:S01]  /*13c40*/  LDL.LU.64 R192, [R1+0x20] ;  /* 0x0000200001c07983 */ /* 0x008ee20000300a00 */
[----:B------:R-:W-:-:S02]  /*13c50*/  ISETP.GE.U32.AND P0, PT, R155, 0x7ffffda5, PT ;  /* 0x7ffffda59b00780c */ /* 0x000fc40003f06070 */
[----:B------:R-:W1:Y:S01]  /*13c60*/  LDC R155, c[0x0][0x230] ;  /* 0x00008c00ff9b7b82 */ /* 0x000e620000000800 */
[----:B------:R-:W-:Y:S01]  /*13c70*/  LDGSTS.E [R243+0x34008], desc[UR60][R174.64], !P1 ;  /* 0x34008000aef37fae */ /* 0x000fe2000c92187c */
[----:B------:R-:W-:Y:S01]  /*13c80*/  ISETP.GE.U32.AND P1, PT, R153, 0x7ffffd88, PT ;  /* 0x7ffffd889900780c */ /* 0x000fe20003f26070 */
[----:B------:R-:W-:-:S05]  /*13c90*/  VIADD R153, R157, 0xfffffe05 ;  /* 0xfffffe059d997836 */ /* 0x000fca0000000000 */
[----:B------:R-:W3:Y:S01]  /*13ca0*/  LDC R157, c[0x0][0x230] ;  /* 0x00008c00ff9d7b82 */ /* 0x000ee20000000800 */
[----:B-1----:R-:W3:Y:S01]  /*13cb0*/  LDL.LU.64 R174, [R1+0x630] ;  /* 0x0006300001ae7983 */ /* 0x002ee20000300a00 */
[----:B------:R-:W-:Y:S02]  /*13cc0*/  VIADD R155, R155, 0xfffffe06 ;  /* 0xfffffe069b9b7836 */ /* 0x000fe40000000000 */
        /* <DEDUP_REMOVED lines=10> */
[----:B--2---:R-:W-:-:S04]  /*13d70*/  IMAD.WIDE R190, R152, 0x4, R190 ;  /* 0x0000000498be7825 */ /* 0x004fc800078e02be */
[C---:B------:R-:W-:Y:S01]  /*13d80*/  IMAD.WIDE R176, R152.reuse, 0x4, R176 ;  /* 0x0000000498b07825 */ /* 0x040fe200078e02b0 */
[----:B------:R1:W-:Y:S04]  /*13d90*/  STL.64 [R1+0xa0], R190 ;  /* 0x0000a0be01007387 */ /* 0x0003e80000100a00 */
[----:B------:R-:W-:Y:S01]  /*13da0*/  LDGSTS.E [R243+0x3400c], desc[UR60][R190.64], !P2 ;  /* 0x3400c000bef37fae */ /* 0x000fe2000d12187c */
[----:B------:R-:W-:Y:S02]  /*13db0*/  ISETP.GE.U32.AND P2, PT, R155, 0x7ffffd87, PT ;  /* 0x7ffffd879b00780c */ /* 0x000fe40003f46070 */
[----:B------:R-:W2:Y:S01]  /*13dc0*/  LDC R155, c[0x0][0x230] ;  /* 0x00008c00ff9b7b82 */ /* 0x000ea20000000800 */
[----:B------:R1:W-:Y:S01]  /*13dd0*/  LDGSTS.E [R243+0x38000], desc[UR60][R176.64], !P4 ;  /* 0x38000000b0f37fae */ /* 0x0003e2000e12187c */
[----:B------:R-:W-:-:S03]  /*13de0*/  IMAD.WIDE R2, R152, 0x4, R2 ;  /* 0x0000000498027825 */ /* 0x000fc600078e0202 */
[----:B-1----:R-:W3:Y:S04]  /*13df0*/  LDL.LU.64 R190, [R1+0x628] ;  /* 0x0006280001be7983 */ /* 0x002ee80000300a00 */
[----:B------:R1:W-:Y:S01]  /*13e00*/  STL.64 [R1+0x90], R176 ;  /* 0x000090b001007387 */ /* 0x0003e20000100a00 */
[----:B------:R-:W-:Y:S01]  /*13e10*/  ISETP.GE.U32.AND P4, PT, R153, 0x7ffffd86, PT ;  /* 0x7ffffd869900780c */ /* 0x000fe20003f86070 */
[----:B------:R-:W-:Y:S02]  /*13e20*/  VIADD R153, R156, 0xfffffe04 ;  /* 0xfffffe049c997836 */ /* 0x000fe40000000000 */
[----:B------:R1:W-:Y:S01]  /*13e30*/  LDGSTS.E [R243+0x38004], desc[UR60][R2.64], !P5 ;  /* 0x3800400002f37fae */ /* 0x0003e2000e92187c */
[----:B------:R-:W3:Y:S08]  /*13e40*/  LDC R156, c[0x0][0x230] ;  /* 0x00008c00ff9c7b82 */ /* 0x000ef00000000800 */
[----:B-1----:R-:W1:Y:S01]  /*13e50*/  LDC R176, c[0x0][0x230] ;  /* 0x00008c00ffb07b82 */ /* 0x002e620000000800 */
[----:B------:R-:W-:Y:S01]  /*13e60*/  ISETP.GE.U32.AND P5, PT, R153, 0x7ffffd85, PT ;  /* 0x7ffffd859900780c */ /* 0x000fe20003fa6070 */
[----:B------:R2:W-:Y:S06]  /*13e70*/  STL.64 [R1+0x80], R2 ;  /* 0x0000800201007387 */ /* 0x0005ec0000100a00 */
[----:B------:R-:W3:Y:S01]  /*13e80*/  LDC R177, c[0x0][0x230] ;  /* 0x00008c00ffb17b82 */ /* 0x000ee20000000800 */
[----:B------:R-:W-:-:S07]  /*13e90*/  VIADD R153, R252, 0xfffffe62 ;  /* 0xfffffe62fc997836 */ /* 0x000fce0000000000 */
[----:B--2---:R-:W2:Y:S01]  /*13ea0*/  LDC R3, c[0x0][0x230] ;  /* 0x00008c00ff037b82 */ /* 0x004ea20000000800 */
[----:B------:R-:W-:-:S07]  /*13eb0*/  IADD3 R155, R155, -0x19d, RZ ;  /* 0xfffffe639b9b7810 */ /* 0x000fce0007ffe0ff */
[----:B------:R-:W2:Y:S08]  /*13ec0*/  LDC R2, c[0x0][0x230] ;  /* 0x00008c00ff027b82 */ /* 0x000eb00000000800 */
[----:B------:R-:W2:Y:S01]  /*13ed0*/  LDC R252, c[0x0][0x230] ;  /* 0x00008c00fffc7b82 */ /* 0x000ea20000000800 */
[----:B----4-:R-:W-:-:S04]  /*13ee0*/  IMAD.WIDE R206, R152, 0x4, R206 ;  /* 0x0000000498ce7825 */ /* 0x010fc800078e02ce */
[C---:B------:R-:W-:Y:S01]  /*13ef0*/  IMAD.WIDE R4, R152.reuse, 0x4, R4 ;  /* 0x0000000498047825 */ /* 0x040fe200078e0204 */
[----:B------:R-:W-:Y:S03]  /*13f00*/  LDGSTS.E [R243+0x38008], desc[UR60][R206.64], !P6 ;  /* 0x38008000cef37fae */ /* 0x000fe6000f12187c */
[C---:B------:R-:W-:Y:S01]  /*13f10*/  IMAD.WIDE R138, R152.reuse, 0x4, R138 ;  /* 0x00000004988a7825 */ /* 0x040fe200078e028a */
[----:B------:R-:W-:Y:S04]  /*13f20*/  LDGSTS.E [R243+0x3800c], desc[UR60][R4.64], !P0 ;  /* 0x3800c00004f37fae */ /* 0x000fe8000c12187c */
[----:B------:R-:W-:Y:S01]  /*13f30*/  LDGSTS.E [R243+0x3c000], desc[UR60][R138.64], !P1 ;  /* 0x3c0000008af37fae */ /* 0x000fe2000c92187c */
[----:B------:R-:W-:-:S04]  /*13f40*/  IMAD.WIDE R160, R152, 0x4, R160 ;  /* 0x0000000498a07825 */ /* 0x000fc800078e02a0 */
[----:B------:R-:W-:Y:S01]  /*13f50*/  IMAD.WIDE R208, R152, 0x4, R208 ;  /* 0x0000000498d07825 */ /* 0x000fe200078e02d0 */
[----:B------:R-:W-:Y:S01]  /*13f60*/  LDGSTS.E [R243+0x3c004], desc[UR60][R160.64], !P2 ;  /* 0x3c004000a0f37fae */ /* 0x000fe2000d12187c */
[----:B------:R-:W-:Y:S02]  /*13f70*/  ISETP.GE.U32.AND P2, PT, R153, 0x7ffffde3, PT ;  /* 0x7ffffde39900780c */ /* 0x000fe40003f46070 */
[----:B-1----:R-:W-:Y:S01]  /*13f80*/  VIADD R153, R176, 0xfffffe60 ;  /* 0xfffffe60b0997836 */ /* 0x002fe20000000000 */
[----:B------:R-:W-:Y:S01]  /*13f90*/  LDGSTS.E [R243+0x3c008], desc[UR60][R208.64], !P4 ;  /* 0x3c008000d0f37fae */ /* 0x000fe2000e12187c */
[----:B------:R-:W1:Y:S01]  /*13fa0*/  LDC R176, c[0x0][0x230] ;  /* 0x00008c00ffb07b82 */ /* 0x000e620000000800 */
[----:B---3--:R-:W-:-:S05]  /*13fb0*/  IMAD.WIDE R192, R152, 0x4, R192 ;  /* 0x0000000498c07825 */ /* 0x008fca00078e02c0 */
[----:B------:R3:W-:Y:S01]  /*13fc0*/  LDGSTS.E [R243+0x3c00c], desc[UR60][R192.64], !P5 ;  /* 0x3c00c000c0f37fae */ /* 0x0007e2000e92187c */
[----:B------:R-:W-:Y:S01]  /*13fd0*/  ISETP.GE.U32.AND P1, PT, R155, 0x7ffffde4, PT ;  /* 0x7ffffde49b00780c */ /* 0x000fe20003f26070 */
[----:B------:R-:W-:Y:S02]  /*13fe0*/  VIADD R155, R177, 0xfffffe61 ;  /* 0xfffffe61b19b7836 */ /* 0x000fe40000000000 */
[----:B---3--:R-:W-:Y:S01]  /*13ff0*/  VIADD R243, R157, 0xfffffe43 ;  /* 0xfffffe439df37836 */ /* 0x008fe20000000000 */
[----:B------:R-:W-:Y:S01]  /*14000*/  ISETP.GE.U32.AND P5, PT, R153, 0x7ffffde1, PT ;  /* 0x7ffffde19900780c */ /* 0x000fe20003fa6070 */
[----:B------:R-:W3:Y:S08]  /*14010*/  LDC R157, c[0x0][0x230] ;  /* 0x00008c00ff9d7b82 */ /* 0x000ef00000000800 */
[----:B------:R-:W-:Y:S01]  /*14020*/  LDGSTS.E [R9+0x30000], desc[UR60][R226.64], !P1 ;  /* 0x30000000e2097fae */ /* 0x000fe2000c92187c */
[----:B------:R-:W-:Y:S01]  /*14030*/  ISETP.GE.U32.AND P6, PT, R243, 0x7ffffdc4, PT ;  /* 0x7ffffdc4f300780c */ /* 0x000fe20003fc6070 */
[----:B------:R-:W-:Y:S01]  /*14040*/  VIADD R153, R156, 0xfffffe42 ;  /* 0xfffffe429c997836 */ /* 0x000fe20000000000 */
[----:B------:R-:W-:Y:S01]  /*14050*/  ISETP.GE.U32.AND P4, PT, R155, 0x7ffffde2, PT ;  /* 0x7ffffde29b00780c */ /* 0x000fe20003f86070 */
[----:B------:R-:W-:Y:S01]  /*14060*/  LDGSTS.E [R9+0x30004], desc[UR60][R228.64], !P2 ;  /* 0x30004000e4097fae */ /* 0x000fe2000d12187c */
[----:B------:R-:W4:Y:S01]  /*14070*/  LDC R243, c[0x0][0x230] ;  /* 0x00008c00fff37b82 */ /* 0x000f220000000800 */
[----:B--2---:R-:W-:Y:S01]  /*14080*/  VIADD R155, R3, 0xfffffe41 ;  /* 0xfffffe41039b7836 */ /* 0x004fe20000000000 */
[----:B------:R-:W-:-:S06]  /*14090*/  ISETP.GE.U32.AND P0, PT, R153, 0x7ffffdc3, PT ;  /* 0x7ffffdc39900780c */ /* 0x000fcc0003f06070 */
[----:B------:R-:W2:Y:S01]  /*140a0*/  LDC R156, c[0x0][0x230] ;  /* 0x00008c00ff9c7b82 */ /* 0x000ea20000000800 */
[----:B------:R-:W-:Y:S02]  /*140b0*/  IADD3 R153, R2, -0x1c0, RZ ;  /* 0xfffffe4002997810 */ /* 0x000fe40007ffe0ff */
[----:B------:R-:W-:Y:S01]  /*140c0*/  LDGSTS.E [R9+0x30008], desc[UR60][R230.64], !P4 ;  /* 0x30008000e6097fae */ /* 0x000fe2000e12187c */
[----:B------:R-:W-:Y:S01]  /*140d0*/  ISETP.GE.U32.AND P1, PT, R155, 0x7ffffdc2, PT ;  /* 0x7ffffdc29b00780c */ /* 0x000fe20003f26070 */
[----:B------:R-:W-:-:S03]  /*140e0*/  VIADD R155, R252, 0xfffffe23 ;  /* 0xfffffe23fc9b7836 */ /* 0x000fc60000000000 */
[----:B------:R-:W2:Y:S01]  /*140f0*/  LDC R3, c[0x0][0x230] ;  /* 0x00008c00ff037b82 */ /* 0x000ea20000000800 */
[----:B------:R-:W-:Y:S01]  /*14100*/  ISETP.GE.U32.AND P2, PT, R153, 0x7ffffdc1, PT ;  /* 0x7ffffdc19900780c */ /* 0x000fe20003f46070 */
[----:B-1----:R-:W-:Y:S01]  /*14110*/  VIADD R153, R176, 0xfffffe22 ;  /* 0xfffffe22b0997836 */ /* 0x002fe20000000000 */
[----:B------:R-:W-:Y:S05]  /*14120*/  LDGSTS.E [R9+0x3000c], desc[UR60][R220.64], !P5 ;  /* 0x3000c000dc097fae */ /* 0x000fea000e92187c */
[----:B------:R-:W1:Y:S08]  /*14130*/  LDC R2, c[0x0][0x230] ;  /* 0x00008c00ff027b82 */ /* 0x000e700000000800 */
[----:B------:R-:W1:Y:S01]  /*14140*/  LDC R252, c[0x0][0x230] ;  /* 0x00008c00fffc7b82 */ /* 0x000e620000000800 */
[----:B------:R-:W-:Y:S01]  /*14150*/  ISETP.GE.U32.AND P5, PT, R153, 0x7ffffda3, PT ;  /* 0x7ffffda39900780c */ /* 0x000fe20003fa6070 */
[----:B----4-:R-:W-:Y:S01]  /*14160*/  VIADD R153, R243, 0xfffffe21 ;  /* 0xfffffe21f3997836 */ /* 0x010fe20000000000 */
[----:B------:R-:W-:Y:S01]  /*14170*/  ISETP.GE.U32.AND P4, PT, R155, 0x7ffffda4, PT ;  /* 0x7ffffda49b00780c */ /* 0x000fe20003f86070 */
[----:B------:R-:W-:Y:S01]  /*14180*/  LDGSTS.E [R9+0x34000], desc[UR60][R218.64], !P6 ;  /* 0x34000000da097fae */ /* 0x000fe2000f12187c */
[----:B---3--:R-:W-:-:S02]  /*14190*/  VIADD R155, R157, 0xfffffe20 ;  /* 0xfffffe209d9b7836 */ /* 0x008fc40000000000 */
[----:B------:R-:W-:Y:S01]  /*141a0*/  ISETP.GE.U32.AND P6, PT, R153, 0x7ffffda2, PT ;  /* 0x7ffffda29900780c */ /* 0x000fe20003fc6070 */
[----:B--2---:R-:W-:Y:S01]  /*141b0*/  VIADD R153, R156, 0xfffffe03 ;  /* 0xfffffe039c997836 */ /* 0x004fe20000000000 */
[----:B------:R2:W-:Y:S01]  /*141c0*/  STL.64 [R1+0x78], R206 ;  /* 0x000078ce01007387 */ /* 0x0005e20000100a00 */
[----:B------:R-:W-:-:S03]  /*141d0*/  IMAD.WIDE R176, R152, 0x4, R210 ;  /* 0x0000000498b07825 */ /* 0x000fc600078e02d2 */
[----:B------:R-:W-:Y:S01]  /*141e0*/  LDGSTS.E [R9+0x34004], desc[UR60][R216.64], !P0 ;  /* 0x34004000d8097fae */ /* 0x000fe2000c12187c */
[----:B------:R-:W-:-:S03]  /*141f0*/  ISETP.GE.U32.AND P0, PT, R155, 0x7ffffda1, PT ;  /* 0x7ffffda19b00780c */ /* 0x000fc60003f06070 */
[----:B------:R3:W-:Y:S01]  /*14200*/  STL.64 [R1+0xc0], R4 ;  /* 0x0000c00401007387 */ /* 0x0007e20000100a00 */
[----:B-1----:R-:W-:-:S03]  /*14210*/  IADD3 R155, R2, -0x1ff, RZ ;  /* 0xfffffe01029b7810 */ /* 0x002fc60007ffe0ff */
[----:B------:R-:W-:Y:S01]  /*14220*/  LDGSTS.E [R9+0x34008], desc[UR60][R214.64], !P1 ;  /* 0x34008000d6097fae */ /* 0x000fe2000c92187c */
[----:B------:R-:W-:Y:S01]  /*14230*/  ISETP.GE.U32.AND P1, PT, R153, 0x7ffffd84, PT ;  /* 0x7ffffd849900780c */ /* 0x000fe20003f26070 */
[----:B------:R-:W-:Y:S02]  /*14240*/  VIADD R153, R3, 0xfffffe02 ;  /* 0xfffffe0203997836 */ /* 0x000fe40000000000 */
[----:B------:R1:W-:Y:S01]  /*14250*/  STL.64 [R1+0x230], R138 ;  /* 0x0002308a01007387 */ /* 0x0003e20000100a00 */
[----:B------:R-:W-:-:S03]  /*14260*/  IMAD.WIDE R156, R152, 0x4, R56 ;  /* 0x00000004989c7825 */ /* 0x000fc600078e0238 */
[----:B--2---:R-:W2:Y:S01]  /*14270*/  LDL.LU.64 R206, [R1+0x620] ;  /* 0x0006200001ce7983 */ /* 0x004ea20000300a00 */
[----:B------:R-:W-:-:S03]  /*14280*/  VIADD R2, R252, 0xfffffe00 ;  /* 0xfffffe00fc027836 */ /* 0x000fc60000000000 */
[----:B------:R4:W-:Y:S04]  /*14290*/  STL.64 [R1+0x268], R160 ;  /* 0x000268a001007387 */ /* 0x0009e80000100a00 */
[----:B---3--:R-:W3:Y:S04]  /*142a0*/  LDL.LU.64 R4, [R1+0x618] ;  /* 0x0006180001047983 */ /* 0x008ee80000300a00 */
[----:B------:R-:W-:Y:S04]  /*142b0*/  STL.64 [R1+0x2a0], R208 ;  /* 0x0002a0d001007387 */ /* 0x000fe80000100a00 */
[----:B-1----:R-:W2:Y:S04]  /*142c0*/  LDL.LU.64 R138, [R1+0x610] ;  /* 0x00061000018a7983 */ /* 0x002ea80000300a00 */
[----:B------:R-:W-:Y:S01]  /*142d0*/  LDGSTS.E [R9+0x3400c], desc[UR60][R212.64], !P2 ;  /* 0x3400c000d4097fae */ /* 0x000fe2000d12187c */
[----:B------:R-:W-:-:S03]  /*142e0*/  ISETP.GE.U32.AND P2, PT, R153, 0x7ffffd83, PT ;  /* 0x7ffffd839900780c */ /* 0x000fc60003f46070 */
[----:B------:R1:W-:Y:S04]  /*142f0*/  STL.64 [R1+0x2b0], R192 ;  /* 0x0002b0c001007387 */ /* 0x0003e80000100a00 */
[----:B------:R1:W-:Y:S01]  /*14300*/  LDGSTS.E [R9+0x38000], desc[UR60][R176.64], !P4 ;  /* 0x38000000b0097fae */ /* 0x0003e2000e12187c */
[----:B------:R-:W-:-:S03]  /*14310*/  ISETP.GE.U32.AND P4, PT, R155, 0x7ffffd82, PT ;  /* 0x7ffffd829b00780c */ /* 0x000fc60003f86070 */
[----:B----4-:R-:W4:Y:S04]  /*14320*/  LDL.LU.64 R160, [R1+0x608] ;  /* 0x0006080001a07983 */ /* 0x010f280000300a00 */
[----:B------:R1:W-:Y:S01]  /*14330*/  LDGSTS.E [R9+0x38004], desc[UR60][R156.64], !P5 ;  /* 0x380040009c097fae */ /* 0x0003e2000e92187c */
[----:B------:R-:W-:Y:S01]  /*14340*/  ISETP.GE.U32.AND P5, PT, R2, 0x7ffffd81, PT ;  /* 0x7ffffd810200780c */ /* 0x000fe20003fa6070 */
[C---:B-1----:R-:W-:Y:S02]  /*14350*/  IMAD.WIDE R192, R152.reuse, 0x4, R26 ;  /* 0x0000000498c07825 */ /* 0x042fe400078e021a */
[----:B------:R1:W-:Y:S02]  /*14360*/  STL.64 [R1+0x30], R176 ;  /* 0x000030b001007387 */ /* 0x0003e40000100a00 */
[----:B------:R-:W-:-:S02]  /*14370*/  IMAD.WIDE R210, R152, 0x4, R28 ;  /* 0x0000000498d27825 */ /* 0x000fc400078e021c */
[----:B------:R1:W-:Y:S02]  /*14380*/  STL.64 [R1+0x40], R156 ;  /* 0x0000409c01007387 */ /* 0x0003e40000100a00 */
[C---:B------:R-:W-:Y:S02]  /*14390*/  IMAD.WIDE R208, R152.reuse, 0x4, R30 ;  /* 0x0000000498d07825 */ /* 0x040fe400078e021e */
[----:B------:R-:W4:Y:S02]  /*143a0*/  LDL R153, [R1+0x354] ;  /* 0x0003540001997983 */ /* 0x000f240000100800 */
[----:B-1----:R-:W-:-:S04]  /*143b0*/  IMAD.WIDE R176, R152, 0x4, R24 ;  /* 0x0000000498b07825 */ /* 0x002fc800078e0218 */
[C---:B------:R-:W-:Y:S01]  /*143c0*/  IMAD.WIDE R156, R152.reuse, 0x4, R32 ;  /* 0x00000004989c7825 */ /* 0x040fe200078e0220 */
[----:B------:R1:W-:Y:S03]  /*143d0*/  STL.64 [R1+0x58], R176 ;  /* 0x000058b001007387 */ /* 0x0003e60000100a00 */
[----:B------:R-:W-:Y:S01]  /*143e0*/  IMAD.WIDE R2, R152, 0x4, R34 ;  /* 0x0000000498027825 */ /* 0x000fe200078e0222 */
[----:B------:R1:W-:Y:S04]  /*143f0*/  STL.64 [R1+0x60], R192 ;  /* 0x000060c001007387 */ /* 0x0003e80000100a00 */
[----:B------:R1:W-:Y:S04]  /*14400*/  STL.64 [R1+0x138], R210 ;  /* 0x000138d201007387 */ /* 0x0003e80000100a00 */
[----:B------:R-:W-:Y:S04]  /*14410*/  LDGSTS.E [R9+0x38008], desc[UR60][R176.64], !P6 ;  /* 0x38008000b0097fae */ /* 0x000fe8000f12187c */
[----:B------:R-:W-:Y:S04]  /*14420*/  LDGSTS.E [R9+0x3800c], desc[UR60][R192.64], !P0 ;  /* 0x3800c000c0097fae */ /* 0x000fe8000c12187c */
[----:B------:R1:W-:Y:S04]  /*14430*/  LDGSTS.E [R9+0x3c000], desc[UR60][R210.64], !P1 ;  /* 0x3c000000d2097fae */ /* 0x0003e8000c92187c */
[----:B-1----:R-:W4:Y:S04]  /*14440*/  LDL.LU.64 R176, [R1+0x600] ;  /* 0x0006000001b07983 */ /* 0x002f280000300a00 */
[----:B------:R1:W-:Y:S04]  /*14450*/  STL.64 [R1+0x140], R208 ;  /* 0x000140d001007387 */ /* 0x0003e80000100a00 */
[----:B------:R-:W4:Y:S04]  /*14460*/  LDL.LU.64 R192, [R1+0x5f8] ;  /* 0x0005f80001c07983 */ /* 0x000f280000300a00 */
[----:B------:R1:W-:Y:S01]  /*14470*/  LDGSTS.E [R9+0x3c004], desc[UR60][R208.64], !P2 ;  /* 0x3c004000d0097fae */ /* 0x0003e2000d12187c */
[----:B------:R-:W-:-:S03]  /*14480*/  IMAD.WIDE R210, R154, 0x4, R86 ;  /* 0x000000049ad27825 */ /* 0x000fc600078e0256 */
[----:B------:R1:W-:Y:S04]  /*14490*/  STL.64 [R1+0x148], R156 ;  /* 0x0001489c01007387 */ /* 0x0003e80000100a00 */
[----:B------:R1:W-:Y:S02]  /*144a0*/  LDGSTS.E [R9+0x3c008], desc[UR60][R156.64], !P4 ;  /* 0x3c0080009c097fae */ /* 0x0003e4000e12187c */
[C---:B-1----:R-:W-:Y:S02]  /*144b0*/  IMAD.WIDE R208, R154.reuse, 0x4, R36 ;  /* 0x000000049ad07825 */ /* 0x042fe400078e0224 */
[----:B------:R1:W-:Y:S04]  /*144c0*/  STL.64 [R1+0x210], R2 ;  /* 0x0002100201007387 */ /* 0x0003e80000100a00 */
[----:B------:R1:W-:Y:S01]  /*144d0*/  LDGSTS.E [R9+0x3c00c], desc[UR60][R2.64], !P5 ;  /* 0x3c00c00002097fae */ /* 0x0003e2000e92187c */
[----:B------:R-:W-:-:S03]  /*144e0*/  IMAD.WIDE R156, R154, 0x4, R52 ;  /* 0x000000049a9c7825 */ /* 0x000fc600078e0234 */
[----:B------:R1:W-:Y:S04]  /*144f0*/  STL.64 [R1+0x150], R208 ;  /* 0x000150d001007387 */ /* 0x0003e80000100a00 */
[----:B------:R-:W-:Y:S01]  /*14500*/  STL.64 [R1+0x2c8], R156 ;  /* 0x0002c89c01007387 */ /* 0x000fe20000100a00 */
[----:B-1----:R-:W-:-:S03]  /*14510*/  IMAD.WIDE R2, R154, 0x4, R70 ;  /* 0x000000049a027825 */ /* 0x002fc600078e0246 */
[----:B------:R-:W0:Y:S04]  /*14520*/  LDGDEPBAR ;  /* 0x00000000000079af */ /* 0x000e280000000000 */
[----:B------:R-:W-:Y:S04]  /*14530*/  STL.64 [R1+0x338], R2 ;  /* 0x0003380201007387 */ /* 0x000fe80000100a00 */
[----:B------:R1:W-:Y:S04]  /*14540*/  STL.64 [R1+0x3b8], R210 ;  /* 0x0003b8d201007387 */ /* 0x0003e80000100a00 */
[----:B------:R-:W-:Y:S04]  /*14550*/  STL.64 [R1+0x420], R140 ;  /* 0x0004208c01007387 */ /* 0x000fe80000100a00 */
[----:B------:R-:W-:Y:S04]  /*14560*/  STL.64 [R1+0x478], R162 ;  /* 0x000478a201007387 */ /* 0x000fe80000100a00 */
[----:B------:R-:W-:Y:S01]  /*14570*/  LDGSTS.E [R242+0x68000], desc[UR60][R208.64], P3 ;  /* 0x68000000d0f27fae */ /* 0x000fe2000992187c */
[----:B------:R-:W-:-:S03]  /*14580*/  IMAD.WIDE R178, R154, 0x4, R178 ;  /* 0x000000049ab27825 */ /* 0x000fc600078e02b2 */
[----:B------:R-:W-:Y:S01]  /*14590*/  LDGSTS.E [R242+0x68400], desc[UR60][R156.64], P3 ;  /* 0x684000009cf27fae */ /* 0x000fe2000992187c */
[----:B------:R-:W-:-:S03]  /*145a0*/  IMAD.WIDE R194, R154, 0x4, R194 ;  /* 0x000000049ac27825 */ /* 0x000fc600078e02c2 */
[----:B------:R-:W-:Y:S04]  /*145b0*/  LDGSTS.E [R242+0x68800], desc[UR60][R2.64], P3 ;  /* 0x6880000002f27fae */ /* 0x000fe8000992187c */
[----:B------:R-:W4:Y:S04]  /*145c0*/  LDL.LU.64 R208, [R1+0x5f0] ;  /* 0x0005f00001d07983 */ /* 0x000f280000300a00 */
[----:B------:R1:W-:Y:S04]  /*145d0*/  LDGSTS.E [R242+0x68c00], desc[UR60][R210.64], P3 ;  /* 0x68c00000d2f27fae */ /* 0x0003e8000992187c */
[----:B------:R-:W-:Y:S04]  /*145e0*/  LDGSTS.E [R242+0x69000], desc[UR60][R140.64], P3 ;  /* 0x690000008cf27fae */ /* 0x000fe8000992187c */
[----:B------:R1:W-:Y:S04]  /*145f0*/  STL.64 [R1+0x4a0], R178 ;  /* 0x0004a0b201007387 */ /* 0x0003e80000100a00 */
[----:B------:R-:W-:Y:S01]  /*14600*/  LDGSTS.E [R242+0x69400], desc[UR60][R162.64], P3 ;  /* 0x69400000a2f27fae */ /* 0x000fe2000992187c */
[----:B-1----:R-:W-:-:S03]  /*14610*/  IMAD.WIDE R210, R154, 0x4, R38 ;  /* 0x000000049ad27825 */ /* 0x002fc600078e0226 */
[----:B------:R-:W5:Y:S04]  /*14620*/  LDL.LU.64 R156, [R1+0x5e8] ;  /* 0x0005e800019c7983 */ /* 0x000f680000300a00 */
[----:B------:R1:W-:Y:S01]  /*14630*/  LDGSTS.E [R242+0x69800], desc[UR60][R178.64], P3 ;  /* 0x69800000b2f27fae */ /* 0x0003e2000992187c */
[----:B------:R-:W-:-:S03]  /*14640*/  IMAD.WIDE R126, R154, 0x4, R126 ;  /* 0x000000049a7e7825 */ /* 0x000fc600078e027e */
[----:B------:R1:W-:Y:S04]  /*14650*/  STL.64 [R1+0x4b8], R194 ;  /* 0x0004b8c201007387 */ /* 0x0003e80000100a00 */
[----:B------:R1:W-:Y:S01]  /*14660*/  LDGSTS.E [R242+0x69c00], desc[UR60][R194.64], P3 ;  /* 0x69c00000c2f27fae */ /* 0x0003e2000992187c */
[----:B------:R-:W-:-:S03]  /*14670*/  IMAD.WIDE R142, R154, 0x4, R142 ;  /* 0x000000049a8e7825 */ /* 0x000fc600078e028e */
[----:B------:R-:W5:Y:S01]  /*14680*/  LDL.LU.64 R2, [R1+0x5e0] ;  /* 0x0005e00001027983 */ /* 0x000f620000300a00 */
[----:B-1----:R-:W-:-:S03]  /*14690*/  IMAD.WIDE R178, R154, 0x4, R72 ;  /* 0x000000049ab27825 */ /* 0x002fc600078e0248 */
[----:B------:R-:W-:Y:S01]  /*146a0*/  STL.64 [R1+0x1a0], R210 ;  /* 0x0001a0d201007387 */ /* 0x000fe20000100a00 */
[----:B------:R-:W-:-:S03]  /*146b0*/  IMAD.WIDE R194, R154, 0x4, R54 ;  /* 0x000000049ac27825 */ /* 0x000fc600078e0236 */
[----:B------:R-:W-:Y:S01]  /*146c0*/  LDGSTS.E [R241+0x68080], desc[UR60][R210.64], P3 ;  /* 0x68080000d2f17fae */ /* 0x000fe2000992187c */
[----:B------:R-:W-:-:S03]  /*146d0*/  IMAD.WIDE R164, R154, 0x4, R164 ;  /* 0x000000049aa47825 */ /* 0x000fc600078e02a4 */
[----:B------:R-:W-:Y:S01]  /*146e0*/  STL.64 [R1+0x298], R194 ;  /* 0x000298c201007387 */ /* 0x000fe20000100a00 */
[----:B------:R-:W-:-:S03]  /*146f0*/  IMAD.WIDE R162, R154, 0x4, R180 ;  /* 0x000000049aa27825 */ /* 0x000fc600078e02b4 */
[----:B------:R-:W-:Y:S04]  /*14700*/  LDGSTS.E [R241+0x68480], desc[UR60][R194.64], P3 ;  /* 0x68480000c2f17fae */ /* 0x000fe8000992187c */
[----:B------:R1:W-:Y:S01]  /*14710*/  STL.64 [R1+0x2f8], R178 ;  /* 0x0002f8b201007387 */ /* 0x0003e20000100a00 */
[----:B------:R-:W-:-:S03]  /*14720*/  IMAD.WIDE R140, R154, 0x4, R196 ;  /* 0x000000049a8c7825 */ /* 0x000fc600078e02c4 */
[----:B------:R1:W-:Y:S04]  /*14730*/  LDGSTS.E [R241+0x68880], desc[UR60][R178.64], P3 ;  /* 0x68880000b2f17fae */ /* 0x0003e8000992187c */
[----:B------:R-:W-:Y:S04]  /*14740*/  STL.64 [R1+0x380], R126 ;  /* 0x0003807e01007387 */ /* 0x000fe80000100a00 */
[----:B------:R-:W-:Y:S04]  /*14750*/  LDGSTS.E [R241+0x68c80], desc[UR60][R126.64], P3 ;  /* 0x68c800007ef17fae */ /* 0x000fe8000992187c */
[----:B------:R-:W-:Y:S01]  /*14760*/  STL.64 [R1+0x3f0], R142 ;  /* 0x0003f08e01007387 */ /* 0x000fe20000100a00 */
[----:B-1----:R-:W-:-:S03]  /*14770*/  IMAD.WIDE R178, R154, 0x4, R40 ;  /* 0x000000049ab27825 */ /* 0x002fc600078e0228 */
[----:B------:R-:W-:Y:S01]  /*14780*/  LDGSTS.E [R241+0x69080], desc[UR60][R142.64], P3 ;  /* 0x690800008ef17fae */ /* 0x000fe2000992187c */
[----:B------:R-:W-:-:S03]  /*14790*/  IMAD.WIDE R128, R154, 0x4, R128 ;  /* 0x000000049a807825 */ /* 0x000fc600078e0280 */
[----:B------:R1:W-:Y:S04]  /*147a0*/  STL.64 [R1+0x460], R164 ;  /* 0x000460a401007387 */ /* 0x0003e80000100a00 */
[----:B------:R1:W-:Y:S01]  /*147b0*/  LDGSTS.E [R241+0x69480], desc[UR60][R164.64], P3 ;  /* 0x69480000a4f17fae */ /* 0x0003e2000992187c */
[----:B------:R-:W-:-:S03]  /*147c0*/  IMAD.WIDE R144, R154, 0x4, R144 ;  /* 0x000000049a907825 */ /* 0x000fc600078e0290 */
[----:B------:R1:W-:Y:S04]  /*147d0*/  STL.64 [R1+0x490], R162 ;  /* 0x000490a201007387 */ /* 0x0003e80000100a00 */
[----:B------:R1:W-:Y:S02]  /*147e0*/  LDGSTS.E [R241+0x69880], desc[UR60][R162.64], P3 ;  /* 0x69880000a2f17fae */ /* 0x0003e4000992187c */
[C---:B-1----:R-:W-:Y:S02]  /*147f0*/  IMAD.WIDE R164, R154.reuse, 0x4, R58 ;  /* 0x000000049aa47825 */ /* 0x042fe400078e023a */
[----:B------:R1:W-:Y:S02]  /*14800*/  STL.64 [R1+0x4b0], R140 ;  /* 0x0004b08c01007387 */ /* 0x0003e40000100a00 */
[----:B------:R-:W-:-:S02]  /*14810*/  IMAD.WIDE R142, R154, 0x4, R166 ;  /* 0x000000049a8e7825 */ /* 0x000fc400078e02a6 */
[----:B------:R1:W-:Y:S02]  /*14820*/  LDGSTS.E [R241+0x69c80], desc[UR60][R140.64], P3 ;  /* 0x69c800008cf17fae */ /* 0x0003e4000992187c */
[C---:B------:R-:W-:Y:S02]  /*14830*/  IMAD.WIDE R162, R154.reuse, 0x4, R74 ;  /* 0x000000049aa27825 */ /* 0x040fe400078e024a */
[----:B------:R-:W-:Y:S04]  /*14840*/  STL.64 [R1+0x198], R178 ;  /* 0x000198b201007387 */ /* 0x000fe80000100a00 */
[----:B------:R-:W-:Y:S01]  /*14850*/  LDGSTS.E [R240+0x68100], desc[UR60][R178.64], P3 ;  /* 0x68100000b2f07fae */ /* 0x000fe2000992187c */
[----:B------:R-:W-:-:S03]  /*14860*/  IMAD.WIDE R126, R154, 0x4, R198 ;  /* 0x000000049a7e7825 */ /* 0x000fc600078e02c6 */
[----:B------:R1:W-:Y:S02]  /*14870*/  STL.64 [R1+0x218], R164 ;  /* 0x000218a401007387 */ /* 0x0003e40000100a00 */
[C---:B-1----:R-:W-:Y:S02]  /*14880*/  IMAD.WIDE R140, R154.reuse, 0x4, R182 ;  /* 0x000000049a8c7825 */ /* 0x042fe400078e02b6 */
[----:B------:R1:W-:Y:S04]  /*14890*/  LDGSTS.E [R240+0x68500], desc[UR60][R164.64], P3 ;  /* 0x68500000a4f07fae */ /* 0x0003e8000992187c */
[----:B------:R1:W-:Y:S04]  /*148a0*/  STL.64 [R1+0x2d0], R162 ;  /* 0x0002d0a201007387 */ /* 0x0003e80000100a00 */
[----:B------:R3:W-:Y:S01]  /*148b0*/  LDGSTS.E [R240+0x68900], desc[UR60][R162.64], P3 ;  /* 0x68900000a2f07fae */ /* 0x0007e2000992187c */
[----:B------:R-:W-:-:S03]  /*148c0*/  IMAD.WIDE R130, R154, 0x4, R130 ;  /* 0x000000049a827825 */ /* 0x000fc600078e0282 */
[----:B------:R-:W-:Y:S01]  /*148d0*/  STL.64 [R1+0x340], R128 ;  /* 0x0003408001007387 */ /* 0x000fe20000100a00 */
[----:B-1----:R-:W-:-:S03]  /*148e0*/  IMAD.WIDE R164, R154, 0x4, R42 ;  /* 0x000000049aa47825 */ /* 0x002fc600078e022a */
[----:B------:R-:W-:Y:S04]  /*148f0*/  LDGSTS.E [R240+0x68d00], desc[UR60][R128.64], P3 ;  /* 0x68d0000080f07fae */ /* 0x000fe8000992187c */
[----:B------:R1:W-:Y:S01]  /*14900*/  STL.64 [R1+0x3c8], R144 ;  /* 0x0003c89001007387 */ /* 0x0003e20000100a00 */
[----:B---3--:R-:W-:-:S03]  /*14910*/  IMAD.WIDE R162, R154, 0x4, R60 ;  /* 0x000000049aa27825 */ /* 0x008fc600078e023c */
[----:B------:R1:W-:Y:S04]  /*14920*/  LDGSTS.E [R240+0x69100], desc[UR60][R144.64], P3 ;  /* 0x6910000090f07fae */ /* 0x0003e8000992187c */
[----:B------:R3:W-:Y:S04]  /*14930*/  STL.64 [R1+0x430], R142 ;  /* 0x0004308e01007387 */ /* 0x0007e80000100a00 */
[----:B------:R3:W-:Y:S01]  /*14940*/  LDGSTS.E [R240+0x69500], desc[UR60][R142.64], P3 ;  /* 0x695000008ef07fae */ /* 0x0007e2000992187c */
[----:B-1----:R-:W-:-:S03]  /*14950*/  IMAD.WIDE R144, R154, 0x4, R76 ;  /* 0x000000049a907825 */ /* 0x002fc600078e024c */
[----:B------:R1:W-:Y:S04]  /*14960*/  STL.64 [R1+0x480], R140 ;  /* 0x0004808c01007387 */ /* 0x0003e80000100a00 */
[----:B------:R1:W-:Y:S01]  /*14970*/  LDGSTS.E [R240+0x69900], desc[UR60][R140.64], P3 ;  /* 0x699000008cf07fae */ /* 0x0003e2000992187c */
[----:B------:R-:W-:-:S03]  /*14980*/  IMAD.WIDE R128, R154, 0x4, R184 ;  /* 0x000000049a807825 */ /* 0x000fc600078e02b8 */
[----:B------:R2:W-:Y:S01]  /*14990*/  STL.64 [R1+0x4a8], R126 ;  /* 0x0004a87e01007387 */ /* 0x0005e20000100a00 */
[----:B---3--:R-:W-:-:S03]  /*149a0*/  IMAD.WIDE R142, R154, 0x4, R146 ;  /* 0x000000049a8e7825 */ /* 0x008fc600078e0292 */
[----:B------:R2:W-:Y:S01]  /*149b0*/  LDGSTS.E [R240+0x69d00], desc[UR60][R126.64], P3 ;  /* 0x69d000007ef07fae */ /* 0x0005e2000992187c */
[----:B------:R-:W-:-:S03]  /*149c0*/  IMAD.WIDE R146, R154, 0x4, R44 ;  /* 0x000000049a927825 */ /* 0x000fc600078e022c */
[----:B------:R-:W-:Y:S01]  /*149d0*/  STL.64 [R1+0x190], R164 ;  /* 0x000190a401007387 */ /* 0x000fe20000100a00 */
[----:B-1----:R-:W-:-:S03]  /*149e0*/  IMAD.WIDE R140, R154, 0x4, R168 ;  /* 0x000000049a8c7825 */ /* 0x002fc600078e02a8 */
[----:B------:R-:W-:Y:S04]  /*149f0*/  LDGSTS.E [R8+0x68180], desc[UR60][R164.64], P3 ;  /* 0x68180000a4087fae */ /* 0x000fe8000992187c */
[----:B------:R-:W-:Y:S01]  /*14a00*/  STL.64 [R1+0x1a8], R162 ;  /* 0x0001a8a201007387 */ /* 0x000fe20000100a00 */
[----:B--2---:R-:W-:-:S03]  /*14a10*/  IMAD.WIDE R126, R154, 0x4, R200 ;  /* 0x000000049a7e7825 */ /* 0x004fc600078e02c8 */
[----:B------:R-:W-:Y:S04]  /*14a20*/  LDGSTS.E [R8+0x68580], desc[UR60][R162.64], P3 ;  /* 0x68580000a2087fae */ /* 0x000fe8000992187c */
[----:B------:R1:W-:Y:S04]  /*14a30*/  STL.64 [R1+0x2a8], R144 ;  /* 0x0002a89001007387 */ /* 0x0003e80000100a00 */
[----:B------:R1:W-:Y:S01]  /*14a40*/  LDGSTS.E [R8+0x68980], desc[UR60][R144.64], P3 ;  /* 0x6898000090087fae */ /* 0x0003e2000992187c */
[----:B------:R-:W-:-:S03]  /*14a50*/  IMAD.WIDE R132, R154, 0x4, R132 ;  /* 0x000000049a847825 */ /* 0x000fc600078e0284 */
[----:B------:R2:W-:Y:S04]  /*14a60*/  STL.64 [R1+0x300], R130 ;  /* 0x0003008201007387 */ /* 0x0005e80000100a00 */
[----:B------:R2:W-:Y:S04]  /*14a70*/  LDGSTS.E [R8+0x68d80], desc[UR60][R130.64], P3 ;  /* 0x68d8000082087fae */ /* 0x0005e8000992187c */
[----:B------:R3:W-:Y:S01]  /*14a80*/  STL.64 [R1+0x388], R142 ;  /* 0x0003888e01007387 */ /* 0x0007e20000100a00 */
[----:B-1----:R-:W-:-:S03]  /*14a90*/  IMAD.WIDE R144, R154, 0x4, R62 ;  /* 0x000000049a907825 */ /* 0x002fc600078e023e */
[----:B------:R3:W-:Y:S04]  /*14aa0*/  LDGSTS.E [R8+0x69180], desc[UR60][R142.64], P3 ;  /* 0x691800008e087fae */ /* 0x0007e8000992187c */
[----:B------:R1:W-:Y:S01]  /*14ab0*/  STL.64 [R1+0x400], R140 ;  /* 0x0004008c01007387 */ /* 0x0003e20000100a00 */
[----:B--2---:R-:W-:-:S03]  /*14ac0*/  IMAD.WIDE R130, R154, 0x4, R170 ;  /* 0x000000049a827825 */ /* 0x004fc600078e02aa */
[----:B------:R1:W-:Y:S01]  /*14ad0*/  LDGSTS.E [R8+0x69580], desc[UR60][R140.64], P3 ;  /* 0x695800008c087fae */ /* 0x0003e2000992187c */
[----:B---3--:R-:W-:-:S03]  /*14ae0*/  IMAD.WIDE R142, R154, 0x4, R78 ;  /* 0x000000049a8e7825 */ /* 0x008fc600078e024e */
[----:B------:R2:W-:Y:S04]  /*14af0*/  STL.64 [R1+0x468], R128 ;  /* 0x0004688001007387 */ /* 0x0005e80000100a00 */
[----:B------:R2:W-:Y:S01]  /*14b00*/  LDGSTS.E [R8+0x69980], desc[UR60][R128.64], P3 ;  /* 0x6998000080087fae */ /* 0x0005e2000992187c */
[----:B-1----:R-:W-:-:S03]  /*14b10*/  IMAD.WIDE R140, R154, 0x4, R148 ;  /* 0x000000049a8c7825 */ /* 0x002fc600078e0294 */
[----:B------:R1:W-:Y:S04]  /*14b20*/  STL.64 [R1+0x498], R126 ;  /* 0x0004987e01007387 */ /* 0x0003e80000100a00 */
[----:B------:R1:W-:Y:S04]  /*14b30*/  LDGSTS.E [R8+0x69d80], desc[UR60][R126.64], P3 ;  /* 0x69d800007e087fae */ /* 0x0003e8000992187c */
[----:B------:R-:W-:Y:S01]  /*14b40*/  STL.64 [R1+0x188], R146 ;  /* 0x0001889201007387 */ /* 0x000fe20000100a00 */
[----:B--2---:R-:W-:-:S03]  /*14b50*/  IMAD.WIDE R128, R154, 0x4, R186 ;  /* 0x000000049a807825 */ /* 0x004fc600078e02ba */
[----:B------:R-:W-:Y:S04]  /*14b60*/  LDGSTS.E [R7+0x68200], desc[UR60][R146.64], P3 ;  /* 0x6820000092077fae */ /* 0x000fe8000992187c */
[----:B------:R2:W-:Y:S01]  /*14b70*/  STL.64 [R1+0x1f0], R144 ;  /* 0x0001f09001007387 */ /* 0x0005e20000100a00 */
[----:B-1----:R-:W-:-:S03]  /*14b80*/  IMAD.WIDE R126, R154, 0x4, R202 ;  /* 0x000000049a7e7825 */ /* 0x002fc600078e02ca */
[----:B------:R2:W-:Y:S04]  /*14b90*/  LDGSTS.E [R7+0x68600], desc[UR60][R144.64], P3 ;  /* 0x6860000090077fae */ /* 0x0005e8000992187c */
[----:B------:R1:W-:Y:S04]  /*14ba0*/  STL.64 [R1+0x220], R142 ;  /* 0x0002208e01007387 */ /* 0x0003e80000100a00 */
[----:B------:R1:W-:Y:S04]  /*14bb0*/  LDGSTS.E [R7+0x68a00], desc[UR60][R142.64], P3 ;  /* 0x68a000008e077fae */ /* 0x0003e8000992187c */
[----:B------:R3:W-:Y:S01]  /*14bc0*/  STL.64 [R1+0x2d8], R132 ;  /* 0x0002d88401007387 */ /* 0x0007e20000100a00 */
[----:B--2---:R-:W-:-:S03]  /*14bd0*/  IMAD.WIDE R144, R154, 0x4, R46 ;  /* 0x000000049a907825 */ /* 0x004fc600078e022e */
[----:B------:R3:W-:Y:S04]  /*14be0*/  LDGSTS.E [R7+0x68e00], desc[UR60][R132.64], P3 ;  /* 0x68e0000084077fae */ /* 0x0007e8000992187c */
[----:B------:R2:W-:Y:S01]  /*14bf0*/  STL.64 [R1+0x348], R140 ;  /* 0x0003488c01007387 */ /* 0x0005e20000100a00 */
[----:B-1----:R-:W-:-:S03]  /*14c00*/  IMAD.WIDE R142, R154, 0x4, R64 ;  /* 0x000000049a8e7825 */ /* 0x002fc600078e0240 */
[----:B------:R2:W-:Y:S04]  /*14c10*/  LDGSTS.E [R7+0x69200], desc[UR60][R140.64], P3 ;  /* 0x692000008c077fae */ /* 0x0005e8000992187c */
[----:B------:R1:W-:Y:S01]  /*14c20*/  STL.64 [R1+0x3d0], R130 ;  /* 0x0003d08201007387 */ /* 0x0003e20000100a00 */
[----:B---3--:R-:W-:-:S03]  /*14c30*/  IMAD.WIDE R132, R154, 0x4, R134 ;  /* 0x000000049a847825 */ /* 0x008fc600078e0286 */
[----:B------:R1:W-:Y:S01]  /*14c40*/  LDGSTS.E [R7+0x69600], desc[UR60][R130.64], P3 ;  /* 0x6960000082077fae */ /* 0x0003e2000992187c */
[----:B--2---:R-:W-:-:S03]  /*14c50*/  IMAD.WIDE R140, R154, 0x4, R80 ;  /* 0x000000049a8c7825 */ /* 0x004fc600078e0250 */
[----:B------:R2:W-:Y:S04]  /*14c60*/  STL.64 [R1+0x440], R128 ;  /* 0x0004408001007387 */ /* 0x0005e80000100a00 */
[----:B------:R2:W-:Y:S01]  /*14c70*/  LDGSTS.E [R7+0x69a00], desc[UR60][R128.64], P3 ;  /* 0x69a0000080077fae */ /* 0x0005e2000992187c */
[----:B-1----:R-:W-:-:S03]  /*14c80*/  IMAD.WIDE R130, R154, 0x4, R150 ;  /* 0x000000049a827825 */ /* 0x002fc600078e0296 */
[----:B------:R1:W-:Y:S04]  /*14c90*/  STL.64 [R1+0x488], R126 ;  /* 0x0004887e01007387 */ /* 0x0003e80000100a00 */
[----:B------:R1:W-:Y:S01]  /*14ca0*/  LDGSTS.E [R7+0x69e00], desc[UR60][R126.64], P3 ;  /* 0x69e000007e077fae */ /* 0x0003e2000992187c */
[----:B------:R-:W-:-:S03]  /*14cb0*/  IMAD.WIDE R8, R154, 0x4, R204 ;  /* 0x000000049a087825 */ /* 0x000fc600078e02cc */
[----:B------:R-:W-:Y:S01]  /*14cc0*/  STL.64 [R1+0x178], R144 ;  /* 0x0001789001007387 */ /* 0x000fe20000100a00 */
[----:B--2---:R-:W-:-:S03]  /*14cd0*/  IMAD.WIDE R128, R154, 0x4, R172 ;  /* 0x000000049a807825 */ /* 0x004fc600078e02ac */
[----:B------:R-:W-:Y:S04]  /*14ce0*/  LDGSTS.E [R6+0x68280], desc[UR60][R144.64], P3 ;  /* 0x6828000090067fae */ /* 0x000fe8000992187c */
[----:B------:R2:W-:Y:S01]  /*14cf0*/  STL.64 [R1+0x1b8], R142 ;  /* 0x0001b88e01007387 */ /* 0x0005e20000100a00 */
[----:B-1----:R-:W-:-:S03]  /*14d00*/  IMAD.WIDE R126, R154, 0x4, R188 ;  /* 0x000000049a7e7825 */ /* 0x002fc600078e02bc */
[----:B------:R2:W-:Y:S01]  /*14d10*/  LDGSTS.E [R6+0x68680], desc[UR60][R142.64], P3 ;  /* 0x686800008e067fae */ /* 0x0005e2000992187c */
[----:B------:R-:W-:-:S03]  /*14d20*/  IMAD.WIDE R134, R154, 0x4, R82 ;  /* 0x000000049a867825 */ /* 0x000fc600078e0252 */
        /* <DEDUP_REMOVED lines=10> */
[----:B------:R1:W-:Y:S04]  /*14dd0*/  LDGSTS.E [R6+0x69680], desc[UR60][R128.64], P3 ;  /* 0x6968000080067fae */ /* 0x0003e8000992187c */
[----:B------:R3:W-:Y:S01]  /*14de0*/  STL.64 [R1+0x410], R126 ;  /* 0x0004107e01007387 */ /* 0x0007e20000100a00 */
[----:B--2---:R-:W-:-:S03]  /*14df0*/  IMAD.WIDE R130, R154, 0x4, R158 ;  /* 0x000000049a827825 */ /* 0x004fc600078e029e */
[----:B------:R3:W-:Y:S04]  /*14e00*/  LDGSTS.E [R6+0x69a80], desc[UR60][R126.64], P3 ;  /* 0x69a800007e067fae */ /* 0x0007e8000992187c */
[----:B------:R2:W-:Y:S01]  /*14e10*/  STL.64 [R1+0x470], R8 ;  /* 0x0004700801007387 */ /* 0x0005e20000100a00 */
[----:B-1----:R-:W-:-:S03]  /*14e20*/  IMAD.WIDE R128, R154, 0x4, R174 ;  /* 0x000000049a807825 */ /* 0x002fc600078e02ae */
[----:B------:R2:W-:Y:S04]  /*14e30*/  LDGSTS.E [R6+0x69e80], desc[UR60][R8.64], P3 ;  /* 0x69e8000008067fae */ /* 0x0005e8000992187c */
[----:B------:R-:W-:Y:S01]  /*14e40*/  STL.64 [R1+0x180], R142 ;  /* 0x0001808e01007387 */ /* 0x000fe20000100a00 */
[----:B---3--:R-:W-:-:S03]  /*14e50*/  IMAD.WIDE R126, R154, 0x4, R190 ;  /* 0x000000049a7e7825 */ /* 0x008fc600078e02be */
[----:B------:R-:W-:Y:S04]  /*14e60*/  LDGSTS.E [R5+0x68300], desc[UR60][R142.64], P3 ;  /* 0x683000008e057fae */ /* 0x000fe8000992187c */
[----:B------:R-:W-:Y:S01]  /*14e70*/  STL.64 [R1+0x1c0], R140 ;  /* 0x0001c08c01007387 */ /* 0x000fe20000100a00 */
[----:B--2---:R-:W-:-:S03]  /*14e80*/  IMAD.WIDE R8, R154, 0x4, R206 ;  /* 0x000000049a087825 */ /* 0x004fc600078e02ce */
[----:B------:R-:W-:Y:S04]  /*14e90*/  LDGSTS.E [R5+0x68700], desc[UR60][R140.64], P3 ;  /* 0x687000008c057fae */ /* 0x000fe8000992187c */
[----:B------:R-:W-:Y:S04]  /*14ea0*/  STL.64 [R1+0x200], R134 ;  /* 0x0002008601007387 */ /* 0x000fe80000100a00 */
[----:B------:R-:W-:Y:S04]  /*14eb0*/  LDGSTS.E [R5+0x68b00], desc[UR60][R134.64], P3 ;  /* 0x68b0000086057fae */ /* 0x000fe8000992187c */
[----:B------:R1:W-:Y:S04]  /*14ec0*/  STL.64 [R1+0x260], R132 ;  /* 0x0002608401007387 */ /* 0x0003e80000100a00 */
[----:B------:R1:W-:Y:S04]  /*14ed0*/  LDGSTS.E [R5+0x68f00], desc[UR60][R132.64], P3 ;  /* 0x68f0000084057fae */ /* 0x0003e8000992187c */
[----:B------:R2:W-:Y:S04]  /*14ee0*/  STL.64 [R1+0x2e8], R130 ;  /* 0x0002e88201007387 */ /* 0x0005e80000100a00 */
[----:B------:R2:W-:Y:S01]  /*14ef0*/  LDGSTS.E [R5+0x69300], desc[UR60][R130.64], P3 ;  /* 0x6930000082057fae */ /* 0x0005e2000992187c */
[----:B-1----:R-:W-:-:S03]  /*14f00*/  IMAD.WIDE R132, R154, 0x4, R84 ;  /* 0x000000049a847825 */ /* 0x002fc600078e0254 */
[----:B------:R1:W-:Y:S04]  /*14f10*/  STL.64 [R1+0x358], R128 ;  /* 0x0003588001007387 */ /* 0x0003e80000100a00 */
[----:B------:R1:W-:Y:S01]  /*14f20*/  LDGSTS.E [R5+0x69700], desc[UR60][R128.64], P3 ;  /* 0x6970000080057fae */ /* 0x0003e2000992187c */
[----:B--2---:R-:W-:-:S03]  /*14f30*/  IMAD.WIDE R130, R154, 0x4, R138 ;  /* 0x000000049a827825 */ /* 0x004fc600078e028a */
[----:B------:R2:W-:Y:S04]  /*14f40*/  STL.64 [R1+0x3d8], R126 ;  /* 0x0003d87e01007387 */ /* 0x0005e80000100a00 */
[----:B------:R2:W-:Y:S01]  /*14f50*/  LDGSTS.E [R5+0x69b00], desc[UR60][R126.64], P3 ;  /* 0x69b000007e057fae */ /* 0x0005e2000992187c */
[----:B----4-:R-:W-:-:S03]  /*14f60*/  IMAD.WIDE R6, R154, 0x4, R208 ;  /* 0x000000049a067825 */ /* 0x010fc600078e02d0 */
[----:B------:R3:W-:Y:S01]  /*14f70*/  STL.64 [R1+0x450], R8 ;  /* 0x0004500801007387 */ /* 0x0007e20000100a00 */
[----:B-1----:R-:W-:-:S03]  /*14f80*/  IMAD.WIDE R128, R154, 0x4, R160 ;  /* 0x000000049a807825 */ /* 0x002fc600078e02a0 */
[----:B------:R3:W-:Y:S01]  /*14f90*/  LDGSTS.E [R5+0x69f00], desc[UR60][R8.64], P3 ;  /* 0x69f0000008057fae */ /* 0x0007e2000992187c */
[----:B--2---:R-:W-:-:S03]  /*14fa0*/  IMAD.WIDE R126, R154, 0x4, R176 ;  /* 0x000000049a7e7825 */ /* 0x004fc600078e02b0 */
[----:B------:R1:W-:Y:S04]  /*14fb0*/  STL.64 [R1+0x208], R132 ;  /* 0x0002088401007387 */ /* 0x0003e80000100a00 */
[----:B------:R1:W-:Y:S01]  /*14fc0*/  STL.64 [R1+0x258], R130 ;  /* 0x0002588201007387 */ /* 0x0003e20000100a00 */
[----:B---3--:R-:W-:-:S03]  /*14fd0*/  IMAD.WIDE R8, R154, 0x4, R192 ;  /* 0x000000049a087825 */ /* 0x008fc600078e02c0 */
[----:B------:R1:W-:Y:S04]  /*14fe0*/  STL.64 [R1+0x2c0], R128 ;  /* 0x0002c08001007387 */ /* 0x0003e80000100a00 */
[----:B------:R1:W-:Y:S04]  /*14ff0*/  STL.64 [R1+0x320], R126 ;  /* 0x0003207e01007387 */ /* 0x0003e80000100a00 */
[----:B------:R1:W-:Y:S04]  /*15000*/  STL.64 [R1+0x398], R8 ;  /* 0x0003980801007387 */ /* 0x0003e80000100a00 */
[----:B------:R1:W-:Y:S01]  /*15010*/  STL.64 [R1+0x418], R6 ;  /* 0x0004180601007387 */ /* 0x0003e20000100a00 */
[----:B------:R-:W-:Y:S01]  /*15020*/  IMAD.WIDE R150, R154, 0x4, R50 ;  /* 0x000000049a967825 */ /* 0x000fe200078e0232 */
[----:B------:R-:W-:-:S03]  /*15030*/  ISETP.GE.AND P0, PT, R153, 0x80, PT ;  /* 0x000000809900780c */ /* 0x000fc60003f06270 */
[----:B------:R-:W-:Y:S01]  /*15040*/  IMAD.WIDE R158, R154, 0x4, R68 ;  /* 0x000000049a9e7825 */ /* 0x000fe200078e0244 */
[----:B------:R1:W-:Y:S04]  /*15050*/  LDGSTS.E [R4+0x68380], desc[UR60][R150.64], P3 ;  /* 0x6838000096047fae */ /* 0x0003e8000992187c */
[----:B------:R1:W-:Y:S04]  /*15060*/  LDGSTS.E [R4+0x68780], desc[UR60][R158.64], P3 ;  /* 0x687800009e047fae */ /* 0x0003e8000992187c */
[----:B------:R1:W-:Y:S04]  /*15070*/  LDGSTS.E [R4+0x68b80], desc[UR60][R132.64], P3 ;  /* 0x68b8000084047fae */ /* 0x0003e8000992187c */
[----:B------:R1:W-:Y:S04]  /*15080*/  LDGSTS.E [R4+0x68f80], desc[UR60][R130.64], P3 ;  /* 0x68f8000082047fae */ /* 0x0003e8000992187c */
[----:B------:R1:W-:Y:S04]  /*15090*/  LDGSTS.E [R4+0x69380], desc[UR60][R128.64], P3 ;  /* 0x6938000080047fae */ /* 0x0003e8000992187c */
[----:B------:R1:W-:Y:S04]  /*150a0*/  LDGSTS.E [R4+0x69780], desc[UR60][R126.64], P3 ;  /* 0x697800007e047fae */ /* 0x0003e8000992187c */
[----:B------:R1:W-:Y:S04]  /*150b0*/  LDGSTS.E [R4+0x69b80], desc[UR60][R8.64], P3 ;  /* 0x69b8000008047fae */ /* 0x0003e8000992187c */
[----:B------:R1:W-:Y:S01]  /*150c0*/  LDGSTS.E [R4+0x69f80], desc[UR60][R6.64], P3 ;  /* 0x69f8000006047fae */ /* 0x0003e2000992187c */
[----:B------:R-:W-:-:S03]  /*150d0*/  CS2R R56, SRZ ;  /* 0x0000000000387805 */ /* 0x000fc6000001ff00 */
[----:B------:R-:W0:Y:S01]  /*150e0*/  LDGDEPBAR ;  /* 0x00000000000079af */ /* 0x000e220000000000 */
[----:B------:R-:W-:Y:S02]  /*150f0*/  CS2R R58, SRZ ;  /* 0x00000000003a7805 */ /* 0x000fe4000001ff00 */
[----:B------:R-:W-:Y:S02]  /*15100*/  CS2R R60, SRZ ;  /* 0x00000000003c7805 */ /* 0x000fe4000001ff00 */
[----:B------:R-:W-:Y:S02]  /*15110*/  CS2R R62, SRZ ;  /* 0x00000000003e7805 */ /* 0x000fe4000001ff00 */
[----:B------:R-:W-:Y:S02]  /*15120*/  CS2R R64, SRZ ;  /* 0x0000000000407805 */ /* 0x000fe4000001ff00 */
[----:B------:R-:W-:Y:S02]  /*15130*/  CS2R R66, SRZ ;  /* 0x0000000000427805 */ /* 0x000fe4000001ff00 */
[----:B------:R-:W-:-:S02]  /*15140*/  CS2R R68, SRZ ;  /* 0x0000000000447805 */ /* 0x000fc4000001ff00 */
        /* <DEDUP_REMOVED lines=24> */
[----:B------:R-:W-:Y:S01]  /*152d0*/  CS2R R54, SRZ ;  /* 0x0000000000367805 */ /* 0x000fe2000001ff00 */
[----:B-1----:R-:W-:Y:S06]  /*152e0*/  @!P0 BRA `(.L_x_0) ;  /* 0x000000a8009c8947 */ /* 0x002fec0003800000 */
[----:B------:R-:W2:Y:S04]  /*152f0*/  LDL.LU.64 R178, [R1] ;  /* 0x0000000001b27983 */ /* 0x000ea80000300a00 */
[----:B------:R-:W3:Y:S04]  /*15300*/  LDL.LU.64 R140, [R1+0x8] ;  /* 0x00000800018c7983 */ /* 0x000ee80000300a00 */
[----:B------:R-:W4:Y:S04]  /*15310*/  LDL.LU.64 R210, [R1+0x10] ;  /* 0x0000100001d27983 */ /* 0x000f280000300a00 */
[----:B------:R-:W4:Y:S04]  /*15320*/  LDL.LU.64 R162, [R1+0x18] ;  /* 0x0000180001a27983 */ /* 0x000f280000300a00 */
[----:B------:R-:W4:Y:S04]  /*15330*/  LDL.LU.64 R164, [R1+0x28] ;  /* 0x0000280001a47983 */ /* 0x000f280000300a00 */
[----:B------:R-:W4:Y:S04]  /*15340*/  LDL.LU.64 R166, [R1+0x38] ;  /* 0x0000380001a67983 */ /* 0x000f280000300a00 */
[----:B------:R-:W4:Y:S04]  /*15350*/  LDL.LU.64 R194, [R1+0x48] ;  /* 0x0000480001c27983 */ /* 0x000f280000300a00 */
[----:B------:R-:W4:Y:S01]  /*15360*/  LDL.LU.64 R242, [R1+0x50] ;  /* 0x0000500001f27983 */ /* 0x000f220000300a00 */
[----:B------:R-:W-:-:S02]  /*15370*/  IMAD.MOV.U32 R4, RZ, RZ, R124 ;  /* 0x000000ffff047224 */ /* 0x000fc400078e007c */
[----:B------:R-:W-:Y:S01]  /*15380*/  IMAD.MOV.U32 R5, RZ, RZ, R125 ;  /* 0x000000ffff057224 */ /* 0x000fe200078e007d */
[----:B------:R-:W4:Y:S01]  /*15390*/  LDL.LU.64 R198, [R1+0x68] ;  /* 0x0000680001c67983 */ /* 0x000f220000300a00 */
[----:B------:R-:W-:Y:S01]  /*153a0*/  IMAD.MOV.U32 R6, RZ, RZ, R122 ;  /* 0x000000ffff067224 */ /* 0x000fe200078e007a */
[----:B------:R-:W-:Y:S01]  /*153b0*/  MOV R9, R121 ;  /* 0x0000007900097202 */ /* 0x000fe20000000f00 */
[----:B------:R-:W-:Y:S01]  /*153c0*/  IMAD.MOV.U32 R7, RZ, RZ, R123 ;  /* 0x000000ffff077224 */ /* 0x000fe200078e007b */
[----:B------:R-:W4:Y:S01]  /*153d0*/  LDL.LU.64 R200, [R1+0x70] ;  /* 0x0000700001c87983 */ /* 0x000f220000300a00 */
[----:B------:R-:W-:Y:S01]  /*153e0*/  IMAD.MOV.U32 R8, RZ, RZ, R120 ;  /* 0x000000ffff087224 */ /* 0x000fe200078e0078 */
[----:B------:R-:W-:Y:S01]  /*153f0*/  MOV R148, R117 ;  /* 0x0000007500947202 */ /* 0x000fe20000000f00 */
[----:B------:R-:W-:Y:S01]  /*15400*/  IMAD.MOV.U32 R205, RZ, RZ, R212 ;  /* 0x000000ffffcd7224 */ /* 0x000fe200078e00d4 */
[----:B------:R-:W-:Y:S01]  /*15410*/  STL.64 [R1+0x5f0], R152 ;  /* 0x0005f09801007387 */ /* 0x000fe20000100a00 */
[----:B------:R-:W-:Y:S01]  /*15420*/  IMAD.MOV.U32 R204, RZ, RZ, R213 ;  /* 0x000000ffffcc7224 */ /* 0x000fe200078e00d5 */
[----:B------:R-:W-:Y:S01]  /*15430*/  MOV R120, R228 ;  /* 0x000000e400787202 */ /* 0x000fe20000000f00 */
[----:B------:R-:W-:Y:S01]  /*15440*/  IMAD.MOV.U32 R203, RZ, RZ, R214 ;  /* 0x000000ffffcb7224 */ /* 0x000fe200078e00d6 */
[----:B-----5:R-:W-:Y:S01]  /*15450*/  STL.64 [R1+0x5e8], R156 ;  /* 0x0005e89c01007387 */ /* 0x020fe20000100a00 */
[----:B------:R-:W-:Y:S01]  /*15460*/  IMAD.MOV.U32 R202, RZ, RZ, R215 ;  /* 0x000000ffffca7224 */ /* 0x000fe200078e00d7 */
[----:B------:R-:W-:Y:S01]  /*15470*/  MOV R128, R233 ;  /* 0x000000e900807202 */ /* 0x000fe20000000f00 */
[----:B------:R-:W-:Y:S01]  /*15480*/  IMAD.MOV.U32 R124, RZ, RZ, R220 ;  /* 0x000000ffff7c7224 */ /* 0x000fe200078e00dc */
[----:B------:R-:W-:Y:S01]  /*15490*/  STL.64 [R1+0x5e0], R2 ;  /* 0x0005e00201007387 */ /* 0x000fe20000100a00 */
[----:B------:R-:W-:Y:S01]  /*154a0*/  IMAD.MOV.U32 R125, RZ, RZ, R221 ;  /* 0x000000ffff7d7224 */ /* 0x000fe200078e00dd */
[----:B------:R-:W-:Y:S01]  /*154b0*/  MOV R135, R250 ;  /* 0x000000fa00877202 */ /* 0x000fe20000000f00 */
[----:B------:R-:W-:Y:S01]  /*154c0*/  IMAD.MOV.U32 R145, RZ, RZ, R95 ;  /* 0x000000ffff917224 */ /* 0x000fe200078e005f */
[----:B------:R-:W-:Y:S01]  /*154d0*/  STL.64 [R1+0x5f8], R4 ;  /* 0x0005f80401007387 */ /* 0x000fe20000100a00 */
[----:B------:R-:W-:-:S02]  /*154e0*/  IMAD.MOV.U32 R95, RZ, RZ, R98 ;  /* 0x000000ffff5f7224 */ /* 0x000fc400078e0062 */
[----:B------:R-:W-:Y:S01]  /*154f0*/  IMAD.MOV.U32 R98, RZ, RZ, R99 ;  /* 0x000000ffff627224 */ /* 0x000fe200078e0063 */
[----:B------:R-:W-:Y:S01]  /*15500*/  STL.64 [R1+0x600], R6 ;  /* 0x0006000601007387 */ /* 0x000fe20000100a00 */
[----:B------:R-:W-:Y:S02]  /*15510*/  IMAD.MOV.U32 R99, RZ, RZ, R104 ;  /* 0x000000ffff637224 */ /* 0x000fe400078e0068 */
[----:B------:R-:W-:Y:S01]  /*15520*/  IMAD.MOV.U32 R104, RZ, RZ, R119 ;  /* 0x000000ffff687224 */ /* 0x000fe200078e0077 */
[----:B------:R1:W-:Y:S01]  /*15530*/  STL.64 [R1+0x608], R8 ;  /* 0x0006080801007387 */ /* 0x0003e20000100a00 */
[----:B------:R-:W-:Y:S02]  /*15540*/  IMAD.MOV.U32 R119, RZ, RZ, R223 ;  /* 0x000000ffff777224 */ /* 0x000fe400078e00df */
[----:B------:R-:W-:Y:S01]  /*15550*/  IMAD.MOV.U32 R117, RZ, RZ, R224 ;  /* 0x000000ffff757224 */ /* 0x000fe200078e00e0 */
[----:B------:R-:W-:Y:S01]  /*15560*/  STL.64 [R1+0x610], R10 ;  /* 0x0006100a01007387 */ /* 0x000fe20000100a00 */
[----:B------:R-:W-:-:S02]  /*15570*/  IMAD.MOV.U32 R155, RZ, RZ, R92 ;  /* 0x000000ffff9b7224 */ /* 0x000fc400078e005c */
[----:B------:R-:W-:Y:S01]  /*15580*/  IMAD.MOV.U32 R92, RZ, RZ, R94 ;  /* 0x000000ffff5c7224 */ /* 0x000fe200078e005e */
[----:B------:R-:W-:Y:S01]  /*15590*/  STL.64 [R1+0x618], R12 ;  /* 0x0006180c01007387 */ /* 0x000fe20000100a00 */
[----:B------:R-:W-:Y:S01]  /*155a0*/  IMAD.MOV.U32 R94, RZ, RZ, R100 ;  /* 0x000000ffff5e7224 */ /* 0x000fe200078e0064 */
[----:B------:R-:W-:Y:S01]  /*155b0*/  MOV R100, R101 ;  /* 0x0000006500647202 */ /* 0x000fe20000000f00 */
[----:B------:R-:W-:Y:S01]  /*155c0*/  IMAD.MOV.U32 R101, RZ, RZ, R106 ;  /* 0x000000ffff657224 */ /* 0x000fe200078e006a */
[----:B------:R1:W-:Y:S01]  /*155d0*/  STL.64 [R1+0x620], R14 ;  /* 0x0006200e01007387 */ /* 0x0003e20000100a00 */
[----:B------:R-:W-:Y:S01]  /*155e0*/  IMAD.MOV.U32 R146, RZ, RZ, R105 ;  /* 0x000000ffff927224 */ /* 0x000fe200078e0069 */
[----:B------:R-:W-:Y:S01]  /*155f0*/  MOV R106, R108 ;  /* 0x0000006c006a7202 */ /* 0x000fe20000000f00 */
[----:B------:R-:W-:Y:S01]  /*15600*/  IMAD.MOV.U32 R105, RZ, RZ, R103 ;  /* 0x000000ffff697224 */ /* 0x000fe200078e0067 */
[----:B------:R1:W-:Y:S01]  /*15610*/  STL.64 [R1+0x628], R16 ;  /* 0x0006281001007387 */ /* 0x0003e20000100a00 */
[----:B------:R-:W-:-:S02]  /*15620*/  IMAD.MOV.U32 R108, RZ, RZ, R114 ;  /* 0x000000ffff6c7224 */ /* 0x000fc400078e0072 */
[----:B------:R-:W-:Y:S01]  /*15630*/  IMAD.MOV.U32 R103, RZ, RZ, R118 ;  /* 0x000000ffff677224 */ /* 0x000fe200078e0076 */
[----:B------:R1:W-:Y:S01]  /*15640*/  STL.64 [R1+0x630], R18 ;  /* 0x0006301201007387 */ /* 0x0003e20000100a00 */
        /* <DEDUP_REMOVED lines=9> */
[----:B------:R-:W-:Y:S02]  /*156e0*/  IMAD.MOV.U32 R126, RZ, RZ, R231 ;  /* 0x000000ffff7e7224 */ /* 0x000fe400078e00e7 */
[----:B------:R-:W-:Y:S02]  /*156f0*/  IMAD.MOV.U32 R127, RZ, RZ, R232 ;  /* 0x000000ffff7f7224 */ /* 0x000fe400078e00e8 */
[----:B------:R-:W-:Y:S02]  /*15700*/  IMAD.MOV.U32 R129, RZ, RZ, R234 ;  /* 0x000000ffff817224 */ /* 0x000fe400078e00ea */
[----:B------:R-:W-:Y:S02]  /*15710*/  IMAD.MOV.U32 R130, RZ, RZ, R235 ;  /* 0x000000ffff827224 */ /* 0x000fe400078e00eb */
[----:B------:R-:W-:-:S02]  /*15720*/  IMAD.MOV.U32 R131, RZ, RZ, R236 ;  /* 0x000000ffff837224 */ /* 0x000fc400078e00ec */
[----:B------:R-:W-:Y:S02]  /*15730*/  IMAD.MOV.U32 R133, RZ, RZ, R238 ;  /* 0x000000ffff857224 */ /* 0x000fe400078e00ee */
        /* <DEDUP_REMOVED lines=9> */
[----:B------:R-:W-:Y:S01]  /*157d0*/  IMAD.MOV.U32 R144, RZ, RZ, R249 ;  /* 0x000000ffff907224 */ /* 0x000fe200078e00f9 */
[----:B------:R-:W-:Y:S01]  /*157e0*/  UMOV UR4, 0x3 ;  /* 0x0000000300047882 */ /* 0x000fe20000000000 */
[----:B------:R-:W-:-:S02]  /*157f0*/  IMAD.MOV.U32 R109, RZ, RZ, R112 ;  /* 0x000000ffff6d7224 */ /* 0x000fc400078e0070 */
[----:B------:R-:W-:Y:S01]  /*15800*/  IMAD.MOV.U32 R112, RZ, RZ, R113 ;  /* 0x000000ffff707224 */ /* 0x000fe200078e0071 */
[----:B------:R-:W-:Y:S01]  /*15810*/  CS2R R56, SRZ ;  /* 0x0000000000387805 */ /* 0x000fe2000001ff00 */
[----:B------:R-:W-:Y:S01]  /*15820*/  IMAD.MOV.U32 R113, RZ, RZ, R116 ;  /* 0x000000ffff717224 */ /* 0x000fe200078e0074 */
[----:B------:R-:W-:Y:S01]  /*15830*/  CS2R R58, SRZ ;  /* 0x00000000003a7805 */ /* 0x000fe2000001ff00 */
[----:B------:R-:W-:Y:S02]  /*15840*/  IMAD.MOV.U32 R116, RZ, RZ, R222 ;  /* 0x000000ffff747224 */ /* 0x000fe400078e00de */
[----:B--2---:R-:W-:Y:S02]  /*15850*/  IMAD.MOV.U32 R137, RZ, RZ, R178 ;  /* 0x000000ffff897224 */ /* 0x004fe400078e00b2 */
[----:B------:R-:W-:Y:S02]  /*15860*/  IMAD.MOV.U32 R138, RZ, RZ, R179 ;  /* 0x000000ffff8a7224 */ /* 0x000fe400078e00b3 */
[----:B------:R-:W2:Y:S01]  /*15870*/  LDL.LU.64 R178, [R1+0x88] ;  /* 0x0000880001b27983 */ /* 0x000ea20000300a00 */
[----:B---3--:R-:W-:-:S02]  /*15880*/  IMAD.MOV.U32 R139, RZ, RZ, R140 ;  /* 0x000000ffff8b7224 */ /* 0x008fc400078e008c */
[----:B------:R-:W-:Y:S01]  /*15890*/  IMAD.MOV.U32 R140, RZ, RZ, R141 ;  /* 0x000000ffff8c7224 */ /* 0x000fe200078e008d */
[----:B------:R-:W3:Y:S01]  /*158a0*/  LDL.LU.64 R180, [R1+0x98] ;  /* 0x0000980001b47983 */ /* 0x000ee20000300a00 */
[----:B----4-:R-:W-:Y:S01]  /*158b0*/  IMAD.MOV.U32 R141, RZ, RZ, R210 ;  /* 0x000000ffff8d7224 */ /* 0x010fe200078e00d2 */
[----:B------:R-:W-:Y:S02]  /*158c0*/  MOV R142, R211 ;  /* 0x000000d3008e7202 */ /* 0x000fe40000000f00 */
[----:B------:R-:W4:Y:S04]  /*158d0*/  LDL.LU.64 R182, [R1+0xa8] ;  /* 0x0000a80001b67983 */ /* 0x000f280000300a00 */
[----:B------:R-:W4:Y:S04]  /*158e0*/  LDL.LU.64 R184, [R1+0xc8] ;  /* 0x0000c80001b87983 */ /* 0x000f280000300a00 */
[----:B------:R-:W4:Y:S04]  /*158f0*/  LDL.LU.64 R240, [R1+0xf0] ;  /* 0x0000f00001f07983 */ /* 0x000f280000300a00 */
[----:B------:R-:W4:Y:S01]  /*15900*/  LDL.LU.64 R210, [R1+0x100] ;  /* 0x0001000001d27983 */ /* 0x000f220000300a00 */
[----:B------:R-:W-:-:S02]  /*15910*/  IMAD.MOV.U32 R161, RZ, RZ, R162 ;  /* 0x000000ffffa17224 */ /* 0x000fc400078e00a2 */
[----:B------:R-:W-:Y:S01]  /*15920*/  IMAD.MOV.U32 R160, RZ, RZ, R163 ;  /* 0x000000ffffa07224 */ /* 0x000fe200078e00a3 */
[----:B------:R-:W4:Y:S01]  /*15930*/  LDL.LU.64 R196, [R1+0x110] ;  /* 0x0001100001c47983 */ /* 0x000f220000300a00 */
[----:B------:R-:W-:Y:S02]  /*15940*/  IMAD.MOV.U32 R163, RZ, RZ, R164 ;  /* 0x000000ffffa37224 */ /* 0x000fe400078e00a4 */
[----:B------:R-:W-:Y:S01]  /*15950*/  IMAD.MOV.U32 R162, RZ, RZ, R165 ;  /* 0x000000ffffa27224 */ /* 0x000fe200078e00a5 */
[----:B------:R-:W-:Y:S01]  /*15960*/  MOV R165, R166 ;  /* 0x000000a600a57202 */ /* 0x000fe20000000f00 */
[----:B------:R-:W-:Y:S02]  /*15970*/  IMAD.MOV.U32 R164, RZ, RZ, R167 ;  /* 0x000000ffffa47224 */ /* 0x000fe400078e00a7 */
[----:B------:R-:W-:Y:S02]  /*15980*/  IMAD.MOV.U32 R167, RZ, RZ, R194 ;  /* 0x000000ffffa77224 */ /* 0x000fe400078e00c2 */
[----:B------:R-:W-:-:S02]  /*15990*/  IMAD.MOV.U32 R166, RZ, RZ, R195 ;  /* 0x000000ffffa67224 */ /* 0x000fc400078e00c3 */
[----:B------:R-:W4:Y:S01]  /*159a0*/  LDL.LU.64 R194, [R1+0xb8] ;  /* 0x0000b80001c27983 */ /* 0x000f220000300a00 */
[----:B------:R-:W-:Y:S02]  /*159b0*/  IMAD.MOV.U32 R169, RZ, RZ, R242 ;  /* 0x000000ffffa97224 */ /* 0x000fe400078e00f2 */
[----:B------:R-:W-:Y:S02]  /*159c0*/  IMAD.MOV.U32 R168, RZ, RZ, R243 ;  /* 0x000000ffffa87224 */ /* 0x000fe400078e00f3 */
[----:B------:R-:W4:Y:S01]  /*159d0*/  LDL.LU.64 R242, [R1+0xb0] ;  /* 0x0000b00001f27983 */ /* 0x000f220000300a00 */
[----:B------:R-:W-:Y:S01]  /*159e0*/  IMAD.MOV.U32 R171, RZ, RZ, R198 ;  /* 0x000000ffffab7224 */ /* 0x000fe200078e00c6 */
[----:B------:R-:W-:Y:S02]  /*159f0*/  MOV R170, R199 ;  /* 0x000000c700aa7202 */ /* 0x000fe40000000f00 */
[----:B------:R-:W4:Y:S01]  /*15a00*/  LDL.LU.64 R198, [R1+0xa0] ;  /* 0x0000a00001c67983 */ /* 0x000f220000300a00 */
[----:B------:R-:W-:-:S02]  /*15a10*/  IMAD.MOV.U32 R173, RZ, RZ, R200 ;  /* 0x000000ffffad7224 */ /* 0x000fc400078e00c8 */
[----:B------:R-:W-:Y:S01]  /*15a20*/  IMAD.MOV.U32 R172, RZ, RZ, R201 ;  /* 0x000000ffffac7224 */ /* 0x000fe200078e00c9 */
[----:B------:R-:W4:Y:S01]  /*15a30*/  LDL.LU.64 R208, [R1+0x1b0] ;  /* 0x0001b00001d07983 */ /* 0x000f220000300a00 */
[----:B--2---:R-:W-:Y:S02]  /*15a40*/  IMAD.MOV.U32 R177, RZ, RZ, R178 ;  /* 0x000000ffffb17224 */ /* 0x004fe400078e00b2 */
[----:B------:R-:W-:Y:S01]  /*15a50*/  IMAD.MOV.U32 R176, RZ, RZ, R179 ;  /* 0x000000ffffb07224 */ /* 0x000fe200078e00b3 */
[----:B---3--:R-:W-:Y:S01]  /*15a60*/  MOV R179, R180 ;  /* 0x000000b400b37202 */ /* 0x008fe20000000f00 */
[----:B------:R-:W-:Y:S02]  /*15a70*/  IMAD.MOV.U32 R178, RZ, RZ, R181 ;  /* 0x000000ffffb27224 */ /* 0x000fe400078e00b5 */
[----:B----4-:R-:W-:Y:S02]  /*15a80*/  IMAD.MOV.U32 R181, RZ, RZ, R182 ;  /* 0x000000ffffb57224 */ /* 0x010fe400078e00b6 */
[----:B------:R-:W-:-:S02]  /*15a90*/  IMAD.MOV.U32 R180, RZ, RZ, R183 ;  /* 0x000000ffffb47224 */ /* 0x000fc400078e00b7 */
[----:B------:R-:W-:Y:S02]  /*15aa0*/  IMAD.MOV.U32 R183, RZ, RZ, R184 ;  /* 0x000000ffffb77224 */ /* 0x000fe400078e00b8 */
[----:B------:R-:W-:Y:S02]  /*15ab0*/  IMAD.MOV.U32 R182, RZ, RZ, R185 ;  /* 0x000000ffffb67224 */ /* 0x000fe400078e00b9 */
[----:B------:R-:W-:Y:S01]  /*15ac0*/  IMAD.MOV.U32 R185, RZ, RZ, R240 ;  /* 0x000000ffffb97224 */ /* 0x000fe200078e00f0 */
[----:B------:R-:W-:Y:S01]  /*15ad0*/  MOV R184, R241 ;  /* 0x000000f100b87202 */ /* 0x000fe20000000f00 */
[----:B------:R-:W-:Y:S02]  /*15ae0*/  IMAD.MOV.U32 R187, RZ, RZ, R210 ;  /* 0x000000ffffbb7224 */ /* 0x000fe400078e00d2 */
[----:B------:R-:W-:Y:S02]  /*15af0*/  IMAD.MOV.U32 R186, RZ, RZ, R211 ;  /* 0x000000ffffba7224 */ /* 0x000fe400078e00d3 */
[----:B------:R-:W2:Y:S04]  /*15b00*/  LDL.LU.64 R210, [R1+0x1d0] ;  /* 0x0001d00001d27983 */ /* 0x000ea80000300a00 */
[----:B-1----:R-:W3:Y:S04]  /*15b10*/  LDL.LU.64 R8, [R1+0x228] ;  /* 0x0002280001087983 */ /* 0x002ee80000300a00 */
[----:B------:R-:W4:Y:S01]  /*15b20*/  LDL.LU.64 R6, [R1+0x290] ;  /* 0x0002900001067983 */ /* 0x000f220000300a00 */
[----:B------:R-:W-:Y:S01]  /*15b30*/  MOV R193, R194 ;  /* 0x000000c200c17202 */ /* 0x000fe20000000f00 */
[----:B------:R-:W-:-:S02]  /*15b40*/  IMAD.MOV.U32 R192, RZ, RZ, R195 ;  /* 0x000000ffffc07224 */ /* 0x000fc400078e00c3 */
[----:B------:R-:W4:Y:S01]  /*15b50*/  LDL.LU.64 R240, [R1+0x270] ;  /* 0x0002700001f07983 */ /* 0x000f220000300a00 */
[----:B------:R-:W-:Y:S02]  /*15b60*/  IMAD.MOV.U32 R195, RZ, RZ, R242 ;  /* 0x000000ffffc37224 */ /* 0x000fe400078e00f2 */
[----:B------:R-:W-:Y:S02]  /*15b70*/  IMAD.MOV.U32 R194, RZ, RZ, R243 ;  /* 0x000000ffffc27224 */ /* 0x000fe400078e00f3 */
[----:B------:R-:W4:Y:S04]  /*15b80*/  LDL.LU.64 R242, [R1+0x278] ;  /* 0x0002780001f27983 */ /* 0x000f280000300a00 */
[----:B------:R-:W4:Y:S04]  /*15b90*/  LDL.LU.64 R4, [R1+0x280] ;  /* 0x0002800001047983 */ /* 0x000f280000300a00 */
[----:B------:R-:W4:Y:S04]  /*15ba0*/  LDL.LU.64 R156, [R1+0x288] ;  /* 0x00028800019c7983 */ /* 0x000f280000300a00 */
[----:B------:R-:W4:Y:S04]  /*15bb0*/  LDL.LU.64 R152, [R1+0x250] ;  /* 0x0002500001987983 */ /* 0x000f280000300a00 */
[----:B------:R-:W4:Y:S04]  /*15bc0*/  LDL.LU.64 R2, [R1+0x248] ;  /* 0x0002480001027983 */ /* 0x000f280000300a00 */
[----:B------:R-:W4:Y:S04]  /*15bd0*/  LDL.LU.64 R14, [R1+0x240] ;  /* 0x00024000010e7983 */ /* 0x000f280000300a00 */
[----:B------:R-:W4:Y:S01]  /*15be0*/  LDL.LU.64 R12, [R1+0x238] ;  /* 0x00023800010c7983 */ /* 0x000f220000300a00 */
[----:B------:R-:W-:-:S03]  /*15bf0*/  MOV R207, R208 ;  /* 0x000000d000cf7202 */ /* 0x000fc60000000f00 */
[----:B------:R-:W4:Y:S01]  /*15c00*/  LDL.LU.64 R10, [R1+0x1e8] ;  /* 0x0001e800010a7983 */ /* 0x000f220000300a00 */
[----:B------:R-:W-:Y:S02]  /*15c10*/  IMAD.MOV.U32 R206, RZ, RZ, R209 ;  /* 0x000000ffffce7224 */ /* 0x000fe400078e00d1 */
[----:B------:R-:W-:Y:S02]  /*15c20*/  IMAD.MOV.U32 R189, RZ, RZ, R196 ;  /* 0x000000ffffbd7224 */ /* 0x000fe400078e00c4 */
[----:B------:R-:W-:Y:S02]  /*15c30*/  IMAD.MOV.U32 R188, RZ, RZ, R197 ;  /* 0x000000ffffbc7224 */ /* 0x000fe400078e00c5 */
[----:B------:R-:W-:Y:S01]  /*15c40*/  IMAD.MOV.U32 R197, RZ, RZ, R198 ;  /* 0x000000ffffc57224 */ /* 0x000fe200078e00c6 */
[----:B------:R-:W-:Y:S01]  /*15c50*/  MOV R198, R219 ;  /* 0x000000db00c67202 */ /* 0x000fe20000000f00 */
[----:B------:R-:W-:Y:S02]  /*15c60*/  IMAD.MOV.U32 R196, RZ, RZ, R199 ;  /* 0x000000ffffc47224 */ /* 0x000fe400078e00c7 */
[----:B------:R-:W-:-:S02]  /*15c70*/  IMAD.MOV.U32 R201, RZ, RZ, R216 ;  /* 0x000000ffffc97224 */ /* 0x000fc400078e00d8 */
[----:B------:R-:W-:Y:S02]  /*15c80*/  IMAD.MOV.U32 R200, RZ, RZ, R217 ;  /* 0x000000ffffc87224 */ /* 0x000fe400078e00d9 */
[----:B------:R-:W-:Y:S02]  /*15c90*/  IMAD.MOV.U32 R199, RZ, RZ, R218 ;  /* 0x000000ffffc77224 */ /* 0x000fe400078e00da */
[----:B--2---:R-:W-:Y:S02]  /*15ca0*/  IMAD.MOV.U32 R209, RZ, RZ, R210 ;  /* 0x000000ffffd17224 */ /* 0x004fe400078e00d2 */
[----:B------:R-:W-:Y:S02]  /*15cb0*/  IMAD.MOV.U32 R208, RZ, RZ, R211 ;  /* 0x000000ffffd07224 */ /* 0x000fe400078e00d3 */
[----:B---3--:R-:W-:Y:S02]  /*15cc0*/  IMAD.MOV.U32 R211, RZ, RZ, R8 ;  /* 0x000000ffffd37224 */ /* 0x008fe400078e0008 */
[----:B------:R-:W-:-:S02]  /*15cd0*/  IMAD.MOV.U32 R210, RZ, RZ, R9 ;  /* 0x000000ffffd27224 */ /* 0x000fc400078e0009 */
[----:B------:R-:W2:Y:S01]  /*15ce0*/  LDL.LU.64 R8, [R1+0x1e0] ;  /* 0x0001e00001087983 */ /* 0x000ea20000300a00 */
[----:B----4-:R-:W-:Y:S01]  /*15cf0*/  IMAD.MOV.U32 R213, RZ, RZ, R6 ;  /* 0x000000ffffd57224 */ /* 0x010fe200078e0006 */
[----:B------:R-:W-:Y:S02]  /*15d00*/  MOV R212, R7 ;  /* 0x0000000700d47202 */ /* 0x000fe40000000f00 */
[----:B------:R-:W3:Y:S01]  /*15d10*/  LDL.LU.64 R6, [R1+0x1d8] ;  /* 0x0001d80001067983 */ /* 0x000ee20000300a00 */
[----:B------:R-:W-:Y:S02]  /*15d20*/  IMAD.MOV.U32 R215, RZ, RZ, R240 ;  /* 0x000000ffffd77224 */ /* 0x000fe400078e00f0 */
[----:B------:R-:W-:Y:S02]  /*15d30*/  IMAD.MOV.U32 R214, RZ, RZ, R241 ;  /* 0x000000ffffd67224 */ /* 0x000fe400078e00f1 */
[----:B------:R-:W4:Y:S01]  /*15d40*/  LDL.LU.64 R240, [R1+0x1c8] ;  /* 0x0001c80001f07983 */ /* 0x000f220000300a00 */
[----:B------:R-:W-:-:S02]  /*15d50*/  IMAD.MOV.U32 R217, RZ, RZ, R242 ;  /* 0x000000ffffd97224 */ /* 0x000fc400078e00f2 */
[----:B------:R-:W-:Y:S02]  /*15d60*/  IMAD.MOV.U32 R216, RZ, RZ, R243 ;  /* 0x000000ffffd87224 */ /* 0x000fe400078e00f3 */
[----:B------:R-:W4:Y:S01]  /*15d70*/  LDL.LU.64 R242, [R1+0x170] ;  /* 0x0001700001f27983 */ /* 0x000f220000300a00 */
[----:B------:R-:W-:Y:S02]  /*15d80*/  IMAD.MOV.U32 R219, RZ, RZ, R4 ;  /* 0x000000ffffdb7224 */ /* 0x000fe400078e0004 */
[----:B------:R-:W-:Y:S02]  /*15d90*/  IMAD.MOV.U32 R218, RZ, RZ, R5 ;  /* 0x000000ffffda7224 */ /* 0x000fe400078e0005 */
[----:B------:R-:W4:Y:S01]  /*15da0*/  LDL.LU.64 R4, [R1+0x168] ;  /* 0x0001680001047983 */ /* 0x000f220000300a00 */
[----:B------:R-:W-:Y:S01]  /*15db0*/  MOV R221, R156 ;  /* 0x0000009c00dd7202 */ /* 0x000fe20000000f00 */
        /* <DEDUP_REMOVED lines=12> */
[----:B------:R-:W-:Y:S02]  /*15e80*/  IMAD.MOV.U32 R229, RZ, RZ, R13 ;  /* 0x000000ffffe57224 */ /* 0x000fe400078e000d */
[----:B------:R-:W4:Y:S01]  /*15e90*/  LDL.LU.64 R12, [R1+0x120] ;  /* 0x00012000010c7983 */ /* 0x000f220000300a00 */
[----:B------:R-:W-:Y:S02]  /*15ea0*/  IMAD.MOV.U32 R232, RZ, RZ, R10 ;  /* 0x000000ffffe87224 */ /* 0x000fe400078e000a */
[----:B------:R-:W-:Y:S02]  /*15eb0*/  IMAD.MOV.U32 R231, RZ, RZ, R11 ;  /* 0x000000ffffe77224 */ /* 0x000fe400078e000b */
[----:B------:R-:W4:Y:S01]  /*15ec0*/  LDL.LU.64 R10, [R1+0x118] ;  /* 0x00011800010a7983 */ /* 0x000f220000300a00 */
[----:B--2---:R-:W-:Y:S02]  /*15ed0*/  IMAD.MOV.U32 R234, RZ, RZ, R8 ;  /* 0x000000ffffea7224 */ /* 0x004fe400078e0008 */
[----:B------:R-:W-:-:S02]  /*15ee0*/  IMAD.MOV.U32 R233, RZ, RZ, R9 ;  /* 0x000000ffffe97224 */ /* 0x000fc400078e0009 */
[----:B------:R-:W2:Y:S01]  /*15ef0*/  LDL.LU.64 R8, [R1+0x90] ;  /* 0x0000900001087983 */ /* 0x000ea20000300a00 */
[----:B---3--:R-:W-:Y:S01]  /*15f00*/  MOV R236, R6 ;  /* 0x0000000600ec7202 */ /* 0x008fe20000000f00 */
[----:B------:R-:W-:Y:S02]  /*15f10*/  IMAD.MOV.U32 R235, RZ, RZ, R7 ;  /* 0x000000ffffeb7224 */ /* 0x000fe400078e0007 */
[----:B------:R-:W3:Y:S04]  /*15f20*/  LDL.LU.64 R6, [R1+0x80] ;  /* 0x0000800001067983 */ /* 0x000ee80000300a00 */
[----:B------:R-:W3:Y:S04]  /*15f30*/  LDL.LU.64 R16, [R1+0x78] ;  /* 0x0000780001107983 */ /* 0x000ee80000300a00 */
[----:B------:R-:W3:Y:S01]  /*15f40*/  LDL.LU.64 R18, [R1+0xc0] ;  /* 0x0000c00001127983 */ /* 0x000ee20000300a00 */
[----:B----4-:R-:W-:-:S02]  /*15f50*/  IMAD.MOV.U32 R238, RZ, RZ, R240 ;  /* 0x000000ffffee7224 */ /* 0x010fc400078e00f0 */
[----:B------:R-:W-:Y:S02]  /*15f60*/  IMAD.MOV.U32 R237, RZ, RZ, R241 ;  /* 0x000000ffffed7224 */ /* 0x000fe400078e00f1 */
[----:B------:R-:W-:Y:S01]  /*15f70*/  IMAD.MOV.U32 R240, RZ, RZ, R242 ;  /* 0x000000fffff07224 */ /* 0x000fe200078e00f2 */
[----:B------:R-:W-:Y:S01]  /*15f80*/  MOV R241, R5 ;  /* 0x0000000500f17202 */ /* 0x000fe20000000f00 */
[----:B------:R-:W-:Y:S02]  /*15f90*/  IMAD.MOV.U32 R242, RZ, RZ, R4 ;  /* 0x000000fffff27224 */ /* 0x000fe400078e0004 */
[----:B------:R-:W4:Y:S01]  /*15fa0*/  LDL.LU.64 R4, [R1+0x30] ;  /* 0x0000300001047983 */ /* 0x000f220000300a00 */
[----:B------:R-:W-:Y:S02]  /*15fb0*/  IMAD.MOV.U32 R239, RZ, RZ, R243 ;  /* 0x000000ffffef7224 */ /* 0x000fe400078e00f3 */
[----:B------:R-:W-:Y:S02]  /*15fc0*/  IMAD.MOV.U32 R244, RZ, RZ, R156 ;  /* 0x000000fffff47224 */ /* 0x000fe400078e009c */
[----:B------:R-:W-:-:S02]  /*15fd0*/  IMAD.MOV.U32 R243, RZ, RZ, R157 ;  /* 0x000000fffff37224 */ /* 0x000fc400078e009d */
[----:B------:R-:W4:Y:S01]  /*15fe0*/  LDL.LU.64 R156, [R1+0x40] ;  /* 0x00004000019c7983 */ /* 0x000f220000300a00 */
[----:B------:R-:W-:Y:S02]  /*15ff0*/  IMAD.MOV.U32 R246, RZ, RZ, R152 ;  /* 0x000000fffff67224 */ /* 0x000fe400078e0098 */
[----:B------:R-:W-:Y:S02]  /*16000*/  IMAD.MOV.U32 R245, RZ, RZ, R153 ;  /* 0x000000fffff57224 */ /* 0x000fe400078e0099 */
[----:B------:R-:W4:Y:S01]  /*16010*/  LDL.LU.64 R152, [R1+0x58] ;  /* 0x0000580001987983 */ /* 0x000f220000300a00 */
[----:B------:R-:W-:Y:S02]  /*16020*/  IMAD.MOV.U32 R248, RZ, RZ, R2 ;  /* 0x000000fffff87224 */ /* 0x000fe400078e0002 */
[----:B------:R-:W-:Y:S02]  /*16030*/  IMAD.MOV.U32 R247, RZ, RZ, R3 ;  /* 0x000000fffff77224 */ /* 0x000fe400078e0003 */
[----:B------:R-:W4:Y:S01]  /*16040*/  LDL.LU.64 R2, [R1+0x60] ;  /* 0x0000600001027983 */ /* 0x000f220000300a00 */
[----:B------:R-:W-:Y:S01]  /*16050*/  MOV R250, R14 ;  /* 0x0000000e00fa7202 */ /* 0x000fe20000000f00 */
[----:B------:R-:W-:-:S02]  /*16060*/  IMAD.MOV.U32 R249, RZ, RZ, R15 ;  /* 0x000000fffff97224 */ /* 0x000fc400078e000f */
[----:B------:R-:W4:Y:S01]  /*16070*/  LDL.LU.64 R14, [R1+0x428] ;  /* 0x00042800010e7983 */ /* 0x000f220000300a00 */
[----:B------:R-:W-:Y:S02]  /*16080*/  IMAD.MOV.U32 R252, RZ, RZ, R12 ;  /* 0x000000fffffc7224 */ /* 0x000fe400078e000c */
[----:B------:R-:W-:Y:S02]  /*16090*/  IMAD.MOV.U32 R251, RZ, RZ, R13 ;  /* 0x000000fffffb7224 */ /* 0x000fe400078e000d */
[----:B------:R-:W4:Y:S01]  /*160a0*/  LDL.LU.64 R12, [R1+0x438] ;  /* 0x00043800010c7983 */ /* 0x000f220000300a00 */
[----:B------:R-:W-:-:S03]  /*160b0*/  IMAD.MOV.U32 R20, RZ, RZ, R11 ;  /* 0x000000ffff147224 */ /* 0x000fc600078e000b */
[----:B------:R1:W-:Y:S04]  /*160c0*/  STL [R1+0x4], R10 ;  /* 0x0000040a01007387 */ /* 0x0003e80000100800 */
[----:B-1----:R-:W4:Y:S04]  /*160d0*/  LDL.LU.64 R10, [R1+0x448] ;  /* 0x00044800010a7983 */ /* 0x002f280000300a00 */
[----:B------:R2:W-:Y:S02]  /*160e0*/  STL [R1], R20 ;  /* 0x0000001401007387 */ /* 0x0005e40000100800 */
[----:B--2---:R-:W-:-:S02]  /*160f0*/  IMAD.MOV.U32 R20, RZ, RZ, R9 ;  /* 0x000000ffff147224 */ /* 0x004fc400078e0009 */
[----:B------:R1:W-:Y:S04]  /*16100*/  STL [R1+0xc], R8 ;  /* 0x00000c0801007387 */ /* 0x0003e80000100800 */
[----:B-1----:R-:W2:Y:S04]  /*16110*/  LDL.LU.64 R8, [R1+0x458] ;  /* 0x0004580001087983 */ /* 0x002ea80000300a00 */
[----:B------:R1:W-:Y:S04]  /*16120*/  STL [R1+0x8], R20 ;  /* 0x0000081401007387 */ /* 0x0003e80000100800 */
[----:B---3--:R3:W-:Y:S01]  /*16130*/  STL [R1+0x14], R6 ;  /* 0x0000140601007387 */ /* 0x0087e20000100800 */
[----:B-1----:R-:W-:-:S03]  /*16140*/  IMAD.MOV.U32 R20, RZ, RZ, R7 ;  /* 0x000000ffff147224 */ /* 0x002fc600078e0007 */
[----:B---3--:R-:W3:Y:S04]  /*16150*/  LDL.LU.64 R6, [R1+0x3e0] ;  /* 0x0003e00001067983 */ /* 0x008ee80000300a00 */
[----:B------:R1:W-:Y:S04]  /*16160*/  STL [R1+0x10], R20 ;  /* 0x0000101401007387 */ /* 0x0003e80000100800 */
[----:B------:R1:W-:Y:S02]  /*16170*/  STL [R1+0x1c], R16 ;  /* 0x00001c1001007387 */ /* 0x0003e40000100800 */
[----:B-1----:R-:W-:-:S02]  /*16180*/  MOV R20, R17 ;  /* 0x0000001100147202 */ /* 0x002fc40000000f00 */
[----:B------:R-:W3:Y:S04]  /*16190*/  LDL.LU.64 R16, [R1+0x3e8] ;  /* 0x0003e80001107983 */ /* 0x000ee80000300a00 */
[----:B------:R1:W-:Y:S04]  /*161a0*/  STL [R1+0x18], R20 ;  /* 0x0000181401007387 */ /* 0x0003e80000100800 */
[----:B------:R4:W-:Y:S04]  /*161b0*/  STL [R1+0x24], R18 ;  /* 0x0000241201007387 */ /* 0x0009e80000100800 */
[----:B-1----:R-:W3:Y:S01]  /*161c0*/  LDL.LU.64 R20, [R1+0x3f8] ;  /* 0x0003f80001147983 */ /* 0x002ee20000300a00 */
[----:B----4-:R-:W-:-:S05]  /*161d0*/  IMAD.MOV.U32 R18, RZ, RZ, R19 ;  /* 0x000000ffff127224 */ /* 0x010fca00078e0013 */
[----:B------:R1:W-:Y:S04]  /*161e0*/  STL [R1+0x20], R18 ;  /* 0x0000201201007387 */ /* 0x0003e80000100800 */
[----:B------:R4:W-:Y:S01]  /*161f0*/  STL [R1+0x2c], R4 ;  /* 0x00002c0401007387 */ /* 0x0009e20000100800 */
[----:B-1----:R-:W-:-:S03]  /*16200*/  IMAD.MOV.U32 R18, RZ, RZ, R5 ;  /* 0x000000ffff127224 */ /* 0x002fc600078e0005 */
[----:B----4-:R-:W4:Y:S04]  /*16210*/  LDL.LU.64 R4, [R1+0x408] ;  /* 0x0004080001047983 */ /* 0x010f280000300a00 */
[----:B------:R1:W-:Y:S04]  /*16220*/  STL [R1+0x28], R18 ;  /* 0x0000281201007387 */ /* 0x0003e80000100800 */
[----:B------:R1:W-:Y:S02]  /*16230*/  STL [R1+0x34], R156 ;  /* 0x0000349c01007387 */ /* 0x0003e40000100800 */
[----:B-1----:R-:W-:-:S02]  /*16240*/  IMAD.MOV.U32 R18, RZ, RZ, R157 ;  /* 0x000000ffff127224 */ /* 0x002fc400078e009d */
[----:B------:R-:W4:Y:S04]  /*16250*/  LDL.LU.64 R156, [R1+0x3a0] ;  /* 0x0003a000019c7983 */ /* 0x000f280000300a00 */
        /* <DEDUP_REMOVED lines=14> */
[----:B-1----:R-:W-:-:S02]  /*16340*/  MOV R18, R13 ;  /* 0x0000000d00127202 */ /* 0x002fc40000000f00 */
[----:B------:R-:W4:Y:S04]  /*16350*/  LDL.LU.64 R12, [R1+0x368] ;  /* 0x00036800010c7983 */ /* 0x000f280000300a00 */
[----:B------:R1:W-:Y:S04]  /*16360*/  STL [R1+0x50], R18 ;  /* 0x0000501201007387 */ /* 0x0003e80000100800 */
[----:B------:R1:W-:Y:S02]  /*16370*/  STL [R1+0x5c], R10 ;  /* 0x00005c0a01007387 */ /* 0x0003e40000100800 */
[----:B-1----:R-:W-:-:S02]  /*16380*/  IMAD.MOV.U32 R18, RZ, RZ, R11 ;  /* 0x000000ffff127224 */ /* 0x002fc400078e000b */
[----:B------:R-:W4:Y:S04]  /*16390*/  LDL.LU.64 R10, [R1+0x360] ;  /* 0x00036000010a7983 */ /* 0x000f280000300a00 */
[----:B------:R2:W-:Y:S02]  /*163a0*/  STL [R1+0x58], R18 ;  /* 0x0000581201007387 */ /* 0x0005e40000100800 */
[----:B--2---:R-:W-:Y:S02]  /*163b0*/  IMAD.MOV.U32 R18, RZ, RZ, R9 ;  /* 0x000000ffff127224 */ /* 0x004fe400078e0009 */
[----:B------:R1:W-:Y:S04]  /*163c0*/  STL [R1+0x64], R8 ;  /* 0x0000640801007387 */ /* 0x0003e80000100800 */
[----:B-1----:R-:W2:Y:S04]  /*163d0*/  LDL.LU.64 R8, [R1+0x378] ;  /* 0x0003780001087983 */ /* 0x002ea80000300a00 */
[----:B------:R1:W-:Y:S04]  /*163e0*/  STL [R1+0x60], R18 ;  /* 0x0000601201007387 */ /* 0x0003e80000100800 */
[----:B---3--:R3:W-:Y:S01]  /*163f0*/  STL [R1+0x6c], R6 ;  /* 0x00006c0601007387 */ /* 0x0087e20000100800 */
[----:B-1----:R-:W-:-:S03]  /*16400*/  IMAD.MOV.U32 R18, RZ, RZ, R7 ;  /* 0x000000ffff127224 */ /* 0x002fc600078e0007 */
[----:B---3--:R-:W3:Y:S04]  /*16410*/  LDL.LU.64 R6, [R1+0x370] ;  /* 0x0003700001067983 */ /* 0x008ee80000300a00 */
[----:B------:R1:W-:Y:S04]  /*16420*/  STL [R1+0x68], R18 ;  /* 0x0000681201007387 */ /* 0x0003e80000100800 */
[----:B------:R1:W-:Y:S04]  /*16430*/  STL [R1+0x74], R16 ;  /* 0x0000741001007387 */ /* 0x0003e80000100800 */
[----:B-1----:R-:W3:Y:S01]  /*16440*/  LDL.LU.64 R18, [R1+0x308] ;  /* 0x0003080001127983 */ /* 0x002ee20000300a00 */
[----:B------:R-:W-:-:S03]  /*16450*/  IMAD.MOV.U32 R16, RZ, RZ, R17 ;  /* 0x000000ffff107224 */ /* 0x000fc600078e0011 */
[----:B------:R1:W-:Y:S04]  /*16460*/  STL [R1+0x7c], R20 ;  /* 0x00007c1401007387 */ /* 0x0003e80000100800 */
[----:B------:R1:W-:Y:S02]  /*16470*/  STL [R1+0x70], R16 ;  /* 0x0000701001007387 */ /* 0x0003e40000100800 */
[----:B-1----:R-:W-:Y:S02]  /*16480*/  IMAD.MOV.U32 R20, RZ, RZ, R21 ;  /* 0x000000ffff147224 */ /* 0x002fe400078e0015 */
[----:B------:R-:W3:Y:S04]  /*16490*/  LDL.LU.64 R16, [R1+0x318] ;  /* 0x0003180001107983 */ /* 0x000ee80000300a00 */
[----:B----4-:R-:W-:Y:S04]  /*164a0*/  STL [R1+0x84], R4 ;  /* 0x0000840401007387 */ /* 0x010fe80000100800 */
        /* <DEDUP_REMOVED lines=28> */
[----:B--2---:R2:W-:Y:S01]  /*16670*/  STL [R1+0xbc], R8 ;  /* 0x0000bc0801007387 */ /* 0x0045e20000100800 */
[----:B-1----:R-:W-:-:S03]  /*16680*/  IMAD.MOV.U32 R20, RZ, RZ, R9 ;  /* 0x000000ffff147224 */ /* 0x002fc600078e0009 */
[----:B--2---:R-:W2:Y:S04]  /*16690*/  LDL.LU.64 R8, [R1+0x268] ;  /* 0x0002680001087983 */ /* 0x004ea80000300a00 */
[----:B------:R-:W-:Y:S04]  /*166a0*/  STL [R1+0xb8], R20 ;  /* 0x0000b81401007387 */ /* 0x000fe80000100800 */
[----:B---3--:R1:W-:Y:S02]  /*166b0*/  STL [R1+0xc4], R6 ;  /* 0x0000c40601007387 */ /* 0x0083e40000100800 */
[----:B-1----:R-:W-:-:S02]  /*166c0*/  MOV R6, R7 ;  /* 0x0000000700067202 */ /* 0x002fc40000000f00 */
[----:B------:R1:W-:Y:S04]  /*166d0*/  STL [R1+0xcc], R18 ;  /* 0x0000cc1201007387 */ /* 0x0003e80000100800 */
[----:B------:R3:W-:Y:S01]  /*166e0*/  STL [R1+0xc0], R6 ;  /* 0x0000c00601007387 */ /* 0x0007e20000100800 */
[----:B-1----:R-:W-:-:S03]  /*166f0*/  IMAD.MOV.U32 R18, RZ, RZ, R19 ;  /* 0x000000ffff127224 */ /* 0x002fc600078e0013 */
[----:B---3--:R-:W3:Y:S04]  /*16700*/  LDL.LU.64 R6, [R1+0x2a0] ;  /* 0x0002a00001067983 */ /* 0x008ee80000300a00 */
[----:B------:R1:W-:Y:S04]  /*16710*/  STL [R1+0xd4], R16 ;  /* 0x0000d41001007387 */ /* 0x0003e80000100800 */
[----:B------:R1:W-:Y:S04]  /*16720*/  STL [R1+0xc8], R18 ;  /* 0x0000c81201007387 */ /* 0x0003e80000100800 */
[----:B------:R-:W3:Y:S01]  /*16730*/  LDL.LU.64 R20, [R1+0x2b0] ;  /* 0x0002b00001147983 */ /* 0x000ee20000300a00 */
[----:B-1----:R-:W-:-:S03]  /*16740*/  IMAD.MOV.U32 R16, RZ, RZ, R17 ;  /* 0x000000ffff107224 */ /* 0x002fc600078e0011 */
[----:B------:R-:W3:Y:S04]  /*16750*/  LDL.LU.64 R18, [R1+0x138] ;  /* 0x0001380001127983 */ /* 0x000ee80000300a00 */
[----:B------:R1:W-:Y:S04]  /*16760*/  STL [R1+0xd0], R16 ;  /* 0x0000d01001007387 */ /* 0x0003e80000100800 */
[----:B----4-:R4:W-:Y:S04]  /*16770*/  STL [R1+0xdc], R4 ;  /* 0x0000dc0401007387 */ /* 0x0109e80000100800 */
[----:B-1----:R-:W3:Y:S01]  /*16780*/  LDL.LU.64 R16, [R1+0x140] ;  /* 0x0001400001107983 */ /* 0x002ee20000300a00 */
[----:B----4-:R-:W-:-:S03]  /*16790*/  IMAD.MOV.U32 R4, RZ, RZ, R5 ;  /* 0x000000ffff047224 */ /* 0x010fc600078e0005 */
[----:B------:R-:W-:Y:S04]  /*167a0*/  STL [R1+0xe4], R156 ;  /* 0x0000e49c01007387 */ /* 0x000fe80000100800 */
[----:B------:R1:W-:Y:S04]  /*167b0*/  STL [R1+0xd8], R4 ;  /* 0x0000d80401007387 */ /* 0x0003e80000100800 */
[----:B-1----:R-:W4:Y:S01]  /*167c0*/  LDL.LU.64 R4, [R1+0x148] ;  /* 0x0001480001047983 */ /* 0x002f220000300a00 */
[----:B------:R-:W-:-:S03]  /*167d0*/  IMAD.MOV.U32 R22, RZ, RZ, R157 ;  /* 0x000000ffff167224 */ /* 0x000fc600078e009d */
[----:B------:R-:W-:Y:S04]  /*167e0*/  STL [R1+0xec], R152 ;  /* 0x0000ec9801007387 */ /* 0x000fe80000100800 */
[----:B------:R1:W-:Y:S04]  /*167f0*/  STL [R1+0xe0], R22 ;  /* 0x0000e01601007387 */ /* 0x0003e80000100800 */
[----:B------:R-:W4:Y:S01]  /*16800*/  LDL.LU.64 R156, [R1+0x210] ;  /* 0x00021000019c7983 */ /* 0x000f220000300a00 */
[----:B-1----:R-:W-:-:S03]  /*16810*/  IMAD.MOV.U32 R22, RZ, RZ, R153 ;  /* 0x000000ffff167224 */ /* 0x002fc600078e0099 */
[----:B------:R1:W-:Y:S04]  /*16820*/  STL [R1+0xf4], R2 ;  /* 0x0000f40201007387 */ /* 0x0003e80000100800 */
[----:B------:R-:W-:Y:S04]  /*16830*/  STL [R1+0xe8], R22 ;  /* 0x0000e81601007387 */ /* 0x000fe80000100800 */
[----:B------:R-:W4:Y:S01]  /*16840*/  LDL.LU.64 R152, [R1+0x150] ;  /* 0x0001500001987983 */ /* 0x000f220000300a00 */
[----:B-1----:R-:W-:-:S03]  /*16850*/  IMAD.MOV.U32 R2, RZ, RZ, R3 ;  /* 0x000000ffff027224 */ /* 0x002fc600078e0003 */
[----:B------:R-:W-:Y:S04]  /*16860*/  STL [R1+0xfc], R14 ;  /* 0x0000fc0e01007387 */ /* 0x000fe80000100800 */
[----:B------:R1:W-:Y:S04]  /*16870*/  STL [R1+0xf0], R2 ;  /* 0x0000f00201007387 */ /* 0x0003e80000100800 */
[----:B-1----:R-:W4:Y:S01]  /*16880*/  LDL.LU.64 R2, [R1+0x1a0] ;  /* 0x0001a00001027983 */ /* 0x002f220000300a00 */
[----:B------:R-:W-:-:S03]  /*16890*/  MOV R14, R15 ;  /* 0x0000000f000e7202 */ /* 0x000fc60000000f00 */
[----:B------:R-:W-:Y:S04]  /*168a0*/  STL [R1+0x104], R12 ;  /* 0x0001040c01007387 */ /* 0x000fe80000100800 */
[----:B------:R1:W-:Y:S04]  /*168b0*/  STL [R1+0xf8], R14 ;  /* 0x0000f80e01007387 */ /* 0x0003e80000100800 */
[----:B-1----:R-:W4:Y:S01]  /*168c0*/  LDL.LU.64 R14, [R1+0x198] ;  /* 0x00019800010e7983 */ /* 0x002f220000300a00 */
[----:B------:R-:W-:-:S03]  /*168d0*/  IMAD.MOV.U32 R12, RZ, RZ, R13 ;  /* 0x000000ffff0c7224 */ /* 0x000fc600078e000d */
[----:B------:R1:W-:Y:S04]  /*168e0*/  STL [R1+0x10c], R10 ;  /* 0x00010c0a01007387 */ /* 0x0003e80000100800 */
[----:B------:R1:W-:Y:S02]  /*168f0*/  STL [R1+0x100], R12 ;  /* 0x0001000c01007387 */ /* 0x0003e40000100800 */
[----:B-1----:R-:W-:Y:S02]  /*16900*/  IMAD.MOV.U32 R10, RZ, RZ, R11 ;  /* 0x000000ffff0a7224 */ /* 0x002fe400078e000b */
[----:B------:R-:W4:Y:S04]  /*16910*/  LDL.LU.64 R12, [R1+0x190] ;  /* 0x00019000010c7983 */ /* 0x000f280000300a00 */
[----:B--2---:R-:W-:Y:S04]  /*16920*/  STL [R1+0x114], R8 ;  /* 0x0001140801007387 */ /* 0x004fe80000100800 */
[----:B------:R1:W-:Y:S01]  /*16930*/  STL [R1+0x108], R10 ;  /* 0x0001080a01007387 */ /* 0x0003e20000100800 */
[----:B------:R-:W-:-:S03]  /*16940*/  IMAD.MOV.U32 R22, RZ, RZ, R9 ;  /* 0x000000ffff167224 */ /* 0x000fc600078e0009 */
[----:B-1----:R-:W2:Y:S04]  /*16950*/  LDL.LU.64 R10, [R1+0x188] ;  /* 0x00018800010a7983 */ /* 0x002ea80000300a00 */
[----:B------:R-:W2:Y:S04]  /*16960*/  LDL.LU.64 R8, [R1+0x178] ;  /* 0x0001780001087983 */ /* 0x000ea80000300a00 */
[----:B------:R1:W-:Y:S04]  /*16970*/  STL [R1+0x110], R22 ;  /* 0x0001101601007387 */ /* 0x0003e80000100800 */
[----:B---3--:R3:W-:Y:S01]  /*16980*/  STL [R1+0x11c], R6 ;  /* 0x00011c0601007387 */ /* 0x0087e20000100800 */
[----:B-1----:R-:W-:-:S03]  /*16990*/  IMAD.MOV.U32 R22, RZ, RZ, R7 ;  /* 0x000000ffff167224 */ /* 0x002fc600078e0007 */
[----:B---3--:R-:W3:Y:S04]  /*169a0*/  LDL.LU.64 R6, [R1+0x180] ;  /* 0x0001800001067983 */ /* 0x008ee80000300a00 */
[----:B------:R-:W-:Y:S04]  /*169b0*/  STL [R1+0x118], R22 ;  /* 0x0001181601007387 */ /* 0x000fe80000100800 */
[----:B------:R1:W-:Y:S04]  /*169c0*/  STL [R1+0x124], R20 ;  /* 0x0001241401007387 */ /* 0x0003e80000100800 */
[----:B------:R1:W-:Y:S02]  /*169d0*/  STL [R1+0x12c], R18 ;  /* 0x00012c1201007387 */ /* 0x0003e40000100800 */
[----:B-1----:R-:W-:-:S02]  /*169e0*/  IMAD.MOV.U32 R20, RZ, RZ, R21 ;  /* 0x000000ffff147224 */ /* 0x002fc400078e0015 */
[----:B------:R-:W-:-:S03]  /*169f0*/  IMAD.MOV.U32 R18, RZ, RZ, R19 ;  /* 0x000000ffff127224 */ /* 0x000fc600078e0013 */
[----:B------:R-:W-:Y:S04]  /*16a00*/  STL [R1+0x120], R20 ;  /* 0x0001201401007387 */ /* 0x000fe80000100800 */
[----:B------:R1:W-:Y:S04]  /*16a10*/  STL [R1+0x134], R16 ;  /* 0x0001341001007387 */ /* 0x0003e80000100800 */
[----:B------:R1:W-:Y:S02]  /*16a20*/  STL [R1+0x128], R18 ;  /* 0x0001281201007387 */ /* 0x0003e40000100800 */
[----:B-1----:R-:W-:-:S02]  /*16a30*/  MOV R16, R17 ;  /* 0x0000001100107202 */ /* 0x002fc40000000f00 */
[----:B------:R-:W3:Y:S04]  /*16a40*/  LDL.LU.64 R18, [R1+0x2c8] ;  /* 0x0002c80001127983 */ /* 0x000ee80000300a00 */
[----:B----4-:R-:W-:Y:S04]  /*16a50*/  STL [R1+0x13c], R4 ;  /* 0x00013c0401007387 */ /* 0x010fe80000100800 */
[----:B------:R1:W-:Y:S04]  /*16a60*/  STL [R1+0x130], R16 ;  /* 0x0001301001007387 */ /* 0x0003e80000100800 */
[----:B-1----:R-:W4:Y:S01]  /*16a70*/  LDL.LU.64 R16, [R1+0x298] ;  /* 0x0002980001107983 */ /* 0x002f220000300a00 */
[----:B------:R-:W-:-:S03]  /*16a80*/  IMAD.MOV.U32 R4, RZ, RZ, R5 ;  /* 0x000000ffff047224 */ /* 0x000fc600078e0005 */
[----:B------:R-:W-:Y:S04]  /*16a90*/  STL [R1+0x144], R156 ;  /* 0x0001449c01007387 */ /* 0x000fe80000100800 */
[----:B------:R1:W-:Y:S01]  /*16aa0*/  STL [R1+0x138], R4 ;  /* 0x0001380401007387 */ /* 0x0003e20000100800 */
[----:B------:R-:W-:-:S03]  /*16ab0*/  IMAD.MOV.U32 R20, RZ, RZ, R157 ;  /* 0x000000ffff147224 */ /* 0x000fc600078e009d */
[----:B-1----:R-:W4:Y:S04]  /*16ac0*/  LDL.LU.64 R4, [R1+0x218] ;  /* 0x0002180001047983 */ /* 0x002f280000300a00 */
        /* <DEDUP_REMOVED lines=16> */
[----:B--2---:R1:W-:Y:S04]  /*16bd0*/  STL [R1+0x16c], R10 ;  /* 0x00016c0a01007387 */ /* 0x0043e80000100800 */
[----:B------:R-:W-:Y:S04]  /*16be0*/  STL [R1+0x160], R12 ;  /* 0x0001600c01007387 */ /* 0x000fe80000100800 */
[----:B------:R2:W-:Y:S01]  /*16bf0*/  STL [R1+0x174], R8 ;  /* 0x0001740801007387 */ /* 0x0005e20000100800 */
[----:B-1----:R-:W-:-:S05]  /*16c00*/  MOV R10, R11 ;  /* 0x0000000b000a7202 */ /* 0x002fca0000000f00 */
[----:B------:R1:W-:Y:S01]  /*16c10*/  STL [R1+0x168], R10 ;  /* 0x0001680a01007387 */ /* 0x0003e20000100800 */
[----:B--2---:R-:W-:-:S03]  /*16c20*/  IMAD.MOV.U32 R8, RZ, RZ, R9 ;  /* 0x000000ffff087224 */ /* 0x004fc600078e0009 */
[----:B------:R-:W2:Y:S04]  /*16c30*/  LDL.LU.64 R12, [R1+0x338] ;  /* 0x00033800010c7983 */ /* 0x000ea80000300a00 */
[----:B---3--:R3:W-:Y:S04]  /*16c40*/  STL [R1+0x17c], R6 ;  /* 0x00017c0601007387 */ /* 0x0087e80000100800 */
[----:B------:R3:W-:Y:S04]  /*16c50*/  STL [R1+0x170], R8 ;  /* 0x0001700801007387 */ /* 0x0007e80000100800 */
[----:B-1----:R-:W2:Y:S01]  /*16c60*/  LDL.LU.64 R10, [R1+0x2f8] ;  /* 0x0002f800010a7983 */ /* 0x002ea20000300a00 */
[----:B---3--:R-:W-:-:S03]  /*16c70*/  IMAD.MOV.U32 R6, RZ, RZ, R7 ;  /* 0x000000ffff067224 */ /* 0x008fc600078e0007 */
[----:B------:R-:W-:Y:S04]  /*16c80*/  STL [R1+0x184], R150 ;  /* 0x0001849601007387 */ /* 0x000fe80000100800 */
[----:B------:R1:W-:Y:S04]  /*16c90*/  STL [R1+0x178], R6 ;  /* 0x0001780601007387 */ /* 0x0003e80000100800 */
[----:B------:R-:W3:Y:S04]  /*16ca0*/  LDL.LU.64 R8, [R1+0x2d0] ;  /* 0x0002d00001087983 */ /* 0x000ee80000300a00 */
[----:B------:R-:W-:Y:S04]  /*16cb0*/  STL [R1+0x180], R151 ;  /* 0x0001809701007387 */ /* 0x000fe80000100800 */
[----:B------:R1:W-:Y:S04]  /*16cc0*/  STL [R1+0x18c], R18 ;  /* 0x00018c1201007387 */ /* 0x0003e80000100800 */
[----:B-1----:R-:W3:Y:S01]  /*16cd0*/  LDL.LU.64 R6, [R1+0x2a8] ;  /* 0x0002a80001067983 */ /* 0x002ee20000300a00 */
[----:B------:R-:W-:-:S03]  /*16ce0*/  IMAD.MOV.U32 R18, RZ, RZ, R19 ;  /* 0x000000ffff127224 */ /* 0x000fc600078e0013 */
[----:B----4-:R-:W-:Y:S04]  /*16cf0*/  STL [R1+0x194], R16 ;  /* 0x0001941001007387 */ /* 0x010fe80000100800 */
[----:B------:R1:W-:Y:S04]  /*16d00*/  STL [R1+0x188], R18 ;  /* 0x0001881201007387 */ /* 0x0003e80000100800 */
[----:B-1----:R-:W4:Y:S01]  /*16d10*/  LDL.LU.64 R18, [R1+0x220] ;  /* 0x0002200001127983 */ /* 0x002f220000300a00 */
[----:B------:R-:W-:-:S03]  /*16d20*/  IMAD.MOV.U32 R16, RZ, RZ, R17 ;  /* 0x000000ffff107224 */ /* 0x000fc600078e0011 */
[----:B------:R-:W-:Y:S04]  /*16d30*/  STL [R1+0x19c], R4 ;  /* 0x00019c0401007387 */ /* 0x000fe80000100800 */
[----:B------:R1:W-:Y:S02]  /*16d40*/  STL [R1+0x190], R16 ;  /* 0x0001901001007387 */ /* 0x0003e40000100800 */
[----:B-1----:R-:W-:Y:S02]  /*16d50*/  IMAD.MOV.U32 R16, RZ, RZ, R5 ;  /* 0x000000ffff107224 */ /* 0x002fe400078e0005 */
        /* <DEDUP_REMOVED lines=14> */
[----:B------:R1:W-:Y:S04]  /*16e40*/  STL [R1+0x1bc], R14 ;  /* 0x0001bc0e01007387 */ /* 0x0003e80000100800 */
[----:B-1----:R-:W4:Y:S01]  /*16e50*/  LDL.LU.64 R16, [R1+0x380] ;  /* 0x0003800001107983 */ /* 0x002f220000300a00 */
[----:B------:R-:W-:-:S05]  /*16e60*/  IMAD.MOV.U32 R14, RZ, RZ, R15 ;  /* 0x000000ffff0e7224 */ /* 0x000fca00078e000f */
[----:B------:R1:W-:Y:S04]  /*16e70*/  STL [R1+0x1b8], R14 ;  /* 0x0001b80e01007387 */ /* 0x0003e80000100800 */
[----:B------:R-:W-:Y:S04]  /*16e80*/  STL [R1+0x1c4], R158 ;  /* 0x0001c49e01007387 */ /* 0x000fe80000100800 */
[----:B------:R-:W-:Y:S04]  /*16e90*/  STL [R1+0x1c0], R159 ;  /* 0x0001c09f01007387 */ /* 0x000fe80000100800 */
[----:B--2---:R2:W-:Y:S04]  /*16ea0*/  STL [R1+0x1cc], R12 ;  /* 0x0001cc0c01007387 */ /* 0x0045e80000100800 */
[----:B-1----:R-:W4:Y:S01]  /*16eb0*/  LDL.LU.64 R14, [R1+0x340] ;  /* 0x00034000010e7983 */ /* 0x002f220000300a00 */
[----:B--2---:R-:W-:-:S03]  /*16ec0*/  IMAD.MOV.U32 R12, RZ, RZ, R13 ;  /* 0x000000ffff0c7224 */ /* 0x004fc600078e000d */
[----:B------:R1:W-:Y:S04]  /*16ed0*/  STL [R1+0x1d4], R10 ;  /* 0x0001d40a01007387 */ /* 0x0003e80000100800 */
[----:B------:R2:W-:Y:S01]  /*16ee0*/  STL [R1+0x1c8], R12 ;  /* 0x0001c80c01007387 */ /* 0x0005e20000100800 */
[----:B-1----:R-:W-:-:S03]  /*16ef0*/  IMAD.MOV.U32 R10, RZ, RZ, R11 ;  /* 0x000000ffff0a7224 */ /* 0x002fc600078e000b */
[----:B--2---:R-:W2:Y:S04]  /*16f00*/  LDL.LU.64 R12, [R1+0x300] ;  /* 0x00030000010c7983 */ /* 0x004ea80000300a00 */
[----:B---3--:R1:W-:Y:S04]  /*16f10*/  STL [R1+0x1dc], R8 ;  /* 0x0001dc0801007387 */ /* 0x0083e80000100800 */
[----:B------:R3:W-:Y:S01]  /*16f20*/  STL [R1+0x1d0], R10 ;  /* 0x0001d00a01007387 */ /* 0x0007e20000100800 */
[----:B-1----:R-:W-:-:S03]  /*16f30*/  IMAD.MOV.U32 R8, RZ, RZ, R9 ;  /* 0x000000ffff087224 */ /* 0x002fc600078e0009 */
[----:B---3--:R-:W3:Y:S04]  /*16f40*/  LDL.LU.64 R10, [R1+0x2d8] ;  /* 0x0002d800010a7983 */ /* 0x008ee80000300a00 */
[----:B------:R1:W-:Y:S04]  /*16f50*/  STL [R1+0x1e4], R6 ;  /* 0x0001e40601007387 */ /* 0x0003e80000100800 */
[----:B------:R1:W-:Y:S02]  /*16f60*/  STL [R1+0x1d8], R8 ;  /* 0x0001d80801007387 */ /* 0x0003e40000100800 */
[----:B-1----:R-:W-:-:S02]  /*16f70*/  IMAD.MOV.U32 R6, RZ, RZ, R7 ;  /* 0x000000ffff067224 */ /* 0x002fc400078e0007 */
[----:B------:R-:W3:Y:S04]  /*16f80*/  LDL.LU.64 R8, [R1+0x2b8] ;  /* 0x0002b80001087983 */ /* 0x000ee80000300a00 */
[----:B----4-:R-:W-:Y:S04]  /*16f90*/  STL [R1+0x1ec], R18 ;  /* 0x0001ec1201007387 */ /* 0x010fe80000100800 */
[----:B------:R1:W-:Y:S04]  /*16fa0*/  STL [R1+0x1e0], R6 ;  /* 0x0001e00601007387 */ /* 0x0003e80000100800 */
[----:B-1----:R-:W4:Y:S04]  /*16fb0*/  LDL.LU.64 R6, [R1+0x260] ;  /* 0x0002600001067983 */ /* 0x002f280000300a00 */
[----:B------:R-:W4:Y:S01]  /*16fc0*/  LDL.LU.64 R20, [R1+0x258] ;  /* 0x0002580001147983 */ /* 0x000f220000300a00 */
[----:B------:R-:W-:-:S05]  /*16fd0*/  MOV R18, R19 ;  /* 0x0000001300127202 */ /* 0x000fca0000000f00 */
[----:B------:R1:W-:Y:S04]  /*16fe0*/  STL [R1+0x1e8], R18 ;  /* 0x0001e81201007387 */ /* 0x0003e80000100800 */
        /* <DEDUP_REMOVED lines=8> */
[----:B------:R1:W-:Y:S01]  /*17070*/  STL [R1+0x204], R152 ;  /* 0x0002049801007387 */ /* 0x0003e20000100800 */
[----:B------:R-:W-:-:S03]  /*17080*/  IMAD.MOV.U32 R22, RZ, RZ, R153 ;  /* 0x000000ffff167224 */ /* 0x000fc600078e0099 */
[----:B-1----:R-:W4:Y:S04]  /*17090*/  LDL.LU.64 R18, [R1+0x3c8] ;  /* 0x0003c80001127983 */ /* 0x002f280000300a00 */
[----:B------:R1:W-:Y:S04]  /*170a0*/  STL [R1+0x20c], R2 ;  /* 0x00020c0201007387 */ /* 0x0003e80000100800 */
[----:B------:R1:W-:Y:S04]  /*170b0*/  STL [R1+0x200], R22 ;  /* 0x0002001601007387 */ /* 0x0003e80000100800 */
[----:B------:R-:W4:Y:S01]  /*170c0*/  LDL.LU.64 R152, [R1+0x388] ;  /* 0x0003880001987983 */ /* 0x000f220000300a00 */
[----:B-1----:R-:W-:-:S03]  /*170d0*/  IMAD.MOV.U32 R2, RZ, RZ, R3 ;  /* 0x000000ffff027224 */ /* 0x002fc600078e0003 */
[----:B------:R-:W-:Y:S01]  /*170e0*/  STL [R1+0x214], R16 ;  /* 0x0002141001007387 */ /* 0x000fe20000100800 */
[----:B------:R-:W-:-:S03]  /*170f0*/  IMAD.MOV.U32 R22, RZ, RZ, R17 ;  /* 0x000000ffff167224 */ /* 0x000fc600078e0011 */
[----:B------:R1:W-:Y:S04]  /*17100*/  STL [R1+0x208], R2 ;  /* 0x0002080201007387 */ /* 0x0003e80000100800 */
[----:B-1----:R-:W4:Y:S04]  /*17110*/  LDL.LU.64 R2, [R1+0x348] ;  /* 0x0003480001027983 */ /* 0x002f280000300a00 */
[----:B------:R-:W4:Y:S04]  /*17120*/  LDL.LU.64 R16, [R1+0x310] ;  /* 0x0003100001107983 */ /* 0x000f280000300a00 */
[----:B------:R1:W-:Y:S04]  /*17130*/  STL [R1+0x210], R22 ;  /* 0x0002101601007387 */ /* 0x0003e80000100800 */
[----:B------:R1:W-:Y:S02]  /*17140*/  STL [R1+0x21c], R14 ;  /* 0x00021c0e01007387 */ /* 0x0003e40000100800 */
[----:B-1----:R-:W-:-:S02]  /*17150*/  IMAD.MOV.U32 R22, RZ, RZ, R15 ;  /* 0x000000ffff167224 */ /* 0x002fc400078e000f */
[----:B------:R-:W4:Y:S04]  /*17160*/  LDL.LU.64 R14, [R1+0x2e8] ;  /* 0x0002e800010e7983 */ /* 0x000f280000300a00 */
[----:B------:R1:W-:Y:S04]  /*17170*/  STL [R1+0x218], R22 ;  /* 0x0002181601007387 */ /* 0x0003e80000100800 */
[----:B--2---:R2:W-:Y:S01]  /*17180*/  STL [R1+0x224], R12 ;  /* 0x0002240c01007387 */ /* 0x0045e20000100800 */
[----:B-1----:R-:W-:-:S03]  /*17190*/  MOV R22, R13 ;  /* 0x0000000d00167202 */ /* 0x002fc60000000f00 */
[----:B--2---:R-:W2:Y:S04]  /*171a0*/  LDL.LU.64 R12, [R1+0x2c0] ;  /* 0x0002c000010c7983 */ /* 0x004ea80000300a00 */
[----:B------:R1:W-:Y:S04]  /*171b0*/  STL [R1+0x220], R22 ;  /* 0x0002201601007387 */ /* 0x0003e80000100800 */
[----:B---3--:R3:W-:Y:S01]  /*171c0*/  STL [R1+0x22c], R10 ;  /* 0x00022c0a01007387 */ /* 0x0087e20000100800 */
[----:B-1----:R-:W-:-:S03]  /*171d0*/  IMAD.MOV.U32 R22, RZ, RZ, R11 ;  /* 0x000000ffff167224 */ /* 0x002fc600078e000b */
[----:B---3--:R-:W3:Y:S04]  /*171e0*/  LDL.LU.64 R10, [R1+0x478] ;  /* 0x00047800010a7983 */ /* 0x008ee80000300a00 */
[----:B------:R1:W-:Y:S04]  /*171f0*/  STL [R1+0x228], R22 ;  /* 0x0002281601007387 */ /* 0x0003e80000100800 */
[----:B------:R1:W-:Y:S02]  /*17200*/  STL [R1+0x234], R8 ;  /* 0x0002340801007387 */ /* 0x0003e40000100800 */
[----:B-1----:R-:W-:-:S02]  /*17210*/  IMAD.MOV.U32 R22, RZ, RZ, R9 ;  /* 0x000000ffff167224 */ /* 0x002fc400078e0009 */
[----:B------:R-:W3:Y:S04]  /*17220*/  LDL.LU.64 R8, [R1+0x460] ;  /* 0x0004600001087983 */ /* 0x000ee80000300a00 */
[----:B------:R-:W-:Y:S04]  /*17230*/  STL [R1+0x230], R22 ;  /* 0x0002301601007387 */ /* 0x000fe80000100800 */
[----:B----4-:R1:W-:Y:S04]  /*17240*/  STL [R1+0x23c], R6 ;  /* 0x00023c0601007387 */ /* 0x0103e80000100800 */
[----:B------:R4:W-:Y:S01]  /*17250*/  STL [R1+0x244], R20 ;  /* 0x0002441401007387 */ /* 0x0009e20000100800 */
[----:B-1----:R-:W-:-:S05]  /*17260*/  IMAD.MOV.U32 R6, RZ, RZ, R7 ;  /* 0x000000ffff067224 */ /* 0x002fca00078e0007 */
[----:B------:R1:W-:Y:S01]  /*17270*/  STL [R1+0x238], R6 ;  /* 0x0002380601007387 */ /* 0x0003e20000100800 */
[----:B----4-:R-:W-:-:S03]  /*17280*/  IMAD.MOV.U32 R20, RZ, RZ, R21 ;  /* 0x000000ffff147224 */ /* 0x010fc600078e0015 */
[----:B-1----:R-:W4:Y:S04]  /*17290*/  LDL.LU.64 R6, [R1+0x430] ;  /* 0x0004300001067983 */ /* 0x002f280000300a00 */
[----:B------:R-:W-:Y:S04]  /*172a0*/  STL [R1+0x24c], R4 ;  /* 0x00024c0401007387 */ /* 0x000fe80000100800 */
[----:B------:R1:W-:Y:S02]  /*172b0*/  STL [R1+0x240], R20 ;  /* 0x0002401401007387 */ /* 0x0003e40000100800 */
[----:B-1----:R-:W-:-:S02]  /*172c0*/  IMAD.MOV.U32 R20, RZ, RZ, R5 ;  /* 0x000000ffff147224 */ /* 0x002fc400078e0005 */
[----:B------:R-:W4:Y:S04]  /*172d0*/  LDL.LU.64 R4, [R1+0x400] ;  /* 0x0004000001047983 */ /* 0x000f280000300a00 */
[----:B------:R1:W-:Y:S04]  /*172e0*/  STL [R1+0x248], R20 ;  /* 0x0002481401007387 */ /* 0x0003e80000100800 */
[----:B------:R1:W-:Y:S02]  /*172f0*/  STL [R1+0x254], R156 ;  /* 0x0002549c01007387 */ /* 0x0003e40000100800 */
[----:B-1----:R-:W-:-:S02]  /*17300*/  IMAD.MOV.U32 R20, RZ, RZ, R157 ;  /* 0x000000ffff147224 */ /* 0x002fc400078e009d */
[----:B------:R1:W-:Y:S04]  /*17310*/  STL [R1+0x25c], R18 ;  /* 0x00025c1201007387 */ /* 0x0003e80000100800 */
[----:B------:R-:W-:Y:S04]  /*17320*/  STL [R1+0x250], R20 ;  /* 0x0002501401007387 */ /* 0x000fe80000100800 */
[----:B------:R-:W4:Y:S01]  /*17330*/  LDL.LU.64 R156, [R1+0x3d0] ;  /* 0x0003d000019c7983 */ /* 0x000f220000300a00 */
[----:B-1----:R-:W-:-:S03]  /*17340*/  MOV R18, R19 ;  /* 0x0000001300127202 */ /* 0x002fc60000000f00 */
[----:B------:R-:W-:Y:S04]  /*17350*/  STL [R1+0x264], R152 ;  /* 0x0002649801007387 */ /* 0x000fe80000100800 */
[----:B------:R1:W-:Y:S02]  /*17360*/  STL [R1+0x258], R18 ;  /* 0x0002581201007387 */ /* 0x0003e40000100800 */
[----:B-1----:R-:W-:Y:S02]  /*17370*/  IMAD.MOV.U32 R18, RZ, RZ, R153 ;  /* 0x000000ffff127224 */ /* 0x002fe400078e0099 */
[----:B------:R-:W4:Y:S04]  /*17380*/  LDL.LU.64 R152, [R1+0x390] ;  /* 0x0003900001987983 */ /* 0x000f280000300a00 */
[----:B------:R-:W-:Y:S04]  /*17390*/  STL [R1+0x260], R18 ;  /* 0x0002601201007387 */ /* 0x000fe80000100800 */
[----:B------:R1:W-:Y:S04]  /*173a0*/  STL [R1+0x26c], R2 ;  /* 0x00026c0201007387 */ /* 0x0003e80000100800 */
[----:B------:R1:W-:Y:S02]  /*173b0*/  STL [R1+0x274], R16 ;  /* 0x0002741001007387 */ /* 0x0003e40000100800 */
[----:B-1----:R-:W-:-:S02]  /*173c0*/  IMAD.MOV.U32 R2, RZ, RZ, R3 ;  /* 0x000000ffff027224 */ /* 0x002fc400078e0003 */
[----:B------:R-:W-:-:S03]  /*173d0*/  IMAD.MOV.U32 R16, RZ, RZ, R17 ;  /* 0x000000ffff107224 */ /* 0x000fc600078e0011 */
[----:B------:R1:W-:Y:S04]  /*173e0*/  STL [R1+0x268], R2 ;  /* 0x0002680201007387 */ /* 0x0003e80000100800 */
[----:B-1----:R-:W4:Y:S04]  /*173f0*/  LDL.LU.64 R2, [R1+0x358] ;  /* 0x0003580001027983 */ /* 0x002f280000300a00 */
[----:B------:R1:W-:Y:S04]  /*17400*/  STL [R1+0x27c], R14 ;  /* 0x00027c0e01007387 */ /* 0x0003e80000100800 */
[----:B------:R-:W-:Y:S04]  /*17410*/  STL [R1+0x270], R16 ;  /* 0x0002701001007387 */ /* 0x000fe80000100800 */
[----:B------:R-:W4:Y:S01]  /*17420*/  LDL.LU.64 R150, [R1+0x320] ;  /* 0x0003200001967983 */ /* 0x000f220000300a00 */
[----:B-1----:R-:W-:-:S05]  /*17430*/  IMAD.MOV.U32 R14, RZ, RZ, R15 ;  /* 0x000000ffff0e7224 */ /* 0x002fca00078e000f */
[----:B------:R-:W-:Y:S04]  /*17440*/  STL [R1+0x278], R14 ;  /* 0x0002780e01007387 */ /* 0x000fe80000100800 */
[----:B--2---:R1:W-:Y:S04]  /*17450*/  STL [R1+0x284], R12 ;  /* 0x0002840c01007387 */ /* 0x0043e80000100800 */
[----:B------:R-:W2:Y:S01]  /*17460*/  LDL.LU.64 R88, [R1+0x4a0] ;  /* 0x0004a00001587983 */ /* 0x000ea20000300a00 */
[----:B-1----:R-:W-:-:S05]  /*17470*/  IMAD.MOV.U32 R12, RZ, RZ, R13 ;  /* 0x000000ffff0c7224 */ /* 0x002fca00078e000d */
[----:B------:R-:W-:Y:S04]  /*17480*/  STL [R1+0x280], R12 ;  /* 0x0002800c01007387 */ /* 0x000fe80000100800 */
[----:B---3--:R1:W-:Y:S04]  /*17490*/  STL [R1+0x28c], R10 ;  /* 0x00028c0a01007387 */ /* 0x0083e80000100800 */
[----:B------:R-:W3:Y:S01]  /*174a0*/  LDL.LU.64 R22, [R1+0x490] ;  /* 0x0004900001167983 */ /* 0x000ee20000300a00 */
[----:B-1----:R-:W-:-:S05]  /*174b0*/  IMAD.MOV.U32 R10, RZ, RZ, R11 ;  /* 0x000000ffff0a7224 */ /* 0x002fca00078e000b */
[----:B------:R-:W-:Y:S04]  /*174c0*/  STL [R1+0x288], R10 ;  /* 0x0002880a01007387 */ /* 0x000fe80000100800 */
[----:B------:R1:W-:Y:S04]  /*174d0*/  STL [R1+0x294], R8 ;  /* 0x0002940801007387 */ /* 0x0003e80000100800 */
[----:B------:R-:W3:Y:S04]  /*174e0*/  LDL.LU.64 R20, [R1+0x480] ;  /* 0x0004800001147983 */ /* 0x000ee80000300a00 */
[----:B------:R-:W3:Y:S01]  /*174f0*/  LDL.LU.64 R18, [R1+0x468] ;  /* 0x0004680001127983 */ /* 0x000ee20000300a00 */
[----:B-1----:R-:W-:-:S05]  /*17500*/  MOV R8, R9 ;  /* 0x0000000900087202 */ /* 0x002fca0000000f00 */
[----:B------:R-:W-:Y:S04]  /*17510*/  STL [R1+0x290], R8 ;  /* 0x0002900801007387 */ /* 0x000fe80000100800 */
[----:B----4-:R1:W-:Y:S04]  /*17520*/  STL [R1+0x29c], R6 ;  /* 0x00029c0601007387 */ /* 0x0103e80000100800 */
[----:B------:R-:W4:Y:S04]  /*17530*/  LDL.LU.64 R16, [R1+0x440] ;  /* 0x0004400001107983 */ /* 0x000f280000300a00 */
[----:B------:R-:W4:Y:S01]  /*17540*/  LDL.LU.64 R14, [R1+0x410] ;  /* 0x00041000010e7983 */ /* 0x000f220000300a00 */
[----:B-1----:R-:W-:-:S05]  /*17550*/  IMAD.MOV.U32 R6, RZ, RZ, R7 ;  /* 0x000000ffff067224 */ /* 0x002fca00078e0007 */
[----:B------:R-:W-:Y:S04]  /*17560*/  STL [R1+0x298], R6 ;  /* 0x0002980601007387 */ /* 0x000fe80000100800 */
[----:B------:R1:W-:Y:S04]  /*17570*/  STL [R1+0x2a4], R4 ;  /* 0x0002a40401007387 */ /* 0x0003e80000100800 */
[----:B------:R-:W4:Y:S04]  /*17580*/  LDL.LU.64 R12, [R1+0x3d8] ;  /* 0x0003d800010c7983 */ /* 0x000f280000300a00 */
[----:B------:R-:W4:Y:S01]  /*17590*/  LDL.LU.64 R10, [R1+0x398] ;  /* 0x00039800010a7983 */ /* 0x000f220000300a00 */
[----:B-1----:R-:W-:-:S05]  /*175a0*/  IMAD.MOV.U32 R4, RZ, RZ, R5 ;  /* 0x000000ffff047224 */ /* 0x002fca00078e0005 */
[----:B------:R1:W-:Y:S04]  /*175b0*/  STL [R1+0x2a0], R4 ;  /* 0x0002a00401007387 */ /* 0x0003e80000100800 */
[----:B------:R-:W-:Y:S04]  /*175c0*/  STL [R1+0x2ac], R156 ;  /* 0x0002ac9c01007387 */ /* 0x000fe80000100800 */
[----:B------:R-:W4:Y:S01]  /*175d0*/  LDL.LU.64 R8, [R1+0x4b8] ;  /* 0x0004b80001087983 */ /* 0x000f220000300a00 */
[----:B-1----:R-:W-:-:S03]  /*175e0*/  IMAD.MOV.U32 R4, RZ, RZ, R157 ;  /* 0x000000ffff047224 */ /* 0x002fc600078e009d */
[----:B------:R-:W4:Y:S04]  /*175f0*/  LDL.LU.64 R6, [R1+0x4b0] ;  /* 0x0004b00001067983 */ /* 0x000f280000300a00 */
[----:B------:R1:W-:Y:S04]  /*17600*/  STL [R1+0x2a8], R4 ;  /* 0x0002a80401007387 */ /* 0x0003e80000100800 */
[----:B------:R1:W-:Y:S04]  /*17610*/  STL [R1+0x2b4], R152 ;  /* 0x0002b49801007387 */ /* 0x0003e80000100800 */
[----:B-1----:R-:W4:Y:S01]  /*17620*/  LDL.LU.64 R4, [R1+0x4a8] ;  /* 0x0004a80001047983 */ /* 0x002f220000300a00 */
[----:B------:R-:W-:-:S03]  /*17630*/  IMAD.MOV.U32 R123, RZ, RZ, R153 ;  /* 0x000000ffff7b7224 */ /* 0x000fc600078e0099 */
[----:B------:R-:W4:Y:S04]  /*17640*/  LDL.LU.64 R152, [R1+0x498] ;  /* 0x0004980001987983 */ /* 0x000f280000300a00 */
[----:B------:R1:W-:Y:S02]  /*17650*/  STL [R1+0x2b0], R123 ;  /* 0x0002b07b01007387 */ /* 0x0003e40000100800 */
[----:B-1----:R-:W-:Y:S02]  /*17660*/  IMAD.MOV.U32 R123, RZ, RZ, R3 ;  /* 0x000000ffff7b7224 */ /* 0x002fe400078e0003 */
[----:B------:R1:W-:Y:S04]  /*17670*/  STL [R1+0x2bc], R2 ;  /* 0x0002bc0201007387 */ /* 0x0003e80000100800 */
[----:B------:R-:W4:Y:S04]  /*17680*/  LDL.LU.64 R156, [R1+0x488] ;  /* 0x00048800019c7983 */ /* 0x000f280000300a00 */
[----:B-1----:R-:W4:Y:S04]  /*17690*/  LDL.LU.64 R2, [R1+0x470] ;  /* 0x0004700001027983 */ /* 0x002f280000300a00 */
[----:B------:R1:W-:Y:S02]  /*176a0*/  STL [R1+0x2b8], R123 ;  /* 0x0002b87b01007387 */ /* 0x0003e40000100800 */
[----:B-1----:R-:W-:-:S02]  /*176b0*/  IMAD.MOV.U32 R123, RZ, RZ, R151 ;  /* 0x000000ffff7b7224 */ /* 0x002fc400078e0097 */
[----:B------:R1:W-:Y:S04]  /*176c0*/  STL [R1+0x2c4], R150 ;  /* 0x0002c49601007387 */ /* 0x0003e80000100800 */
[----:B------:R-:W4:Y:S04]  /*176d0*/  LDL.LU.64 R158, [R1+0x450] ;  /* 0x00045000019e7983 */ /* 0x000f280000300a00 */
[----:B--2---:R-:W-:Y:S04]  /*176e0*/  STL [R1+0x2cc], R88 ;  /* 0x0002cc5801007387 */ /* 0x004fe80000100800 */
[----:B------:R2:W-:Y:S04]  /*176f0*/  STL [R1+0x2c0], R123 ;  /* 0x0002c07b01007387 */ /* 0x0005e80000100800 */
[----:B-1----:R-:W4:Y:S01]  /*17700*/  LDL.LU.64 R150, [R1+0x418] ;  /* 0x0004180001967983 */ /* 0x002f220000300a00 */
[----:B--2---:R-:W-:-:S03]  /*17710*/  MOV R123, R89 ;  /* 0x00000059007b7202 */ /* 0x004fc60000000f00 */
[----:B------:R1:W5:Y:S04]  /*17720*/  LDL.LU.64 R88, [R1+0x648] ;  /* 0x0006480001587983 */ /* 0x0003680000300a00 */
[----:B---3--:R-:W-:Y:S04]  /*17730*/  STL [R1+0x2d4], R22 ;  /* 0x0002d41601007387 */ /* 0x008fe80000100800 */
[----:B------:R2:W-:Y:S02]  /*17740*/  STL [R1+0x2c8], R123 ;  /* 0x0002c87b01007387 */ /* 0x0005e40000100800 */
[----:B--2---:R-:W-:-:S02]  /*17750*/  IMAD.MOV.U32 R123, RZ, RZ, R23 ;  /* 0x000000ffff7b7224 */ /* 0x004fc400078e0017 */
[----:B------:R1:W5:Y:S04]  /*17760*/  LDL.LU.64 R22, [R1+0x640] ;  /* 0x0006400001167983 */ /* 0x0003680000300a00 */
[----:B------:R-:W-:Y:S04]  /*17770*/  STL [R1+0x2dc], R20 ;  /* 0x0002dc1401007387 */ /* 0x000fe80000100800 */
[----:B------:R2:W-:Y:S02]  /*17780*/  STL [R1+0x2d0], R123 ;  /* 0x0002d07b01007387 */ /* 0x0005e40000100800 */
[----:B--2---:R-:W-:-:S02]  /*17790*/  IMAD.MOV.U32 R123, RZ, RZ, R21 ;  /* 0x000000ffff7b7224 */ /* 0x004fc400078e0015 */
[----:B------:R1:W5:Y:S04]  /*177a0*/  LDL.LU.64 R20, [R1+0x638] ;  /* 0x0006380001147983 */ /* 0x0003680000300a00 */
[----:B------:R-:W-:Y:S04]  /*177b0*/  STL [R1+0x2e4], R18 ;  /* 0x0002e41201007387 */ /* 0x000fe80000100800 */
[----:B------:R2:W-:Y:S02]  /*177c0*/  STL [R1+0x2d8], R123 ;  /* 0x0002d87b01007387 */ /* 0x0005e40000100800 */
[----:B--2---:R-:W-:-:S02]  /*177d0*/  IMAD.MOV.U32 R123, RZ, RZ, R19 ;  /* 0x000000ffff7b7224 */ /* 0x004fc400078e0013 */
[----:B------:R1:W5:Y:S04]  /*177e0*/  LDL.LU.64 R18, [R1+0x630] ;  /* 0x0006300001127983 */ /* 0x0003680000300a00 */
[----:B----4-:R-:W-:Y:S04]  /*177f0*/  STL [R1+0x2ec], R16 ;  /* 0x0002ec1001007387 */ /* 0x010fe80000100800 */
        /* <DEDUP_REMOVED lines=13> */
[----:B--2---:R-:W-:-:S02]  /*178d0*/  MOV R123, R11 ;  /* 0x0000000b007b7202 */ /* 0x004fc40000000f00 */
        /* <DEDUP_REMOVED lines=16> */
[----:B------:R-:W2:Y:S04]  /*179e0*/  LDL.LU.64 R152, [R1+0x5f0] ;  /* 0x0005f00001987983 */ /* 0x000ea80000300a00 */
[----:B------:R-:W-:Y:S04]  /*179f0*/  STL [R1+0x32c], R156 ;  /* 0x00032c9c01007387 */ /* 0x000fe80000100800 */
[----:B------:R3:W-:Y:S02]  /*17a00*/  STL [R1+0x320], R123 ;  /* 0x0003207b01007387 */ /* 0x0007e40000100800 */
[----:B---3--:R-:W-:-:S02]  /*17a10*/  IMAD.MOV.U32 R123, RZ, RZ, R157 ;  /* 0x000000ffff7b7224 */ /* 0x008fc400078e009d */
[----:B------:R1:W5:Y:S04]  /*17a20*/  LDL.LU.64 R156, [R1+0x5e8] ;  /* 0x0005e800019c7983 */ /* 0x0003680000300a00 */
[----:B------:R-:W-:Y:S04]  /*17a30*/  STL [R1+0x334], R2 ;  /* 0x0003340201007387 */ /* 0x000fe80000100800 */
[----:B------:R3:W-:Y:S02]  /*17a40*/  STL [R1+0x328], R123 ;  /* 0x0003287b01007387 */ /* 0x0007e40000100800 */
[----:B---3--:R-:W-:-:S02]  /*17a50*/  IMAD.MOV.U32 R123, RZ, RZ, R3 ;  /* 0x000000ffff7b7224 */ /* 0x008fc400078e0003 */
[----:B------:R1:W5:Y:S04]  /*17a60*/  LDL.LU.64 R2, [R1+0x5e0] ;  /* 0x0005e00001027983 */ /* 0x0003680000300a00 */
[----:B------:R-:W-:Y:S04]  /*17a70*/  STL [R1+0x33c], R158 ;  /* 0x00033c9e01007387 */ /* 0x000fe80000100800 */
[----:B------:R3:W-:Y:S02]  /*17a80*/  STL [R1+0x330], R123 ;  /* 0x0003307b01007387 */ /* 0x0007e40000100800 */
[----:B---3--:R-:W-:-:S05]  /*17a90*/  MOV R123, R159 ;  /* 0x0000009f007b7202 */ /* 0x008fca0000000f00 */
[----:B------:R3:W-:Y:S04]  /*17aa0*/  STL [R1+0x338], R123 ;  /* 0x0003387b01007387 */ /* 0x0007e80000100800 */
[----:B------:R-:W-:Y:S01]  /*17ab0*/  STL [R1+0x344], R150 ;  /* 0x0003449601007387 */ /* 0x000fe20000100800 */
[----:B---3--:R-:W-:-:S05]  /*17ac0*/  IMAD.MOV.U32 R123, RZ, RZ, R151 ;  /* 0x000000ffff7b7224 */ /* 0x008fca00078e0097 */
[----:B------:R3:W-:Y:S02]  /*17ad0*/  STL [R1+0x340], R123 ;  /* 0x0003407b01007387 */ /* 0x0007e40000100800 */
[----:B---3--:R-:W-:Y:S01]  /*17ae0*/  IMAD.U32 R123, RZ, RZ, UR4 ;  /* 0x00000004ff7b7e24 */ /* 0x008fe2000f8e00ff */
[----:B------:R-:W-:Y:S01]  /*17af0*/  UMOV UR4, 0xffffffff ;  /* 0xffffffff00047882 */ /* 0x000fe20000000000 */
[----:B------:R-:W-:Y:S01]  /*17b00*/  IMAD.MOV.U32 R150, RZ, RZ, RZ ;  /* 0x000000ffff967224 */ /* 0x000fe200078e00ff */
        /* <DEDUP_REMOVED lines=29> */
[----:B--2---:R-:W-:-:S04]  /*17ce0*/  SHF.R.S32.HI R24, RZ, 0x1f, R153 ;  /* 0x0000001fff187819 */ /* 0x004fc80000011499 */
[----:B------:R-:W-:-:S04]  /*17cf0*/  LEA.HI R24, R24, R153, RZ, 0x7 ;  /* 0x0000009918187211 */ /* 0x000fc800078f38ff */
[----:B------:R-:W-:-:S05]  /*17d00*/  SHF.R.S32.HI R158, RZ, 0x7, R24 ;  /* 0x00000007ff9e7819 */ /* 0x000fca0000011418 */
[----:B------:R2:W-:Y:S01]  /*17d10*/  STL [R1+0x34c], R158 ;  /* 0x00034c9e01007387 */ /* 0x0005e20000100800 */
[----:B------:R-:W-:-:S05]  /*17d20*/  VIADD R159, R158, 0xfffffffc ;  /* 0xfffffffc9e9f7836 */ /* 0x000fca0000000000 */
[----:B------:R1:W-:Y:S01]  /*17d30*/  STL [R1+0x354], R159 ;  /* 0x0003549f01007387 */ /* 0x0003e20000100800 */
[----:B--2---:R-:W-:-:S05]  /*17d40*/  MOV R158, UR4 ;  /* 0x00000004009e7c02 */ /* 0x004fca0008000f00 */
[----:B------:R1:W-:Y:S01]  /*17d50*/  STL [R1+0x348], R158 ;  /* 0x0003489e01007387 */ /* 0x0003e20000100800 */
[----:B------:R-:W-:Y:S02]  /*17d60*/  SHF.R.S32.HI R151, RZ, 0x1f, R152 ;  /* 0x0000001fff977819 */ /* 0x000fe40000011498 */
[----:B------:R-:W-:Y:S02]  /*17d70*/  SHF.R.S32.HI R153, RZ, 0x1f, R154 ;  /* 0x0000001fff997819 */ /* 0x000fe4000001149a */
[----:B------:R-:W-:Y:S02]  /*17d80*/  CS2R R24, SRZ ;  /* 0x0000000000187805 */ /* 0x000fe4000001ff00 */
[C---:B------:R-:W-:Y:S01]  /*17d90*/  SHF.L.U64.HI R151, R152.reuse, 0x2, R151 ;  /* 0x0000000298977819 */ /* 0x040fe20000010297 */
[----:B------:R-:W-:Y:S01]  /*17da0*/  IMAD.SHL.U32 R152, R152, 0x4, RZ ;  /* 0x0000000498987824 */ /* 0x000fe200078e00ff */
[C---:B------:R-:W-:Y:S01]  /*17db0*/  SHF.L.U64.HI R153, R154.reuse, 0x2, R153 ;  /* 0x000000029a997819 */ /* 0x040fe20000010299 */
[----:B-1----:R-:W-:-:S07]  /*17dc0*/  IMAD.SHL.U32 R154, R154, 0x4, RZ ;  /* 0x000000049a9a7824 */ /* 0x002fce00078e00ff */
.L_x_1:
[----:B------:R-:W2:Y:S01]  /*17dd0*/  LDL.LU R159, [R1+0x348] ;  /* 0x00034800019f7983 */ /* 0x000ea20000300800 */
[----:B------:R-:W-:-:S04]  /*17de0*/  DEPBAR.LE SB0, 0x6 ;  /* 0x000081800000791a */ /* 0x000fc80000000000 */
[----:B------:R-:W3:Y:S01]  /*17df0*/  LDL R158, [R1+0x350] ;  /* 0x00035000019e7983 */ /* 0x000ee20000100800 */
[----:B------:R-:W-:Y:S06]  /*17e00*/  BAR.SYNC.DEFER_BLOCKING 0x0 ;  /* 0x0000000000007b1d */ /* 0x000fec0000010000 */
[----:B-----5:R-:W-:Y:S04]  /*17e10*/  STL [R1+0x5e8], R157 ;  /* 0x0005e89d01007387 */ /* 0x020fe80000100800 */
[----:B------:R-:W-:Y:S01]  /*17e20*/  STL [R1+0x5e4], R156 ;  /* 0x0005e49c01007387 */ /* 0x000fe20000100800 */
[----:B------:R-:W-:-:S03]  /*17e30*/  UMOV UR7, 0x40000040 ;  /* 0x4000004000077882 */ /* 0x000fc60000000000 */
[----:B------:R1:W-:Y:S01]  /*17e40*/  STL [R1+0x5e0], R0 ;  /* 0x0005e00001007387 */ /* 0x0003e20000100800 */
[----:B------:R-:W-:-:S03]  /*17e50*/  WARPGROUP.ARRIVE ;  /* 0x00000000000079c5 */ /* 0x000fc60000000000 */
[----:B-1----:R-:W4:Y:S01]  /*17e60*/  LDL R0, [R1+0x354] ;  /* 0x0003540001007983 */ /* 0x002f220000100800 */
[----:B--2---:R-:W-:Y:S02]  /*17e70*/  R2UR UR4, R159 ;  /* 0x000000009f0472ca */ /* 0x004fe400000e0000 */
[----:B---3--:R-:W-:-:S11]  /*17e80*/  R2UR UR20, R158 ;  /* 0x000000009e1472ca */ /* 0x008fd600000e0000 */
[----:B------:R-:W-:-:S04]  /*17e90*/  UIADD3 UR4, UR4, 0x1, URZ ;  /* 0x0000000104047890 */ /* 0x000fc8000fffe03f */
[----:B------:R-:W-:-:S04]  /*17ea0*/  UISETP.GT.AND UP0, UPT, UR4, 0x4, UPT ;  /* 0x000000040400788c */ /* 0x000fc8000bf04270 */
[----:B------:R-:W-:-:S04]  /*17eb0*/  USEL UR6, UR4, URZ, !UP0 ;  /* 0x0000003f04067287 */ /* 0x000fc8000c000000 */
[----:B------:R-:W-:Y:S02]  /*17ec0*/  ULEA UR5, UR6, UR20, 0xf ;  /* 0x0000001406057291 */ /* 0x000fe4000f8e783f */
[----:B------:R-:W-:Y:S02]  /*17ed0*/  ULEA UR4, UR6, UR20, 0x10 ;  /* 0x0000001406047291 */ /* 0x000fe4000f8e803f */
[----:B------:R-:W-:Y:S01]  /*17ee0*/  IMAD.U32 R156, RZ, RZ, UR6 ;  /* 0x00000006ff9c7e24 */ /* 0x000fe2000f8e00ff */
[----:B------:R-:W-:Y:S02]  /*17ef0*/  UIADD3 UR5, UR5, 0x50000, URZ ;  /* 0x0005000005057890 */ /* 0x000fe4000fffe03f */
[----:B------:R-:W-:Y:S02]  /*17f00*/  USHF.R.U32.HI UR4, URZ, 0x4, UR4 ;  /* 0x000000043f047899 */ /* 0x000fe40008011604 */
[----:B------:R-:W-:Y:S02]  /*17f10*/  USHF.R.U32.HI UR5, URZ, 0x4, UR5 ;  /* 0x000000043f057899 */ /* 0x000fe40008011605 */
[----:B------:R-:W-:-:S02]  /*17f20*/  USGXT.U32 UR4, UR4, 0xe ;  /* 0x0000000e0404789a */ /* 0x000fc40008000000 */
[----:B------:R-:W-:-:S03]  /*17f30*/  USGXT.U32 UR6, UR5, 0xe ;  /* 0x0000000e0506789a */ /* 0x000fc60008000000 */
[----:B------:R-:W-:-:S06]  /*17f40*/  UMOV UR5, 0x40000040 ;  /* 0x4000004000057882 */ /* 0x000fcc0000000000 */
[----:B------:R-:W-:Y:S01]  /*17f50*/  HGMMA.64x64x8.F32.TF32 R56, gdesc[UR4], R56 ;  /* 0x04e00000043879f0 */ /* 0x000fe20008702838 */
[----:B------:R-:W-:Y:S02]  /*17f60*/  UIADD3 UR8, UP0, UR4, 0x2, URZ ;  /* 0x0000000204087890 */ /* 0x000fe4000ff1e03f */
[----:B------:R-:W-:Y:S01]  /*17f70*/  UIADD3 UR10, UP1, UR6, 0x2, URZ ;  /* 0x00000002060a7890 */ /* 0x000fe2000ff3e03f */
[----:B------:R-:W-:Y:S01]  /*17f80*/  UMOV UR4, URZ ;  /* 0x0000003f00047c82 */ /* 0x000fe20008000000 */
[----:B------:R-:W-:Y:S01]  /*17f90*/  UMOV UR5, URZ ;  /* 0x0000003f00057c82 */ /* 0x000fe20008000000 */
[----:B------:R-:W-:Y:S02]  /*17fa0*/  UIADD3.X UR9, UR4, 0x40000040, URZ, UP0, !UPT ;  /* 0x4000004004097890 */ /* 0x000fe400087fe43f */
[----:B------:R-:W-:-:S09]  /*17fb0*/  UIADD3.X UR11, UR5, 0x40000040, URZ, UP1, !UPT ;  /* 0x40000040050b7890 */ /* 0x000fd20008ffe43f */
[----:B------:R-:W-:Y:S01]  /*17fc0*/  HGMMA.64x64x8.F32.TF32 R56, gdesc[UR8], R56 ;  /* 0x04e00000083879f0 */ /* 0x000fe20008702838 */
[----:B------:R-:W-:Y:S02]  /*17fd0*/  UIADD3.64 UR12, UR8, 0x2, URZ ;  /* 0x00000002080c7897 */ /* 0x000fe4000fffe03f */
[----:B------:R-:W-:-:S09]  /*17fe0*/  UIADD3.64 UR14, UR10, 0x2, URZ ;  /* 0x000000020a0e7897 */ /* 0x000fd2000fffe03f */
[----:B------:R-:W-:Y:S01]  /*17ff0*/  HGMMA.64x64x8.F32.TF32 R56, gdesc[UR12], R56 ;  /* 0x04e000000c3879f0 */ /* 0x000fe20008702838 */
[----:B------:R-:W-:Y:S02]  /*18000*/  UIADD3.64 UR12, UR8, 0x4, URZ ;  /* 0x00000004080c7897 */ /* 0x000fe4000fffe03f */
[----:B------:R-:W-:Y:S02]  /*18010*/  UIADD3.64 UR14, UR10, 0x4, URZ ;  /* 0x000000040a0e7897 */ /* 0x000fe4000fffe03f */
[----:B------:R-:W-:Y:S02]  /*18020*/  UIADD3.64 UR16, UR8, 0x3fe, URZ ;  /* 0x000003fe08107897 */ /* 0x000fe4000fffe03f */
[----:B------:R-:W-:-:S05]  /*18030*/  UIADD3.64 UR18, UR10, 0x1fe, URZ ;  /* 0x000001fe0a127897 */ /* 0x000fca000fffe03f */
[----:B------:R-:W-:Y:S02]  /*18040*/  HGMMA.64x64x8.F32.TF32 R56, gdesc[UR12], R56 ;  /* 0x04e000000c3879f0 */ /* 0x000fe40008702838 */
[----:B------:R-:W-:Y:S01]  /*18050*/  UMOV UR4, UR18 ;  /* 0x0000001200047c82 */ /* 0x000fe20008000000 */
[----:B------:R-:W-:Y:S01]  /*18060*/  UMOV UR5, UR19 ;  /* 0x0000001300057c82 */ /* 0x000fe20008000000 */
[----:B------:R-:W-:Y:S01]  /*18070*/  HGMMA.64x64x8.F32.TF32 R56, gdesc[UR16], R56 ;  /* 0x04e00000103879f0 */ /* 0x000fe20008702838 */
[----:B------:R-:W-:Y:S02]  /*18080*/  UIADD3.64 UR16, UR8, 0x400, URZ ;  /* 0x0000040008107897 */ /* 0x000fe4000fffe03f */
[----:B------:R-:W-:Y:S02]  /*18090*/  UIADD3.64 UR18, UR10, 0x200, URZ ;  /* 0x000002000a127897 */ /* 0x000fe4000fffe03f */
[----:B------:R-:W-:-:S07]  /*180a0*/  UIADD3.64 UR22, UR10, 0x202, URZ ;  /* 0x000002020a167897 */ /* 0x000fce000fffe03f */
[----:B------:R-:W-:Y:S01]  /*180b0*/  HGMMA.64x64x8.F32.TF32 R56, gdesc[UR16], R56 ;  /* 0x04e00000103879f0 */ /* 0x000fe20008702838 */
[----:B------:R-:W-:Y:S01]  /*180c0*/  UMOV UR17, UR20 ;  /* 0x0000001400117c82 */ /* 0x000fe20008000000 */
[----:B------:R-:W-:Y:S02]  /*180d0*/  UIADD3.64 UR20, UR8, 0x402, URZ ;  /* 0x0000040208147897 */ /* 0x000fe4000fffe03f */
[----:B------:R-:W-:Y:S02]  /*180e0*/  UIADD3.64 UR24, UR8, 0x404, URZ ;  /* 0x0000040408187897 */ /* 0x000fe4000fffe03f */
[----:B------:R-:W-:-:S05]  /*180f0*/  UIADD3.64 UR26, UR10, 0x204, URZ ;  /* 0x000002040a1a7897 */ /* 0x000fca000fffe03f */
[----:B------:R-:W-:Y:S01]  /*18100*/  HGMMA.64x64x8.F32.TF32 R56, gdesc[UR20], R56 ;  /* 0x04e00000143879f0 */ /* 0x000fe20008702838 */
[----:B------:R-:W-:Y:S02]  /*18110*/  UIADD3.64 UR28, UR8, 0x7fe, URZ ;  /* 0x000007fe081c7897 */ /* 0x000fe4000fffe03f */
[----:B------:R-:W-:Y:S01]  /*18120*/  UIADD3.64 UR30, UR10, 0x3fe, URZ ;  /* 0x000003fe0a1e7897 */ /* 0x000fe2000fffe03f */
[----:B------:R-:W-:Y:S01]  /*18130*/  HGMMA.64x64x8.F32.TF32 R56, gdesc[UR24], R56 ;  /* 0x04e00000183879f0 */ /* 0x000fe20008702838 */
        /* <DEDUP_REMOVED lines=18> */
[----:B------:R-:W-:Y:S01]  /*18260*/  UMOV UR20, UR4 ;  /* 0x0000000400147c82 */ /* 0x000fe20008000000 */
[----:B------:R-:W-:Y:S01]  /*18270*/  UMOV UR21, UR5 ;  /* 0x0000000500157c82 */ /* 0x000fe20008000000 */
[----:B------:R-:W-:Y:S02]  /*18280*/  UIADD3.64 UR56, UR8, 0xc04, URZ ;  /* 0x00000c0408387897 */ /* 0x000fe4000fffe03f */
[----:B------:R-:W-:Y:S02]  /*18290*/  UIADD3.64 UR58, UR10, 0x604, URZ ;  /* 0x000006040a3a7897 */ /* 0x000fe4000fffe03f */
[----:B------:R-:W-:Y:S01]  /*182a0*/  UIADD3.64 UR4, UR8, 0x1fe, URZ ;  /* 0x000001fe08047897 */ /* 0x000fe2000fffe03f */
[----:B------:R-:W-:Y:S06]  /*182b0*/  HGMMA.64x64x8.F32.TF32 R56, gdesc[UR52], R56 ;  /* 0x04e00000343879f0 */ /* 0x000fec0008702838 */
[----:B------:R-:W-:Y:S04]  /*182c0*/  HGMMA.64x64x8.F32.TF32 R56, gdesc[UR56], R56 ;  /* 0x04e00000383879f0 */ /* 0x000fe80008702838 */
[----:B------:R-:W-:Y:S01]  /*182d0*/  HGMMA.64x64x8.F32.TF32 R24, gdesc[UR4], R24 ;  /* 0x04e00000041879f0 */ /* 0x000fe20008702818 */
[----:B------:R-:W-:Y:S01]  /*182e0*/  UIADD3.64 UR4, UR8, 0x200, URZ ;  /* 0x0000020008047897 */ /* 0x000fe2000fffe03f */
[----:B------:R-:W-:Y:S01]  /*182f0*/  UMOV UR6, UR10 ;  /* 0x0000000a00067c82 */ /* 0x000fe20008000000 */
[----:B------:R-:W-:Y:S01]  /*18300*/  UMOV UR7, UR11 ;  /* 0x0000000b00077c82 */ /* 0x000fe20008000000 */
[----:B------:R-:W-:-:S06]  /*18310*/  UIADD3.64 UR12, UR10, 0x2, URZ ;  /* 0x000000020a0c7897 */ /* 0x000fcc000fffe03f */
[----:B------:R-:W-:Y:S01]  /*18320*/  HGMMA.64x64x8.F32.TF32 R24, gdesc[UR4], R24 ;  /* 0x04e00000041879f0 */ /* 0x000fe20008702818 */
[----:B------:R-:W-:Y:S01]  /*18330*/  UIADD3.64 UR4, UR8, 0x202, URZ ;  /* 0x0000020208047897 */ /* 0x000fe2000fffe03f */
[----:B------:R-:W-:Y:S01]  /*18340*/  UMOV UR6, UR12 ;  /* 0x0000000c00067c82 */ /* 0x000fe20008000000 */
[----:B------:R-:W-:Y:S01]  /*18350*/  UMOV UR7, UR13 ;  /* 0x0000000d00077c82 */ /* 0x000fe20008000000 */
[----:B------:R-:W-:-:S06]  /*18360*/  UIADD3.64 UR12, UR8, 0x204, URZ ;  /* 0x00000204080c7897 */ /* 0x000fcc000fffe03f */
[----:B------:R-:W-:Y:S01]  /*18370*/  HGMMA.64x64x8.F32.TF32 R24, gdesc[UR4], R24 ;  /* 0x04e00000041879f0 */ /* 0x000fe20008702818 */
[----:B------:R-:W-:-:S03]  /*18380*/  UIADD3.64 UR4, UR8, 0x5fe, URZ ;  /* 0x000005fe08047897 */ /* 0x000fc6000fffe03f */
[----:B------:R-:W-:Y:S01]  /*18390*/  HGMMA.64x64x8.F32.TF32 R24, gdesc[UR12], R24 ;  /* 0x04e000000c1879f0 */ /* 0x000fe20008702818 */
[----:B------:R-:W-:Y:S01]  /*183a0*/  UMOV UR6, UR20 ;  /* 0x0000001400067c82 */ /* 0x000fe20008000000 */
[----:B------:R-:W-:Y:S01]  /*183b0*/  UMOV UR7, UR21 ;  /* 0x0000001500077c82 */ /* 0x000fe20008000000 */
[----:B------:R-:W-:Y:S01]  /*183c0*/  UMOV UR11, UR17 ;  /* 0x00000011000b7c82 */ /* 0x000fe20008000000 */
[----:B------:R-:W-:Y:S02]  /*183d0*/  UIADD3.64 UR16, UR8, 0x600, URZ ;  /* 0x0000060008107897 */ /* 0x000fe4000fffe03f */
[----:B------:R-:W-:Y:S01]  /*183e0*/  HGMMA.64x64x8.F32.TF32 R24, gdesc[UR4], R24 ;  /* 0x04e00000041879f0 */ /* 0x000fe20008702818 */
[----:B------:R-:W-:-:S06]  /*183f0*/  UIADD3.64 UR20, UR8, 0x602, URZ ;  /* 0x0000060208147897 */ /* 0x000fcc000fffe03f */
[----:B------:R-:W-:Y:S01]  /*18400*/  HGMMA.64x64x8.F32.TF32 R24, gdesc[UR16], R24 ;  /* 0x04e00000101879f0 */ /* 0x000fe20008702818 */
[----:B------:R-:W-:-:S03]  /*18410*/  UIADD3.64 UR24, UR8, 0x604, URZ ;  /* 0x0000060408187897 */ /* 0x000fc6000fffe03f */
[----:B------:R-:W-:Y:S01]  /*18420*/  HGMMA.64x64x8.F32.TF32 R24, gdesc[UR20], R24 ;  /* 0x04e00000141879f0 */ /* 0x000fe20008702818 */
[----:B------:R-:W-:-:S05]  /*18430*/  UIADD3.64 UR28, UR8, 0x9fe, URZ ;  /* 0x000009fe081c7897 */ /* 0x000fca000fffe03f */
        /* <DEDUP_REMOVED lines=15> */
[----:B------:R1:W-:Y:S01]  /*18530*/  STL [R1+0x348], R156 ;  /* 0x0003489c01007387 */ /* 0x0003e20000100800 */
[----:B------:R-:W-:Y:S02]  /*18540*/  R2UR UR10, R123 ;  /* 0x000000007b0a72ca */ /* 0x000fe400000e0000 */
[----:B----4-:R-:W-:Y:S01]  /*18550*/  ISETP.GE.AND P0, PT, R150, R0, PT ;  /* 0x000000009600720c */ /* 0x010fe20003f06270 */
[----:B------:R-:W2:Y:S01]  /*18560*/  LDL.LU R157, [R1+0x5c] ;  /* 0x00005c00019d7983 */ /* 0x000ea20000300800 */
[----:B-1----:R-:W1:Y:S01]  /*18570*/  LDC R156, c[0x0][0x230] ;  /* 0x00008c00ff9c7b82 */ /* 0x002e620000000800 */
[----:B------:R-:W-:Y:S01]  /*18580*/  HGMMA.64x64x8.F32.TF32 R24, gdesc[UR56], R24, gsb0 ;  /* 0x04e00000381879f0 */ /* 0x000fe20008002818 */
[----:B-1----:R-:W-:-:S04]  /*18590*/  VIADD R156, R156, 0xfffffe00 ;  /* 0xfffffe009c9c7836 */ /* 0x002fc80000000000 */
[----:B------:R-:W-:-:S03]  /*185a0*/  IMAD R123, R150, -0x80, R156 ;  /* 0xffffff80967b7824 */ /* 0x000fc600078e029c */
[----:B------:R-:W-:Y:S01]  /*185b0*/  UIADD3 UR4, UR10, 0x1, URZ ;  /* 0x000000010a047890 */ /* 0x000fe2000fffe03f */
[-C--:B------:R-:W-:Y:S01]  /*185c0*/  IADD3 R4, P3, R4, R152.reuse, RZ ;  /* 0x0000009804047210 */ /* 0x080fe20007f7e0ff */
[----:B------:R-:W3:Y:S01]  /*185d0*/  LDL.LU R156, [R1+0x60] ;  /* 0x00006000019c7983 */ /* 0x000ee20000300800 */
[----:B------:R-:W-:Y:S01]  /*185e0*/  ISETP.GT.AND P1, PT, R123, RZ, PT ;  /* 0x000000ff7b00720c */ /* 0x000fe20003f24270 */
[----:B------:R-:W-:Y:S01]  /*185f0*/  UISETP.GT.AND UP0, UPT, UR4, 0x4, UPT ;  /* 0x000000040400788c */ /* 0x000fe2000bf04270 */
[----:B------:R-:W-:Y:S01]  /*18600*/  IADD3 R6, P4, R6, R152, RZ ;  /* 0x0000009806067210 */ /* 0x000fe20007f9e0ff */
[----:B------:R-:W-:Y:S01]  /*18610*/  IMAD.X R5, R5, 0x1, R151, P3 ;  /* 0x0000000105057824 */ /* 0x000fe200018e0697 */
[----:B------:R-:W-:Y:S01]  /*18620*/  SEL R158, RZ, 0x4, !P1 ;  /* 0x00000004ff9e7807 */ /* 0x000fe20004800000 */
[----:B------:R-:W4:Y:S01]  /*18630*/  LDL.LU R0, [R1+0x64] ;  /* 0x0000640001007983 */ /* 0x000f220000300800 */
[----:B------:R-:W-:Y:S02]  /*18640*/  ISETP.GT.AND P1, PT, R123, 0x1, PT ;  /* 0x000000017b00780c */ /* 0x000fe40003f24270 */
[----:B------:R-:W-:-:S04]  /*18650*/  SEL R158, R158, RZ, !P0 ;  /* 0x000000ff9e9e7207 */ /* 0x000fc80004000000 */
[----:B------:R-:W-:Y:S02]  /*18660*/  ISETP.NE.U32.AND P2, PT, R158, RZ, PT ;  /* 0x000000ff9e00720c */ /* 0x000fe40003f45070 */
[----:B------:R-:W-:Y:S01]  /*18670*/  SEL R158, RZ, 0x4, !P1 ;  /* 0x00000004ff9e7807 */ /* 0x000fe20004800000 */
[----:B------:R-:W-:-:S03]  /*18680*/  USEL UR4, UR4, URZ, !UP0 ;  /* 0x0000003f04047287 */ /* 0x000fc6000c000000 */
[----:B------:R-:W-:Y:S01]  /*18690*/  SEL R158, R158, RZ, !P0 ;  /* 0x000000ff9e9e7207 */ /* 0x000fe20004000000 */
[----:B------:R-:W-:-:S03]  /*186a0*/  ULEA UR5, UR4, UR11, 0x10 ;  /* 0x0000000b04057291 */ /* 0x000fc6000f8e803f */
[----:B------:R-:W-:Y:S01]  /*186b0*/  ISETP.NE.U32.AND P1, PT, R158, RZ, PT ;  /* 0x000000ff9e00720c */ /* 0x000fe20003f25070 */
[----:B------:R-:W-:Y:S02]  /*186c0*/  IMAD.X R7, R7, 0x1, R151, P4 ;  /* 0x0000000107077824 */ /* 0x000fe400020e0697 */
[----:B------:R-:W-:Y:S01]  /*186d0*/  VIADD R222, R3, UR5 ;  /* 0x0000000503de7c36 */ /* 0x000fe20008000000 */
[----:B------:R-:W-:Y:S02]  /*186e0*/  WARPGROUP.DEPBAR.LE gsb0, 0x1 ;  /* 0x00008000000079c5 */ /* 0x000fe40000010100 */
[----:B------:R-:W-:Y:S06]  /*186f0*/  BAR.SYNC.DEFER_BLOCKING 0x0 ;  /* 0x0000000000007b1d */ /* 0x000fec0000010000 */
[----:B------:R-:W-:Y:S01]  /*18700*/  @!PT LDS RZ, [RZ] ;  /* 0x00000000fffff984 */ /* 0x000fe20000000800 */
[----:B------:R-:W-:Y:S01]  /*18710*/  @!PT LDS RZ, [RZ] ;  /* 0x00000000fffff984 */ /* 0x000fe20000000800 */
[----:B------:R-:W-:Y:S01]  /*18720*/  @!PT LDS RZ, [RZ] ;  /* 0x00000000fffff984 */ /* 0x000fe20000000800 */
[----:B------:R-:W-:Y:S04]  /*18730*/  LDGSTS.E [R222], desc[UR60][R4.64], P2 ;  /* 0x0000000004de7fae */ /* 0x000fe8000912187c */
[----:B------:R-:W-:Y:S01]  /*18740*/  LDGSTS.E [R222+0x4], desc[UR60][R6.64], P1 ;  /* 0x0000400006de7fae */ /* 0x000fe2000892187c */
[----:B------:R-:W-:-:S04]  /*18750*/  ISETP.GT.AND P1, PT, R123, 0x2, PT ;  /* 0x000000027b00780c */ /* 0x000fc80003f24270 */
[----:B------:R-:W-:Y:S02]  /*18760*/  SEL R158, RZ, 0x4, !P1 ;  /* 0x00000004ff9e7807 */ /* 0x000fe40004800000 */
[----:B------:R-:W-:Y:S02]  /*18770*/  ISETP.GT.AND P1, PT, R123, 0x3, PT ;  /* 0x000000037b00780c */ /* 0x000fe40003f24270 */
[----:B------:R-:W-:-:S04]  /*18780*/  SEL R158, R158, RZ, !P0 ;  /* 0x000000ff9e9e7207 */ /* 0x000fc80004000000 */
[----:B------:R-:W-:Y:S02]  /*18790*/  ISETP.NE.U32.AND P2, PT, R158, RZ, PT ;  /* 0x000000ff9e00720c */ /* 0x000fe40003f45070 */
[----:B------:R-:W-:-:S04]  /*187a0*/  SEL R158, RZ, 0x4, !P1 ;  /* 0x00000004ff9e7807 */ /* 0x000fc80004800000 */
[----:B------:R-:W-:Y:S02]  /*187b0*/  SEL R158, R158, RZ, !P0 ;  /* 0x000000ff9e9e7207 */ /* 0x000fe40004000000 */
[-C--:B------:R-:W-:Y:S02]  /*187c0*/  IADD3 R8, P3, R8, R152.reuse, RZ ;  /* 0x0000009808087210 */ /* 0x080fe40007f7e0ff */
[----:B------:R-:W-:Y:S02]  /*187d0*/  ISETP.NE.U32.AND P1, PT, R158, RZ, PT ;  /* 0x000000ff9e00720c */ /* 0x000fe40003f25070 */
[----:B------:R-:W-:Y:S01]  /*187e0*/  IADD3 R10, P4, R10, R152, RZ ;  /* 0x000000980a0a7210 */ /* 0x000fe20007f9e0ff */
[----:B------:R-:W-:-:S03]  /*187f0*/  IMAD.X R9, R9, 0x1, R151, P3 ;  /* 0x0000000109097824 */ /* 0x000fc600018e0697 */
[----:B------:R-:W-:Y:S02]  /*18800*/  IADD3.X R11, R11, R151, RZ, P4, !PT ;  /* 0x000000970b0b7210 */ /* 0x000fe400027fe4ff */
[----:B------:R-:W-:Y:S05]  /*18810*/  LDGSTS.E [R222+0x8], desc[UR60][R8.64], P2 ;  /* 0x0000800008de7fae */ /* 0x000fea000912187c */
[----:B------:R-:W-:Y:S01]  /*18820*/  LDGSTS.E [R222+0xc], desc[UR60][R10.64], P1 ;  /* 0x0000c0000ade7fae */ /* 0x000fe2000892187c */
[----:B------:R-:W-:-:S04]  /*18830*/  ISETP.GT.AND P1, PT, R123, 0x20, PT ;  /* 0x000000207b00780c */ /* 0x000fc80003f24270 */
[----:B------:R-:W-:Y:S02]  /*18840*/  SEL R158, RZ, 0x4, !P1 ;  /* 0x00000004ff9e7807 */ /* 0x000fe40004800000 */
[----:B------:R-:W-:Y:S02]  /*18850*/  ISETP.GT.AND P1, PT, R123, 0x21, PT ;  /* 0x000000217b00780c */ /* 0x000fe40003f24270 */
[----:B------:R-:W-:Y:S02]  /*18860*/  SEL R158, R158, RZ, !P0 ;  /* 0x000000ff9e9e7207 */ /* 0x000fe40004000000 */
[----:B------:R-:W-:Y:S02]  /*18870*/  IADD3 R127, P3, R127, R152, RZ ;  /* 0x000000987f7f7210 */ /* 0x000fe40007f7e0ff */
[----:B------:R-:W-:Y:S02]  /*18880*/  ISETP.NE.U32.AND P2, PT, R158, RZ, PT ;  /* 0x000000ff9e00720c */ /* 0x000fe40003f45070 */
[----:B------:R-:W-:Y:S01]  /*18890*/  SEL R158, RZ, 0x4, !P1 ;  /* 0x00000004ff9e7807 */ /* 0x000fe20004800000 */
[----:B------:R-:W-:-:S03]  /*188a0*/  IMAD.X R128, R128, 0x1, R151, P3 ;  /* 0x0000000180807824 */ /* 0x000fc600018e0697 */
[----:B------:R-:W-:Y:S02]  /*188b0*/  SEL R158, R158, RZ, !P0 ;  /* 0x000000ff9e9e7207 */ /* 0x000fe40004000000 */
[----:B------:R-:W-:Y:S02]  /*188c0*/  IADD3 R129, P4, R129, R152, RZ ;  /* 0x0000009881817210 */ /* 0x000fe40007f9e0ff */
[----:B------:R-:W-:Y:S01]  /*188d0*/  ISETP.NE.U32.AND P1, PT, R158, RZ, PT ;  /* 0x000000ff9e00720c */ /* 0x000fe20003f25070 */
[----:B------:R-:W-:Y:S02]  /*188e0*/  IMAD.MOV.U32 R158, RZ, RZ, R127 ;  /* 0x000000ffff9e7224 */ /* 0x000fe400078e007f */
[----:B------:R-:W-:Y:S02]  /*188f0*/  IMAD.MOV.U32 R159, RZ, RZ, R128 ;  /* 0x000000ffff9f7224 */ /* 0x000fe400078e0080 */
[----:B------:R-:W-:-:S03]  /*18900*/  IMAD.X R130, R130, 0x1, R151, P4 ;  /* 0x0000000182827824 */ /* 0x000fc600020e0697 */
[----:B------:R1:W-:Y:S02]  /*18910*/  LDGSTS.E [R222+0x4000], desc[UR60][R158.64], P2 ;  /* 0x040000009ede7fae */ /* 0x0003e4000912187c */
[----:B-1----:R-:W-:Y:S02]  /*18920*/  IMAD.MOV.U32 R158, RZ, RZ, R129 ;  /* 0x000000ffff9e7224 */ /* 0x002fe400078e0081 */
[----:B------:R-:W-:-:S05]  /*18930*/  IMAD.MOV.U32 R159, RZ, RZ, R130 ;  /* 0x000000ffff9f7224 */ /* 0x000fca00078e0082 */
[----:B------:R1:W-:Y:S01]  /*18940*/  LDGSTS.E [R222+0x4004], desc[UR60][R158.64], P1 ;  /* 0x040040009ede7fae */ /* 0x0003e2000892187c */
[----:B------:R-:W-:-:S04]  /*18950*/  ISETP.GT.AND P1, PT, R123, 0x22, PT ;  /* 0x000000227b00780c */ /* 0x000fc80003f24270 */
[----:B-1----:R-:W-:Y:S02]  /*18960*/  SEL R158, RZ, 0x4, !P1 ;  /* 0x00000004ff9e7807 */ /* 0x002fe40004800000 */
[----:B------:R-:W-:Y:S02]  /*18970*/  ISETP.GT.AND P1, PT, R123, 0x23, PT ;  /* 0x000000237b00780c */ /* 0x000fe40003f24270 */
[----:B------:R-:W-:Y:S02]  /*18980*/  SEL R158, R158, RZ, !P0 ;  /* 0x000000ff9e9e7207 */ /* 0x000fe40004000000 */
[----:B------:R-:W-:Y:S02]  /*18990*/  IADD3 R131, P3, R131, R152, RZ ;  /* 0x0000009883837210 */ /* 0x000fe40007f7e0ff */
[----:B------:R-:W-:Y:S02]  /*189a0*/  ISETP.NE.U32.AND P2, PT, R158, RZ, PT ;  /* 0x000000ff9e00720c */ /* 0x000fe40003f45070 */
[----:B------:R-:W-:-:S02]  /*189b0*/  SEL R158, RZ, 0x4, !P1 ;  /* 0x00000004ff9e7807 */ /* 0x000fc40004800000 */
[----:B------:R-:W-:Y:S02]  /*189c0*/  IADD3.X R132, R132, R151, RZ, P3, !PT ;  /* 0x0000009784847210 */ /* 0x000fe40001ffe4ff */
        /* <DEDUP_REMOVED lines=21> */
[----:B------:R-:W-:Y:S01]  /*18b20*/  IMAD.MOV.U32 R158, RZ, RZ, R207 ;  /* 0x000000ffff9e7224 */ /* 0x000fe200078e00cf */
[----:B------:R-:W-:Y:S01]  /*18b30*/  IADD3.X R208, R208, R151, RZ, P4, !PT ;  /* 0x00000097d0d07210 */ /* 0x000fe200027fe4ff */
[----:B------:R-:W-:-:S05]  /*18b40*/  IMAD.MOV.U32 R159, RZ, RZ, R206 ;  /* 0x000000ffff9f7224 */ /* 0x000fca00078e00ce */
        /* <DEDUP_REMOVED lines=15> */
[----:B------:R1:W-:Y:S01]  /*18c40*/  STL [R1+0x5ec], R150 ;  /* 0x0005ec9601007387 */ /* 0x0003e20000100800 */
[----:B------:R-:W-:Y:S01]  /*18c50*/  MOV R158, R211 ;  /* 0x000000d3009e7202 */ /* 0x000fe20000000f00 */
[----:B------:R-:W-:Y:S02]  /*18c60*/  IMAD.MOV.U32 R159, RZ, RZ, R210 ;  /* 0x000000ffff9f7224 */ /* 0x000fe400078e00d2 */
[----:B------:R-:W-:-:S03]  /*18c70*/  IMAD.X R212, R212, 0x1, R151, P4 ;  /* 0x00000001d4d47824 */ /* 0x000fc600020e0697 */
[----:B------:R2:W-:Y:S04]  /*18c80*/  LDGSTS.E [R222+0x8008], desc[UR60][R158.64], P2 ;  /* 0x080080009ede7fae */ /* 0x0005e8000912187c */
[----:B-1----:R-:W3:Y:S04]  /*18c90*/  LDL.LU R150, [R1+0x58] ;  /* 0x0000580001967983 */ /* 0x002ee80000300800 */
[----:B------:R1:W-:Y:S01]  /*18ca0*/  STL [R1+0x5f4], R4 ;  /* 0x0005f40401007387 */ /* 0x0003e20000100800 */
[----:B--2---:R-:W-:Y:S02]  /*18cb0*/  IMAD.MOV.U32 R158, RZ, RZ, R213 ;  /* 0x000000ffff9e7224 */ /* 0x004fe400078e00d5 */
[----:B------:R-:W-:Y:S01]  /*18cc0*/  IMAD.MOV.U32 R159, RZ, RZ, R212 ;  /* 0x000000ffff9f7224 */ /* 0x000fe200078e00d4 */
[----:B-1----:R-:W2:Y:S04]  /*18cd0*/  LDL.LU R4, [R1+0x54] ;  /* 0x0000540001047983 */ /* 0x002ea80000300800 */
[----:B------:R1:W-:Y:S04]  /*18ce0*/  STL [R1+0x5f0], R5 ;  /* 0x0005f00501007387 */ /* 0x0003e80000100800 */
[----:B------:R4:W-:Y:S04]  /*18cf0*/  LDGSTS.E [R222+0x800c], desc[UR60][R158.64], P1 ;  /* 0x0800c0009ede7fae */ /* 0x0009e8000892187c */
[----:B-1----:R-:W3:Y:S04]  /*18d00*/  LDL.LU R5, [R1+0x50] ;  /* 0x0000500001057983 */ /* 0x002ee80000300800 */
[----:B------:R1:W-:Y:S04]  /*18d10*/  STL [R1+0x5f8], R7 ;  /* 0x0005f80701007387 */ /* 0x0003e80000100800 */
[----:B-1----:R-:W3:Y:S04]  /*18d20*/  LDL.LU R7, [R1+0x4c] ;  /* 0x00004c0001077983 */ /* 0x002ee80000300800 */
[----:B------:R-:W3:Y:S01]  /*18d30*/  LDL.LU R159, [R1+0x48] ;  /* 0x00004800019f7983 */ /* 0x000ee20000300800 */
[----:B------:R-:W-:-:S04]  /*18d40*/  ISETP.GT.AND P1, PT, R123, 0x60, PT ;  /* 0x000000607b00780c */ /* 0x000fc80003f24270 */
[----:B----4-:R-:W-:Y:S02]  /*18d50*/  SEL R158, RZ, 0x4, !P1 ;  /* 0x00000004ff9e7807 */ /* 0x010fe40004800000 */
[----:B------:R-:W-:Y:S02]  /*18d60*/  ISETP.GT.AND P1, PT, R123, 0x61, PT ;  /* 0x000000617b00780c */ /* 0x000fe40003f24270 */
[----:B------:R-:W-:-:S04]  /*18d70*/  SEL R158, R158, RZ, !P0 ;  /* 0x000000ff9e9e7207 */ /* 0x000fc80004000000 */
[----:B------:R-:W-:Y:S02]  /*18d80*/  ISETP.NE.U32.AND P2, PT, R158, RZ, PT ;  /* 0x000000ff9e00720c */ /* 0x000fe40003f45070 */
[----:B------:R-:W-:-:S04]  /*18d90*/  SEL R158, RZ, 0x4, !P1 ;  /* 0x00000004ff9e7807 */ /* 0x000fc80004800000 */
[----:B------:R-:W-:-:S04]  /*18da0*/  SEL R158, R158, RZ, !P0 ;  /* 0x000000ff9e9e7207 */ /* 0x000fc80004000000 */
[----:B------:R-:W-:Y:S02]  /*18db0*/  ISETP.NE.U32.AND P1, PT, R158, RZ, PT ;  /* 0x000000ff9e00720c */ /* 0x000fe40003f25070 */
[----:B--2---:R-:W-:-:S05]  /*18dc0*/  IADD3 R4, P4, R4, R152, RZ ;  /* 0x0000009804047210 */ /* 0x004fca0007f9e0ff */
[----:B---3--:R-:W-:Y:S01]  /*18dd0*/  IMAD.X R5, R5, 0x1, R151, P4 ;  /* 0x0000000105057824 */ /* 0x008fe200020e0697 */
[----:B------:R-:W-:-:S05]  /*18de0*/  IADD3 R7, P3, R7, R152, RZ ;  /* 0x0000009807077210 */ /* 0x000fca0007f7e0ff */
[----:B------:R-:W-:Y:S02]  /*18df0*/  IMAD.X R159, R159, 0x1, R151, P3 ;  /* 0x000000019f9f7824 */ /* 0x000fe400018e0697 */
[----:B------:R-:W-:Y:S01]  /*18e00*/  IMAD.MOV.U32 R158, RZ, RZ, R7 ;  /* 0x000000ffff9e7224 */ /* 0x000fe200078e0007 */
[----:B------:R-:W-:Y:S04]  /*18e10*/  STL [R1+0x4c], R7 ;  /* 0x00004c0701007387 */ /* 0x000fe80000100800 */
[----:B------:R1:W-:Y:S04]  /*18e20*/  STL [R1+0x48], R159 ;  /* 0x0000489f01007387 */ /* 0x0003e80000100800 */
[----:B------:R2:W-:Y:S02]  /*18e30*/  LDGSTS.E [R222+0xc000], desc[UR60][R158.64], P2 ;  /* 0x0c0000009ede7fae */ /* 0x0005e4000912187c */
[----:B--2---:R-:W-:Y:S01]  /*18e40*/  MOV R158, R4 ;  /* 0x00000004009e7202 */ /* 0x004fe20000000f00 */
[----:B-1----:R-:W-:-:S05]  /*18e50*/  IMAD.MOV.U32 R159, RZ, RZ, R5 ;  /* 0x000000ffff9f7224 */ /* 0x002fca00078e0005 */
[----:B------:R1:W-:Y:S01]  /*18e60*/  LDGSTS.E [R222+0xc004], desc[UR60][R158.64], P1 ;  /* 0x0c0040009ede7fae */ /* 0x0003e2000892187c */
[----:B------:R-:W-:-:S04]  /*18e70*/  ISETP.GT.AND P1, PT, R123, 0x62, PT ;  /* 0x000000627b00780c */ /* 0x000fc80003f24270 */
[----:B-1----:R-:W-:Y:S02]  /*18e80*/  SEL R158, RZ, 0x4, !P1 ;  /* 0x00000004ff9e7807 */ /* 0x002fe40004800000 */
[----:B------:R-:W-:Y:S02]  /*18e90*/  ISETP.GT.AND P1, PT, R123, 0x63, PT ;  /* 0x000000637b00780c */ /* 0x000fe40003f24270 */
[----:B------:R-:W-:Y:S02]  /*18ea0*/  SEL R158, R158, RZ, !P0 ;  /* 0x000000ff9e9e7207 */ /* 0x000fe40004000000 */
[-C--:B------:R-:W-:Y:S02]  /*18eb0*/  IADD3 R157, P3, R157, R152.reuse, RZ ;  /* 0x000000989d9d7210 */ /* 0x080fe40007f7e0ff */
[----:B------:R-:W-:Y:S02]  /*18ec0*/  ISETP.NE.U32.AND P2, PT, R158, RZ, PT ;  /* 0x000000ff9e00720c */ /* 0x000fe40003f45070 */
[----:B------:R-:W-:Y:S01]  /*18ed0*/  SEL R158, RZ, 0x4, !P1 ;  /* 0x00000004ff9e7807 */ /* 0x000fe20004800000 */
[----:B------:R-:W-:Y:S01]  /*18ee0*/  IMAD.X R150, R150, 0x1, R151, P3 ;  /* 0x0000000196967824 */ /* 0x000fe200018e0697 */
[----:B------:R-:W-:-:S02]  /*18ef0*/  IADD3 R0, P4, R0, R152, RZ ;  /* 0x0000009800007210 */ /* 0x000fc40007f9e0ff */
[----:B------:R-:W-:Y:S01]  /*18f00*/  SEL R158, R158, RZ, !P0 ;  /* 0x000000ff9e9e7207 */ /* 0x000fe20004000000 */
[----:B------:R-:W-:-:S03]  /*18f10*/  IMAD.MOV.U32 R159, RZ, RZ, R150 ;  /* 0x000000ffff9f7224 */ /* 0x000fc600078e0096 */
[----:B------:R-:W-:Y:S01]  /*18f20*/  ISETP.NE.U32.AND P1, PT, R158, RZ, PT ;  /* 0x000000ff9e00720c */ /* 0x000fe20003f25070 */
[----:B------:R-:W-:Y:S02]  /*18f30*/  IMAD.MOV.U32 R158, RZ, RZ, R157 ;  /* 0x000000ffff9e7224 */ /* 0x000fe400078e009d */
[----:B------:R-:W-:-:S03]  /*18f40*/  IMAD.X R156, R156, 0x1, R151, P4 ;  /* 0x000000019c9c7824 */ /* 0x000fc600020e0697 */
[----:B------:R1:W-:Y:S02]  /*18f50*/  LDGSTS.E [R222+0xc008], desc[UR60][R158.64], P2 ;  /* 0x0c0080009ede7fae */ /* 0x0003e4000912187c */
[----:B-1----:R-:W-:Y:S01]  /*18f60*/  IMAD.MOV.U32 R158, RZ, RZ, R0 ;  /* 0x000000ffff9e7224 */ /* 0x002fe200078e0000 */
[----:B------:R-:W-:-:S05]  /*18f70*/  MOV R159, R156 ;  /* 0x0000009c009f7202 */ /* 0x000fca0000000f00 */
[----:B------:R1:W-:Y:S01]  /*18f80*/  LDGSTS.E [R222+0xc00c], desc[UR60][R158.64], P1 ;  /* 0x0c00c0009ede7fae */ /* 0x0003e2000892187c */
[C---:B------:R-:W-:Y:S02]  /*18f90*/  ISETP.GT.AND P1, PT, R123.reuse, 0x4, PT ;  /* 0x000000047b00780c */ /* 0x040fe40003f24270 */
[----:B------:R-:W-:Y:S02]  /*18fa0*/  ISETP.GT.AND P2, PT, R123, 0x5, PT ;  /* 0x000000057b00780c */ /* 0x000fe40003f44270 */
[----:B-1----:R-:W-:-:S04]  /*18fb0*/  SEL R159, RZ, 0x4, !P1 ;  /* 0x00000004ff9f7807 */ /* 0x002fc80004800000 */
[----:B------:R-:W-:-:S04]  /*18fc0*/  SEL R159, R159, RZ, !P0 ;  /* 0x000000ff9f9f7207 */ /* 0x000fc80004000000 */
[----:B------:R-:W-:Y:S02]  /*18fd0*/  ISETP.NE.U32.AND P1, PT, R159, RZ, PT ;  /* 0x000000ff9f00720c */ /* 0x000fe40003f25070 */
[----:B------:R-:W-:Y:S02]  /*18fe0*/  IADD3 R12, P3, R12, R152, RZ ;  /* 0x000000980c0c7210 */ /* 0x000fe40007f7e0ff */
[----:B------:R-:W-:Y:S02]  /*18ff0*/  LOP3.LUT R222, R3, 0x10, RZ, 0x3c, !PT ;  /* 0x0000001003de7812 */ /* 0x000fe400078e3cff */
[----:B------:R-:W-:Y:S01]  /*19000*/  SEL R158, RZ, 0x4, !P2 ;  /* 0x00000004ff9e7807 */ /* 0x000fe20005000000 */
[----:B------:R-:W-:Y:S02]  /*19010*/  IMAD.X R13, R13, 0x1, R151, P3 ;  /* 0x000000010d0d7824 */ /* 0x000fe400018e0697 */
[----:B------:R-:W-:Y:S01]  /*19020*/  VIADD R222, R222, UR5 ;  /* 0x00000005dede7c36 */ /* 0x000fe20008000000 */
[----:B------:R-:W-:-:S04]  /*19030*/  SEL R158, R158, RZ, !P0 ;  /* 0x000000ff9e9e7207 */ /* 0x000fc80004000000 */
[----:B------:R-:W-:Y:S01]  /*19040*/  ISETP.NE.U32.AND P2, PT, R158, RZ, PT ;  /* 0x000000ff9e00720c */ /* 0x000fe20003f45070 */
[----:B------:R-:W-:Y:S01]  /*19050*/  LDGSTS.E [R222], desc[UR60][R12.64], P1 ;  /* 0x000000000cde7fae */ /* 0x000fe2000892187c */
[----:B------:R-:W-:Y:S02]  /*19060*/  ISETP.GT.AND P1, PT, R123, 0x6, PT ;  /* 0x000000067b00780c */ /* 0x000fe40003f24270 */
[----:B------:R-:W-:Y:S02]  /*19070*/  IADD3 R14, P4, R14, R152, RZ ;  /* 0x000000980e0e7210 */ /* 0x000fe40007f9e0ff */
[----:B------:R-:W-:-:S03]  /*19080*/  SEL R158, RZ, 0x4, !P1 ;  /* 0x00000004ff9e7807 */ /* 0x000fc60004800000 */
[----:B------:R-:W-:Y:S01]  /*19090*/  IMAD.X R15, R15, 0x1, R151, P4 ;  /* 0x000000010f0f7824 */ /* 0x000fe200020e0697 */
[----:B------:R-:W-:Y:S02]  /*190a0*/  SEL R158, R158, RZ, !P0 ;  /* 0x000000ff9e9e7207 */ /* 0x000fe40004000000 */
[----:B------:R-:W-:Y:S02]  /*190b0*/  ISETP.GT.AND P1, PT, R123, 0x7, PT ;  /* 0x000000077b00780c */ /* 0x000fe40003f24270 */
[----:B------:R-:W-:Y:S01]  /*190c0*/  LDGSTS.E [R222+0x4], desc[UR60][R14.64], P2 ;  /* 0x000040000ede7fae */ /* 0x000fe2000912187c */
[----:B------:R-:W-:Y:S02]  /*190d0*/  ISETP.NE.U32.AND P2, PT, R158, RZ, PT ;  /* 0x000000ff9e00720c */ /* 0x000fe40003f45070 */
[----:B------:R-:W-:-:S04]  /*190e0*/  SEL R158, RZ, 0x4, !P1 ;  /* 0x00000004ff9e7807 */ /* 0x000fc80004800000 */
[----:B------:R-:W-:Y:S02]  /*190f0*/  SEL R158, R158, RZ, !P0 ;  /* 0x000000ff9e9e7207 */ /* 0x000fe40004000000 */
[-C--:B------:R-:W-:Y:S02]  /*19100*/  IADD3 R16, P3, R16, R152.reuse, RZ ;  /* 0x0000009810107210 */ /* 0x080fe40007f7e0ff */
[----:B------:R-:W-:Y:S02]  /*19110*/  ISETP.NE.U32.AND P1, PT, R158, RZ, PT ;  /* 0x000000ff9e00720c */ /* 0x000fe40003f25070 */
[----:B------:R-:W-:Y:S01]  /*19120*/  IADD3 R18, P4, R18, R152, RZ ;  /* 0x0000009812127210 */ /* 0x000fe20007f9e0ff */
[----:B------:R-:W-:-:S04]  /*19130*/  IMAD.X R17, R17, 0x1, R151, P3 ;  /* 0x0000000111117824 */ /* 0x000fc800018e0697 */
[----:B------:R-:W-:Y:S01]  /*19140*/  IMAD.X R19, R19, 0x1, R151, P4 ;  /* 0x0000000113137824 */ /* 0x000fe200020e0697 */
        /* <DEDUP_REMOVED lines=32> */
[----:B------:R-:W-:Y:S01]  /*19350*/  MOV R158, R139 ;  /* 0x0000008b009e7202 */ /* 0x000fe20000000f00 */
[----:B------:R-:W-:-:S04]  /*19360*/  IMAD.X R142, R142, 0x1, R151, P4 ;  /* 0x000000018e8e7824 */ /* 0x000fc800020e0697 */
[----:B------:R1:W-:Y:S02]  /*19370*/  LDGSTS.E [R222+0x4008], desc[UR60][R158.64], P2 ;  /* 0x040080009ede7fae */ /* 0x0003e4000912187c */
[----:B-1----:R-:W-:Y:S02]  /*19380*/  IMAD.MOV.U32 R158, RZ, RZ, R141 ;  /* 0x000000ffff9e7224 */ /* 0x002fe400078e008d */
[----:B------:R-:W-:-:S05]  /*19390*/  IMAD.MOV.U32 R159, RZ, RZ, R142 ;  /* 0x000000ffff9f7224 */ /* 0x000fca00078e008e */
[----:B------:R1:W-:Y:S01]  /*193a0*/  LDGSTS.E [R222+0x400c], desc[UR60][R158.64], P1 ;  /* 0x0400c0009ede7fae */ /* 0x0003e2000892187c */
[----:B------:R-:W-:Y:S02]  /*193b0*/  ISETP.GT.AND P1, PT, R123, 0x44, PT ;  /* 0x000000447b00780c */ /* 0x000fe40003f24270 */
[----:B------:R-:W-:Y:S02]  /*193c0*/  IADD3 R215, P3, R215, R152, RZ ;  /* 0x00000098d7d77210 */ /* 0x000fe40007f7e0ff */
[----:B-1----:R-:W-:Y:S02]  /*193d0*/  SEL R158, RZ, 0x4, !P1 ;  /* 0x00000004ff9e7807 */ /* 0x002fe40004800000 */
[----:B------:R-:W-:Y:S02]  /*193e0*/  ISETP.GT.AND P1, PT, R123, 0x45, PT ;  /* 0x000000457b00780c */ /* 0x000fe40003f24270 */
[----:B------:R-:W-:-:S04]  /*193f0*/  SEL R158, R158, RZ, !P0 ;  /* 0x000000ff9e9e7207 */ /* 0x000fc80004000000 */
        /* <DEDUP_REMOVED lines=22> */
[----:B------:R-:W-:Y:S01]  /*19560*/  IADD3 R221, P4, R221, R152, RZ ;  /* 0x00000098dddd7210 */ /* 0x000fe20007f9e0ff */
[----:B------:R-:W-:Y:S01]  /*19570*/  STL [R1+0x54], R4 ;  /* 0x0000540401007387 */ /* 0x000fe20000100800 */
[----:B------:R-:W-:Y:S01]  /*19580*/  ISETP.NE.U32.AND P1, PT, R158, RZ, PT ;  /* 0x000000ff9e00720c */ /* 0x000fe20003f25070 */
[----:B------:R-:W-:Y:S02]  /*19590*/  IMAD.MOV.U32 R158, RZ, RZ, R219 ;  /* 0x000000ffff9e7224 */ /* 0x000fe400078e00db */
[----:B------:R-:W-:Y:S01]  /*195a0*/  STL [R1+0x50], R5 ;  /* 0x0000500501007387 */ /* 0x000fe20000100800 */
[----:B------:R-:W-:Y:S02]  /*195b0*/  IMAD.MOV.U32 R159, RZ, RZ, R218 ;  /* 0x000000ffff9f7224 */ /* 0x000fe400078e00da */
[----:B------:R-:W-:Y:S01]  /*195c0*/  IMAD.X R220, R220, 0x1, R151, P4 ;  /* 0x00000001dcdc7824 */ /* 0x000fe200020e0697 */
[----:B------:R1:W-:Y:S04]  /*195d0*/  STL [R1+0x5c], R157 ;  /* 0x00005c9d01007387 */ /* 0x0003e80000100800 */
[----:B------:R-:W-:Y:S04]  /*195e0*/  STL [R1+0x58], R150 ;  /* 0x0000589601007387 */ /* 0x000fe80000100800 */
[----:B------:R-:W-:Y:S04]  /*195f0*/  STL [R1+0x64], R0 ;  /* 0x0000640001007387 */ /* 0x000fe80000100800 */
[----:B------:R2:W-:Y:S04]  /*19600*/  STL [R1+0x60], R156 ;  /* 0x0000609c01007387 */ /* 0x0005e80000100800 */
[----:B-1----:R-:W3:Y:S04]  /*19610*/  LDL.LU R157, [R1+0x6c] ;  /* 0x00006c00019d7983 */ /* 0x002ee80000300800 */
[----:B------:R1:W-:Y:S04]  /*19620*/  LDGSTS.E [R222+0x8008], desc[UR60][R158.64], P2 ;  /* 0x080080009ede7fae */ /* 0x0003e8000912187c */
[----:B--2---:R-:W2:Y:S04]  /*19630*/  LDL.LU R156, [R1+0x70] ;  /* 0x00007000019c7983 */ /* 0x004ea80000300800 */
[----:B------:R-:W4:Y:S01]  /*19640*/  LDL.LU R150, [R1+0x74] ;  /* 0x0000740001967983 */ /* 0x000f220000300800 */
[----:B-1----:R-:W-:Y:S01]  /*19650*/  MOV R158, R221 ;  /* 0x000000dd009e7202 */ /* 0x002fe20000000f00 */
[----:B------:R-:W-:-:S02]  /*19660*/  IMAD.MOV.U32 R159, RZ, RZ, R220 ;  /* 0x000000ffff9f7224 */ /* 0x000fc400078e00dc */
[----:B------:R-:W2:Y:S04]  /*19670*/  LDL.LU R7, [R1+0x78] ;  /* 0x0000780001077983 */ /* 0x000ea80000300800 */
[----:B------:R-:W2:Y:S04]  /*19680*/  LDL.LU R5, [R1+0x7c] ;  /* 0x00007c0001057983 */ /* 0x000ea80000300800 */
[----:B------:R-:W2:Y:S04]  /*19690*/  LDL.LU R4, [R1+0x80] ;  /* 0x0000800001047983 */ /* 0x000ea80000300800 */
[----:B------:R-:W2:Y:S04]  /*196a0*/  LDL.LU R0, [R1+0x84] ;  /* 0x0000840001007983 */ /* 0x000ea80000300800 */
[----:B------:R1:W-:Y:S04]  /*196b0*/  LDGSTS.E [R222+0x800c], desc[UR60][R158.64], P1 ;  /* 0x0800c0009ede7fae */ /* 0x0003e8000892187c */
[----:B------:R-:W2:Y:S01]  /*196c0*/  LDL.LU R159, [R1+0x68] ;  /* 0x00006800019f7983 */ /* 0x000ea20000300800 */
[----:B------:R-:W-:-:S04]  /*196d0*/  ISETP.GT.AND P1, PT, R123, 0x64, PT ;  /* 0x000000647b00780c */ /* 0x000fc80003f24270 */
[----:B-1----:R-:W-:Y:S02]  /*196e0*/  SEL R158, RZ, 0x4, !P1 ;  /* 0x00000004ff9e7807 */ /* 0x002fe40004800000 */
[----:B------:R-:W-:Y:S02]  /*196f0*/  ISETP.GT.AND P1, PT, R123, 0x65, PT ;  /* 0x000000657b00780c */ /* 0x000fe40003f24270 */
[----:B------:R-:W-:-:S04]  /*19700*/  SEL R158, R158, RZ, !P0 ;  /* 0x000000ff9e9e7207 */ /* 0x000fc80004000000 */
[----:B------:R-:W-:Y:S02]  /*19710*/  ISETP.NE.U32.AND P2, PT, R158, RZ, PT ;  /* 0x000000ff9e00720c */ /* 0x000fe40003f45070 */
[----:B------:R-:W-:-:S04]  /*19720*/  SEL R158, RZ, 0x4, !P1 ;  /* 0x00000004ff9e7807 */ /* 0x000fc80004800000 */
[----:B------:R-:W-:-:S04]  /*19730*/  SEL R158, R158, RZ, !P0 ;  /* 0x000000ff9e9e7207 */ /* 0x000fc80004000000 */
[----:B------:R-:W-:Y:S02]  /*19740*/  ISETP.NE.U32.AND P1, PT, R158, RZ, PT ;  /* 0x000000ff9e00720c */ /* 0x000fe40003f25070 */
[----:B---3--:R-:W-:-:S05]  /*19750*/  IADD3 R157, P3, R157, R152, RZ ;  /* 0x000000989d9d7210 */ /* 0x008fca0007f7e0ff */
[----:B------:R-:W-:Y:S01]  /*19760*/  IMAD.MOV.U32 R158, RZ, RZ, R157 ;  /* 0x000000ffff9e7224 */ /* 0x000fe200078e009d */
[----:B----4-:R-:W-:Y:S01]  /*19770*/  IADD3 R150, P4, R150, R152, RZ ;  /* 0x0000009896967210 */ /* 0x010fe20007f9e0ff */
[----:B------:R-:W-:Y:S04]  /*19780*/  STL [R1+0x6c], R157 ;  /* 0x00006c9d01007387 */ /* 0x000fe80000100800 */
[--C-:B--2---:R-:W-:Y:S02]  /*19790*/  IMAD.X R156, R156, 0x1, R151.reuse, P4 ;  /* 0x000000019c9c7824 */ /* 0x104fe400020e0697 */
[----:B------:R-:W-:-:S05]  /*197a0*/  IMAD.X R159, R159, 0x1, R151, P3 ;  /* 0x000000019f9f7824 */ /* 0x000fca00018e0697 */
[----:B------:R1:W-:Y:S04]  /*197b0*/  STL [R1+0x68], R159 ;  /* 0x0000689f01007387 */ /* 0x0003e80000100800 */
[----:B------:R2:W-:Y:S02]  /*197c0*/  LDGSTS.E [R222+0xc000], desc[UR60][R158.64], P2 ;  /* 0x0c0000009ede7fae */ /* 0x0005e4000912187c */
[----:B--2---:R-:W-:Y:S02]  /*197d0*/  IMAD.MOV.U32 R158, RZ, RZ, R150 ;  /* 0x000000ffff9e7224 */ /* 0x004fe400078e0096 */
[----:B-1----:R-:W-:-:S05]  /*197e0*/  IMAD.MOV.U32 R159, RZ, RZ, R156 ;  /* 0x000000ffff9f7224 */ /* 0x002fca00078e009c */
        /* <DEDUP_REMOVED lines=19> */
[C---:B------:R-:W-:Y:S02]  /*19920*/  ISETP.GT.AND P1, PT, R123.reuse, 0x8, PT ;  /* 0x000000087b00780c */ /* 0x040fe40003f24270 */
[----:B------:R-:W-:Y:S02]  /*19930*/  ISETP.GT.AND P2, PT, R123, 0x9, PT ;  /* 0x000000097b00780c */ /* 0x000fe40003f44270 */
[----:B-1----:R-:W-:-:S04]  /*19940*/  SEL R159, RZ, 0x4, !P1 ;  /* 0x00000004ff9f7807 */ /* 0x002fc80004800000 */
[----:B------:R-:W-:-:S04]  /*19950*/  SEL R159, R159, RZ, !P0 ;  /* 0x000000ff9f9f7207 */ /* 0x000fc80004000000 */
[----:B------:R-:W-:Y:S02]  /*19960*/  ISETP.NE.U32.AND P1, PT, R159, RZ, PT ;  /* 0x000000ff9f00720c */ /* 0x000fe40003f25070 */
[----:B------:R-:W-:Y:S02]  /*19970*/  IADD3 R20, P3, R20, R152, RZ ;  /* 0x0000009814147210 */ /* 0x000fe40007f7e0ff */
[----:B------:R-:W-:Y:S02]  /*19980*/  SEL R158, RZ, 0x4, !P2 ;  /* 0x00000004ff9e7807 */ /* 0x000fe40005000000 */
[----:B------:R-:W-:Y:S01]  /*19990*/  LOP3.LUT R222, R3, 0x20, RZ, 0x3c, !PT ;  /* 0x0000002003de7812 */ /* 0x000fe200078e3cff */
[----:B------:R-:W-:Y:S01]  /*199a0*/  IMAD.X R21, R21, 0x1, R151, P3 ;  /* 0x0000000115157824 */ /* 0x000fe200018e0697 */
[----:B------:R-:W-:Y:S02]  /*199b0*/  SEL R158, R158, RZ, !P0 ;  /* 0x000000ff9e9e7207 */ /* 0x000fe40004000000 */
[----:B------:R-:W-:-:S02]  /*199c0*/  IADD3 R222, R222, UR5, RZ ;  /* 0x00000005dede7c10 */ /* 0x000fc4000fffe0ff */
[----:B------:R-:W-:-:S03]  /*199d0*/  ISETP.NE.U32.AND P2, PT, R158, RZ, PT ;  /* 0x000000ff9e00720c */ /* 0x000fc60003f45070 */
        /* <DEDUP_REMOVED lines=51> */
[----:B-1----:R-:W-:Y:S01]  /*19d10*/  MOV R158, R165 ;  /* 0x000000a5009e7202 */ /* 0x002fe20000000f00 */
[----:B------:R-:W-:-:S05]  /*19d20*/  IMAD.MOV.U32 R159, RZ, RZ, R164 ;  /* 0x000000ffff9f7224 */ /* 0x000fca00078e00a4 */
        /* <DEDUP_REMOVED lines=32> */
[----:B------:R1:W-:Y:S01]  /*19f30*/  STL [R1+0x70], R156 ;  /* 0x0000709c01007387 */ /* 0x0003e20000100800 */
[----:B------:R-:W-:Y:S02]  /*19f40*/  IMAD.MOV.U32 R159, RZ, RZ, R227 ;  /* 0x000000ffff9f7224 */ /* 0x000fe400078e00e3 */
[----:B------:R-:W-:Y:S01]  /*19f50*/  IMAD.X R229, R229, 0x1, R151, P4 ;  /* 0x00000001e5e57824 */ /* 0x000fe200020e0697 */
[----:B------:R-:W-:Y:S04]  /*19f60*/  STL [R1+0x7c], R5 ;  /* 0x00007c0501007387 */ /* 0x000fe80000100800 */
[----:B------:R2:W-:Y:S04]  /*19f70*/  STL [R1+0x78], R7 ;  /* 0x0000780701007387 */ /* 0x0005e80000100800 */
[----:B------:R-:W-:Y:S04]  /*19f80*/  STL [R1+0x84], R0 ;  /* 0x0000840001007387 */ /* 0x000fe80000100800 */
[----:B------:R3:W-:Y:S04]  /*19f90*/  STL [R1+0x80], R4 ;  /* 0x0000800401007387 */ /* 0x0007e80000100800 */
[----:B------:R-:W4:Y:S04]  /*19fa0*/  LDL.LU R157, [R1+0x8c] ;  /* 0x00008c00019d7983 */ /* 0x000f280000300800 */
[----:B------:R2:W-:Y:S04]  /*19fb0*/  LDGSTS.E [R222+0x8008], desc[UR60][R158.64], P2 ;  /* 0x080080009ede7fae */ /* 0x0005e8000912187c */
[----:B-1----:R-:W4:Y:S04]  /*19fc0*/  LDL.LU R156, [R1+0x90] ;  /* 0x00009000019c7983 */ /* 0x002f280000300800 */
[----:B------:R-:W4:Y:S01]  /*19fd0*/  LDL.LU R150, [R1+0x94] ;  /* 0x0000940001967983 */ /* 0x000f220000300800 */
[----:B--2---:R-:W-:-:S03]  /*19fe0*/  IMAD.MOV.U32 R158, RZ, RZ, R230 ;  /* 0x000000ffff9e7224 */ /* 0x004fc600078e00e6 */
[----:B------:R-:W2:Y:S01]  /*19ff0*/  LDL.LU R7, [R1+0x98] ;  /* 0x0000980001077983 */ /* 0x000ea20000300800 */
[----:B------:R-:W-:-:S03]  /*1a000*/  IMAD.MOV.U32 R159, RZ, RZ, R229 ;  /* 0x000000ffff9f7224 */ /* 0x000fc600078e00e5 */
[----:B------:R-:W2:Y:S04]  /*1a010*/  LDL.LU R5, [R1+0x9c] ;  /* 0x00009c0001057983 */ /* 0x000ea80000300800 */
[----:B---3--:R-:W3:Y:S04]  /*1a020*/  LDL.LU R4, [R1+0xa0] ;  /* 0x0000a00001047983 */ /* 0x008ee80000300800 */
[----:B------:R-:W3:Y:S04]  /*1a030*/  LDL.LU R0, [R1+0xa4] ;  /* 0x0000a40001007983 */ /* 0x000ee80000300800 */
        /* <DEDUP_REMOVED lines=10> */
[----:B----4-:R-:W-:-:S05]  /*1a0e0*/  IADD3 R157, P3, R157, R152, RZ ;  /* 0x000000989d9d7210 */ /* 0x010fca0007f7e0ff */
[----:B------:R-:W-:Y:S01]  /*1a0f0*/  IMAD.MOV.U32 R158, RZ, RZ, R157 ;  /* 0x000000ffff9e7224 */ /* 0x000fe200078e009d */
[----:B------:R-:W-:Y:S01]  /*1a100*/  IADD3 R150, P4, R150, R152, RZ ;  /* 0x0000009896967210 */ /* 0x000fe20007f9e0ff */
[----:B------:R-:W-:Y:S04]  /*1a110*/  STL [R1+0x8c], R157 ;  /* 0x00008c9d01007387 */ /* 0x000fe80000100800 */
[----:B------:R-:W-:Y:S01]  /*1a120*/  IMAD.X R156, R156, 0x1, R151, P4 ;  /* 0x000000019c9c7824 */ /* 0x000fe200020e0697 */
[----:B--2---:R-:W-:-:S05]  /*1a130*/  IADD3.X R159, R159, R151, RZ, P3, !PT ;  /* 0x000000979f9f7210 */ /* 0x004fca0001ffe4ff */
        /* <DEDUP_REMOVED lines=14> */
[----:B---3--:R-:W-:Y:S02]  /*1a220*/  IADD3 R0, P4, R0, R152, RZ ;  /* 0x0000009800007210 */ /* 0x008fe40007f9e0ff */
        /* <DEDUP_REMOVED lines=8> */
[C---:B------:R-:W-:Y:S02]  /*1a2b0*/  ISETP.GT.AND P1, PT, R123.reuse, 0xc, PT ;  /* 0x0000000c7b00780c */ /* 0x040fe40003f24270 */
[----:B------:R-:W-:Y:S02]  /*1a2c0*/  ISETP.GT.AND P2, PT, R123, 0xd, PT ;  /* 0x0000000d7b00780c */ /* 0x000fe40003f44270 */
[----:B------:R-:W-:Y:S02]  /*1a2d0*/  IADD3 R155, P3, R155, R152, RZ ;  /* 0x000000989b9b7210 */ /* 0x000fe40007f7e0ff */
[----:B-1----:R-:W-:Y:S02]  /*1a2e0*/  SEL R159, RZ, 0x4, !P1 ;  /* 0x00000004ff9f7807 */ /* 0x002fe40004800000 */
[----:B------:R-:W-:Y:S02]  /*1a2f0*/  SEL R158, RZ, 0x4, !P2 ;  /* 0x00000004ff9e7807 */ /* 0x000fe40005000000 */
[----:B------:R-:W-:-:S02]  /*1a300*/  SEL R159, R159, RZ, !P0 ;  /* 0x000000ff9f9f7207 */ /* 0x000fc40004000000 */
[----:B------:R-:W-:Y:S02]  /*1a310*/  SEL R158, R158, RZ, !P0 ;  /* 0x000000ff9e9e7207 */ /* 0x000fe40004000000 */
[----:B------:R-:W-:Y:S01]  /*1a320*/  ISETP.NE.U32.AND P1, PT, R159, RZ, PT ;  /* 0x000000ff9f00720c */ /* 0x000fe20003f25070 */
[----:B------:R-:W-:Y:S01]  /*1a330*/  IMAD.X R93, R93, 0x1, R151, P3 ;  /* 0x000000015d5d7824 */ /* 0x000fe200018e0697 */
[----:B------:R-:W-:Y:S02]  /*1a340*/  LOP3.LUT R222, R3, 0x30, RZ, 0x3c, !PT ;  /* 0x0000003003de7812 */ /* 0x000fe400078e3cff */
[----:B------:R-:W-:Y:S02]  /*1a350*/  IADD3 R92, P4, R92, R152, RZ ;  /* 0x000000985c5c7210 */ /* 0x000fe40007f9e0ff */
[----:B------:R-:W-:Y:S01]  /*1a360*/  ISETP.NE.U32.AND P2, PT, R158, RZ, PT ;  /* 0x000000ff9e00720c */ /* 0x000fe20003f45070 */
[----:B------:R-:W-:Y:S01]  /*1a370*/  VIADD R222, R222, UR5 ;  /* 0x00000005dede7c36 */ /* 0x000fe20008000000 */
[----:B------:R-:W-:Y:S01]  /*1a380*/  MOV R158, R155 ;  /* 0x0000009b009e7202 */ /* 0x000fe20000000f00 */
[----:B------:R-:W-:-:S02]  /*1a390*/  IMAD.MOV.U32 R159, RZ, RZ, R93 ;  /* 0x000000ffff9f7224 */ /* 0x000fc400078e005d */
[----:B------:R-:W-:-:S03]  /*1a3a0*/  IMAD.X R145, R145, 0x1, R151, P4 ;  /* 0x0000000191917824 */ /* 0x000fc600020e0697 */
[----:B------:R1:W-:Y:S01]  /*1a3b0*/  LDGSTS.E [R222], desc[UR60][R158.64], P1 ;  /* 0x000000009ede7fae */ /* 0x0003e2000892187c */
[----:B------:R-:W-:Y:S01]  /*1a3c0*/  ISETP.GT.AND P1, PT, R123, 0xe, PT ;  /* 0x0000000e7b00780c */ /* 0x000fe20003f24270 */
[----:B-1----:R-:W-:Y:S02]  /*1a3d0*/  IMAD.MOV.U32 R158, RZ, RZ, R92 ;  /* 0x000000ffff9e7224 */ /* 0x002fe400078e005c */
[----:B------:R-:W-:-:S05]  /*1a3e0*/  IMAD.MOV.U32 R159, RZ, RZ, R145 ;  /* 0x000000ffff9f7224 */ /* 0x000fca00078e0091 */
[----:B------:R1:W-:Y:S02]  /*1a3f0*/  LDGSTS.E [R222+0x4], desc[UR60][R158.64], P2 ;  /* 0x000040009ede7fae */ /* 0x0003e4000912187c */
[----:B-1----:R-:W-:Y:S02]  /*1a400*/  SEL R158, RZ, 0x4, !P1 ;  /* 0x00000004ff9e7807 */ /* 0x002fe40004800000 */
[----:B------:R-:W-:Y:S02]  /*1a410*/  ISETP.GT.AND P1, PT, R123, 0xf, PT ;  /* 0x0000000f7b00780c */ /* 0x000fe40003f24270 */
[----:B------:R-:W-:-:S04]  /*1a420*/  SEL R158, R158, RZ, !P0 ;  /* 0x000000ff9e9e7207 */ /* 0x000fc80004000000 */
[----:B------:R-:W-:Y:S02]  /*1a430*/  ISETP.NE.U32.AND P2, PT, R158, RZ, PT ;  /* 0x000000ff9e00720c */ /* 0x000fe40003f45070 */
[----:B------:R-:W-:Y:S02]  /*1a440*/  SEL R158, RZ, 0x4, !P1 ;  /* 0x00000004ff9e7807 */ /* 0x000fe40004800000 */
[----:B------:R-:W-:Y:S02]  /*1a450*/  IADD3 R95, P3, R95, R152, RZ ;  /* 0x000000985f5f7210 */ /* 0x000fe40007f7e0ff */
[----:B------:R-:W-:-:S04]  /*1a460*/  SEL R158, R158, RZ, !P0 ;  /* 0x000000ff9e9e7207 */ /* 0x000fc80004000000 */
[----:B------:R-:W-:Y:S01]  /*1a470*/  ISETP.NE.U32.AND P1, PT, R158, RZ, PT ;  /* 0x000000ff9e00720c */ /* 0x000fe20003f25070 */
[----:B------:R-:W-:Y:S01]  /*1a480*/  IMAD.X R98, R98, 0x1, R151, P3 ;  /* 0x0000000162627824 */ /* 0x000fe200018e0697 */
[----:B------:R-:W-:Y:S01]  /*1a490*/  IADD3 R96, P4, R96, R152, RZ ;  /* 0x0000009860607210 */ /* 0x000fe20007f9e0ff */
[----:B------:R-:W-:-:S03]  /*1a4a0*/  IMAD.MOV.U32 R158, RZ, RZ, R95 ;  /* 0x000000ffff9e7224 */ /* 0x000fc600078e005f */
[----:B------:R-:W-:Y:S01]  /*1a4b0*/  MOV R159, R98 ;  /* 0x00000062009f7202 */ /* 0x000fe20000000f00 */
[----:B------:R-:W-:-:S04]  /*1a4c0*/  IMAD.X R97, R97, 0x1, R151, P4 ;  /* 0x0000000161617824 */ /* 0x000fc800020e0697 */
[----:B------:R1:W-:Y:S04]  /*1a4d0*/  LDGSTS.E [R222+0x8], desc[UR60][R158.64], P2 ;  /* 0x000080009ede7fae */ /* 0x0003e8000912187c */
[----:B------:R-:W-:Y:S01]  /*1a4e0*/  LDGSTS.E [R222+0xc], desc[UR60][R96.64], P1 ;  /* 0x0000c00060de7fae */ /* 0x000fe2000892187c */
        /* <DEDUP_REMOVED lines=66> */
[----:B------:R-:W-:Y:S01]  /*1a910*/  IMAD.MOV.U32 R159, RZ, RZ, R235 ;  /* 0x000000ffff9f7224 */ /* 0x000fe200078e00eb */
[----:B------:R-:W-:Y:S01]  /*1a920*/  MOV R158, R236 ;  /* 0x000000ec009e7202 */ /* 0x000fe20000000f00 */
[----:B------:R1:W-:Y:S01]  /*1a930*/  STL [R1+0x90], R156 ;  /* 0x0000909c01007387 */ /* 0x0003e20000100800 */
[----:B------:R-:W-:-:S03]  /*1a940*/  IMAD.X R237, R237, 0x1, R151, P4 ;  /* 0x00000001eded7824 */ /* 0x000fc600020e0697 */
        /* <DEDUP_REMOVED lines=28> */
[--C-:B------:R-:W-:Y:S02]  /*1ab10*/  IMAD.X R156, R156, 0x1, R151.reuse, P4 ;  /* 0x000000019c9c7824 */ /* 0x100fe400020e0697 */
[----:B--2---:R-:W-:-:S05]  /*1ab20*/  IMAD.X R159, R159, 0x1, R151, P3 ;  /* 0x000000019f9f7824 */ /* 0x004fca00018e0697 */
        /* <DEDUP_REMOVED lines=13> */
[----:B---3--:R-:W-:-:S02]  /*1ac00*/  IADD3 R0, P4, R0, R152, RZ ;  /* 0x0000009800007210 */ /* 0x008fc40007f9e0ff */
        /* <DEDUP_REMOVED lines=21> */
[----:B------:R-:W-:Y:S02]  /*1ad60*/  VIADD R222, R222, UR5 ;  /* 0x00000005dede7c36 */ /* 0x000fe40008000000 */
[----:B------:R-:W-:-:S02]  /*1ad70*/  IMAD.MOV.U32 R158, RZ, RZ, R94 ;  /* 0x000000ffff9e7224 */ /* 0x000fc400078e005e */
[----:B------:R-:W-:Y:S02]  /*1ad80*/  IMAD.MOV.U32 R159, RZ, RZ, R100 ;  /* 0x000000ffff9f7224 */ /* 0x000fe400078e0064 */
[----:B------:R-:W-:-:S03]  /*1ad90*/  IMAD.X R146, R146, 0x1, R151, P4 ;  /* 0x0000000192927824 */ /* 0x000fc600020e0697 */
[----:B------:R1:W-:Y:S01]  /*1ada0*/  LDGSTS.E [R222], desc[UR60][R158.64], P1 ;  /* 0x000000009ede7fae */ /* 0x0003e2000892187c */
[----:B------:R-:W-:Y:S01]  /*1adb0*/  ISETP.GT.AND P1, PT, R123, 0x12, PT ;  /* 0x000000127b00780c */ /* 0x000fe20003f24270 */
[----:B-1----:R-:W-:Y:S01]  /*1adc0*/  IMAD.MOV.U32 R158, RZ, RZ, R99 ;  /* 0x000000ffff9e7224 */ /* 0x002fe200078e0063 */
[----:B------:R-:W-:-:S05]  /*1add0*/  MOV R159, R146 ;  /* 0x00000092009f7202 */ /* 0x000fca0000000f00 */
[----:B------:R1:W-:Y:S01]  /*1ade0*/  LDGSTS.E [R222+0x4], desc[UR60][R158.64], P2 ;  /* 0x000040009ede7fae */ /* 0x0003e2000912187c */
        /* <DEDUP_REMOVED lines=119> */
[----:B--2---:R-:W-:Y:S01]  /*1b560*/  IMAD.MOV.U32 R158, RZ, RZ, R150 ;  /* 0x000000ffff9e7224 */ /* 0x004fe200078e0096 */
[----:B-1----:R-:W-:-:S05]  /*1b570*/  MOV R159, R156 ;  /* 0x0000009c009f7202 */ /* 0x002fca0000000f00 */
        /* <DEDUP_REMOVED lines=8> */
[----:B------:R-:W-:Y:S01]  /*1b600*/  IMAD.X R7, R7, 0x1, R151, P3 ;  /* 0x0000000107077824 */ /* 0x000fe200018e0697 */
[----:B---3--:R-:W-:Y:S02]  /*1b610*/  IADD3 R0, P4, R0, R152, RZ ;  /* 0x0000009800007210 */ /* 0x008fe40007f9e0ff */
[----:B------:R-:W-:Y:S01]  /*1b620*/  SEL R158, R158, RZ, !P0 ;  /* 0x000000ff9e9e7207 */ /* 0x000fe20004000000 */
[----:B------:R-:W-:Y:S01]  /*1b630*/  IMAD.MOV.U32 R159, RZ, RZ, R7 ;  /* 0x000000ffff9f7224 */ /* 0x000fe200078e0007 */
[----:B------:R-:W-:Y:S02]  /*1b640*/  STL [R1+0xd4], R150 ;  /* 0x0000d49601007387 */ /* 0x000fe40000100800 */
[----:B------:R-:W-:Y:S01]  /*1b650*/  ISETP.NE.U32.AND P1, PT, R158, RZ, PT ;  /* 0x000000ff9e00720c */ /* 0x000fe20003f25070 */
[----:B------:R-:W-:Y:S01]  /*1b660*/  IMAD.MOV.U32 R158, RZ, RZ, R5 ;  /* 0x000000ffff9e7224 */ /* 0x000fe200078e0005 */
[----:B------:R-:W-:Y:S01]  /*1b670*/  STL [R1+0xd0], R156 ;  /* 0x0000d09c01007387 */ /* 0x000fe20000100800 */
[----:B------:R-:W-:-:S03]  /*1b680*/  IMAD.X R4, R4, 0x1, R151, P4 ;  /* 0x0000000104047824 */ /* 0x000fc600020e0697 */
[----:B------:R-:W-:Y:S04]  /*1b690*/  STL [R1+0xdc], R5 ;  /* 0x0000dc0501007387 */ /* 0x000fe80000100800 */
[----:B------:R-:W-:Y:S04]  /*1b6a0*/  STL [R1+0xd8], R7 ;  /* 0x0000d80701007387 */ /* 0x000fe80000100800 */
[----:B------:R-:W-:Y:S04]  /*1b6b0*/  STL [R1+0xe4], R0 ;  /* 0x0000e40001007387 */ /* 0x000fe80000100800 */
[----:B------:R1:W-:Y:S04]  /*1b6c0*/  LDGSTS.E [R222+0xc008], desc[UR60][R158.64], P2 ;  /* 0x0c0080009ede7fae */ /* 0x0003e8000912187c */
[----:B------:R2:W-:Y:S01]  /*1b6d0*/  STL [R1+0xe0], R4 ;  /* 0x0000e00401007387 */ /* 0x0005e20000100800 */
[----:B-1----:R-:W-:-:S02]  /*1b6e0*/  IMAD.MOV.U32 R159, RZ, RZ, R4 ;  /* 0x000000ffff9f7224 */ /* 0x002fc400078e0004 */
[----:B------:R-:W-:Y:S01]  /*1b6f0*/  IMAD.MOV.U32 R158, RZ, RZ, R0 ;  /* 0x000000ffff9e7224 */ /* 0x000fe200078e0000 */
[----:B--2---:R-:W2:Y:S04]  /*1b700*/  LDL.LU R4, [R1] ;  /* 0x0000000001047983 */ /* 0x004ea80000300800 */
[----:B------:R-:W3:Y:S04]  /*1b710*/  LDL.LU R0, [R1+0x4] ;  /* 0x0000040001007983 */ /* 0x000ee80000300800 */
[----:B------:R1:W-:Y:S01]  /*1b720*/  LDGSTS.E [R222+0xc00c], desc[UR60][R158.64], P1 ;  /* 0x0c00c0009ede7fae */ /* 0x0003e2000892187c */
[----:B------:R-:W-:-:S02]  /*1b730*/  ISETP.GT.AND P1, PT, R123, 0x14, PT ;  /* 0x000000147b00780c */ /* 0x000fc40003f24270 */
[----:B------:R-:W-:Y:S01]  /*1b740*/  ISETP.GT.AND P2, PT, R123, 0x15, PT ;  /* 0x000000157b00780c */ /* 0x000fe20003f44270 */
[----:B------:R-:W4:Y:S01]  /*1b750*/  LDL.LU R157, [R1+0xec] ;  /* 0x0000ec00019d7983 */ /* 0x000f220000300800 */
[-C--:B------:R-:W-:Y:S02]  /*1b760*/  IADD3 R101, P3, R101, R152.reuse, RZ ;  /* 0x0000009865657210 */ /* 0x080fe40007f7e0ff */
[----:B------:R-:W-:Y:S01]  /*1b770*/  IADD3 R106, P4, R106, R152, RZ ;  /* 0x000000986a6a7210 */ /* 0x000fe20007f9e0ff */
[----:B------:R-:W4:Y:S01]  /*1b780*/  LDL.LU R150, [R1+0xf4] ;  /* 0x0000f40001967983 */ /* 0x000f220000300800 */
[----:B-1----:R-:W-:Y:S02]  /*1b790*/  SEL R159, RZ, 0x4, !P1 ;  /* 0x00000004ff9f7807 */ /* 0x002fe40004800000 */
[----:B------:R-:W-:Y:S02]  /*1b7a0*/  SEL R158, RZ, 0x4, !P2 ;  /* 0x00000004ff9e7807 */ /* 0x000fe40005000000 */
[----:B------:R-:W-:-:S02]  /*1b7b0*/  SEL R159, R159, RZ, !P0 ;  /* 0x000000ff9f9f7207 */ /* 0x000fc40004000000 */
[----:B------:R-:W-:Y:S02]  /*1b7c0*/  SEL R158, R158, RZ, !P0 ;  /* 0x000000ff9e9e7207 */ /* 0x000fe40004000000 */
[----:B------:R-:W-:Y:S02]  /*1b7d0*/  ISETP.NE.U32.AND P1, PT, R159, RZ, PT ;  /* 0x000000ff9f00720c */ /* 0x000fe40003f25070 */
[----:B------:R-:W-:Y:S02]  /*1b7e0*/  LOP3.LUT R222, R3, 0x50, RZ, 0x3c, !PT ;  /* 0x0000005003de7812 */ /* 0x000fe400078e3cff */
[----:B------:R-:W-:Y:S02]  /*1b7f0*/  IADD3.X R107, R107, R151, RZ, P3, !PT ;  /* 0x000000976b6b7210 */ /* 0x000fe40001ffe4ff */
[----:B------:R-:W-:Y:S01]  /*1b800*/  ISETP.NE.U32.AND P2, PT, R158, RZ, PT ;  /* 0x000000ff9e00720c */ /* 0x000fe20003f45070 */
[----:B------:R-:W-:Y:S02]  /*1b810*/  VIADD R222, R222, UR5 ;  /* 0x00000005dede7c36 */ /* 0x000fe40008000000 */
[----:B------:R-:W-:-:S02]  /*1b820*/  IMAD.MOV.U32 R158, RZ, RZ, R101 ;  /* 0x000000ffff9e7224 */ /* 0x000fc400078e0065 */
[----:B------:R-:W-:Y:S02]  /*1b830*/  IMAD.MOV.U32 R159, RZ, RZ, R107 ;  /* 0x000000ffff9f7224 */ /* 0x000fe400078e006b */
        /* <DEDUP_REMOVED lines=12> */
[----:B------:R-:W-:Y:S02]  /*1b900*/  SEL R158, R158, RZ, !P0 ;  /* 0x000000ff9e9e7207 */ /* 0x000fe40004000000 */
[----:B------:R-:W-:Y:S02]  /*1b910*/  IADD3.X R112, R112, R151, RZ, P3, !PT ;  /* 0x0000009770707210 */ /* 0x000fe40001ffe4ff */
[----:B------:R-:W-:-:S02]  /*1b920*/  ISETP.NE.U32.AND P1, PT, R158, RZ, PT ;  /* 0x000000ff9e00720c */ /* 0x000fc40003f25070 */
[----:B------:R-:W-:Y:S01]  /*1b930*/  IADD3 R110, P4, R110, R152, RZ ;  /* 0x000000986e6e7210 */ /* 0x000fe20007f9e0ff */
[----:B------:R-:W-:Y:S02]  /*1b940*/  IMAD.MOV.U32 R158, RZ, RZ, R109 ;  /* 0x000000ffff9e7224 */ /* 0x000fe400078e006d */
[----:B------:R-:W-:Y:S02]  /*1b950*/  IMAD.MOV.U32 R159, RZ, RZ, R112 ;  /* 0x000000ffff9f7224 */ /* 0x000fe400078e0070 */
[----:B------:R-:W-:-:S03]  /*1b960*/  IMAD.X R111, R111, 0x1, R151, P4 ;  /* 0x000000016f6f7824 */ /* 0x000fc600020e0697 */
        /* <DEDUP_REMOVED lines=64> */
[----:B------:R-:W-:Y:S01]  /*1bd70*/  SEL R158, R158, RZ, !P0 ;  /* 0x000000ff9e9e7207 */ /* 0x000fe20004000000 */
[----:B------:R-:W-:-:S03]  /*1bd80*/  IMAD.MOV.U32 R159, RZ, RZ, R251 ;  /* 0x000000ffff9f7224 */ /* 0x000fc600078e00fb */
[----:B------:R-:W-:Y:S02]  /*1bd90*/  ISETP.NE.U32.AND P1, PT, R158, RZ, PT ;  /* 0x000000ff9e00720c */ /* 0x000fe40003f25070 */
[----:B---3--:R-:W-:Y:S01]  /*1bda0*/  IADD3 R0, P4, R0, R152, RZ ;  /* 0x0000009800007210 */ /* 0x008fe20007f9e0ff */
[----:B------:R-:W-:-:S04]  /*1bdb0*/  IMAD.MOV.U32 R158, RZ, RZ, R252 ;  /* 0x000000ffff9e7224 */ /* 0x000fc800078e00fc */
[----:B--2---:R-:W-:Y:S01]  /*1bdc0*/  IMAD.X R4, R4, 0x1, R151, P4 ;  /* 0x0000000104047824 */ /* 0x004fe200020e0697 */
[----:B------:R-:W-:Y:S04]  /*1bdd0*/  STL [R1+0x4], R0 ;  /* 0x0000040001007387 */ /* 0x000fe80000100800 */
[----:B------:R1:W-:Y:S04]  /*1bde0*/  LDGSTS.E [R222+0x8008], desc[UR60][R158.64], P2 ;  /* 0x080080009ede7fae */ /* 0x0003e8000912187c */
[----:B------:R2:W-:Y:S04]  /*1bdf0*/  STL [R1], R4 ;  /* 0x0000000401007387 */ /* 0x0005e80000100800 */
[----:B------:R-:W3:Y:S01]  /*1be00*/  LDL.LU R156, [R1+0xf0] ;  /* 0x0000f000019c7983 */ /* 0x000ee20000300800 */
[----:B-1----:R-:W-:Y:S01]  /*1be10*/  MOV R158, R0 ;  /* 0x00000000009e7202 */ /* 0x002fe20000000f00 */
[----:B------:R-:W-:-:S02]  /*1be20*/  IMAD.MOV.U32 R159, RZ, RZ, R4 ;  /* 0x000000ffff9f7224 */ /* 0x000fc400078e0004 */
[----:B------:R-:W3:Y:S04]  /*1be30*/  LDL.LU R7, [R1+0xf8] ;  /* 0x0000f80001077983 */ /* 0x000ee80000300800 */
[----:B------:R-:W3:Y:S04]  /*1be40*/  LDL.LU R5, [R1+0xfc] ;  /* 0x0000fc0001057983 */ /* 0x000ee80000300800 */
[----:B--2---:R-:W2:Y:S04]  /*1be50*/  LDL.LU R4, [R1+0x100] ;  /* 0x0001000001047983 */ /* 0x004ea80000300800 */
        /* <DEDUP_REMOVED lines=8> */
[----:B------:R-:W-:Y:S02]  /*1bee0*/  SEL R158, RZ, 0x4, !P1 ;  /* 0x00000004ff9e7807 */ /* 0x000fe40004800000 */
[-C--:B----4-:R-:W-:Y:S02]  /*1bef0*/  IADD3 R157, P3, R157, R152.reuse, RZ ;  /* 0x000000989d9d7210 */ /* 0x090fe40007f7e0ff */
[----:B------:R-:W-:Y:S02]  /*1bf00*/  SEL R158, R158, RZ, !P0 ;  /* 0x000000ff9e9e7207 */ /* 0x000fe40004000000 */
[----:B------:R-:W-:Y:S02]  /*1bf10*/  IADD3 R150, P4, R150, R152, RZ ;  /* 0x0000009896967210 */ /* 0x000fe40007f9e0ff */
[----:B------:R-:W-:Y:S01]  /*1bf20*/  ISETP.NE.U32.AND P1, PT, R158, RZ, PT ;  /* 0x000000ff9e00720c */ /* 0x000fe20003f25070 */
[----:B------:R-:W-:Y:S01]  /*1bf30*/  IMAD.MOV.U32 R158, RZ, RZ, R157 ;  /* 0x000000ffff9e7224 */ /* 0x000fe200078e009d */
[----:B------:R-:W-:Y:S01]  /*1bf40*/  STL [R1+0xec], R157 ;  /* 0x0000ec9d01007387 */ /* 0x000fe20000100800 */
[----:B---3--:R-:W-:-:S02]  /*1bf50*/  IMAD.X R156, R156, 0x1, R151, P4 ;  /* 0x000000019c9c7824 */ /* 0x008fc400020e0697 */
[----:B--2---:R-:W-:-:S05]  /*1bf60*/  IMAD.X R159, R159, 0x1, R151, P3 ;  /* 0x000000019f9f7824 */ /* 0x004fca00018e0697 */
[----:B------:R1:W-:Y:S04]  /*1bf70*/  STL [R1+0xe8], R159 ;  /* 0x0000e89f01007387 */ /* 0x0003e80000100800 */
[----:B------:R2:W-:Y:S02]  /*1bf80*/  LDGSTS.E [R222+0xc000], desc[UR60][R158.64], P2 ;  /* 0x0c0000009ede7fae */ /* 0x0005e4000912187c */
[----:B--2---:R-:W-:Y:S01]  /*1bf90*/  IMAD.MOV.U32 R158, RZ, RZ, R150 ;  /* 0x000000ffff9e7224 */ /* 0x004fe200078e0096 */
[----:B-1----:R-:W-:-:S05]  /*1bfa0*/  MOV R159, R156 ;  /* 0x0000009c009f7202 */ /* 0x002fca0000000f00 */
        /* <DEDUP_REMOVED lines=36> */
[----:B------:R-:W-:Y:S02]  /*1c1f0*/  ISETP.GT.AND P1, PT, R123, 0x1a, PT ;  /* 0x0000001a7b00780c */ /* 0x000fe40003f24270 */
[----:B-1----:R-:W-:Y:S01]  /*1c200*/  MOV R158, R113 ;  /* 0x00000071009e7202 */ /* 0x002fe20000000f00 */
[----:B------:R-:W-:-:S05]  /*1c210*/  IMAD.MOV.U32 R159, RZ, RZ, R148 ;  /* 0x000000ffff9f7224 */ /* 0x000fca00078e0094 */
        /* <DEDUP_REMOVED lines=60> */
[----:B--2---:R-:W-:Y:S01]  /*1c5e0*/  MOV R158, R197 ;  /* 0x000000c5009e7202 */ /* 0x004fe20000000f00 */
[----:B------:R-:W-:-:S02]  /*1c5f0*/  IMAD.MOV.U32 R159, RZ, RZ, R196 ;  /* 0x000000ffff9f7224 */ /* 0x000fc400078e00c4 */
[----:B------:R-:W2:Y:S04]  /*1c600*/  LDL.LU R7, [R1+0x18] ;  /* 0x0000180001077983 */ /* 0x000ea80000300800 */
        /* <DEDUP_REMOVED lines=34> */
[----:B------:R1:W-:Y:S01]  /*1c830*/  STL [R1+0x14], R150 ;  /* 0x0000149601007387 */ /* 0x0003e20000100800 */
[----:B------:R-:W-:Y:S02]  /*1c840*/  IMAD.MOV.U32 R159, RZ, RZ, R7 ;  /* 0x000000ffff9f7224 */ /* 0x000fe400078e0007 */
[----:B------:R-:W-:Y:S01]  /*1c850*/  ISETP.NE.U32.AND P1, PT, R158, RZ, PT ;  /* 0x000000ff9e00720c */ /* 0x000fe20003f25070 */
[----:B------:R2:W-:Y:S01]  /*1c860*/  STL [R1+0x10], R156 ;  /* 0x0000109c01007387 */ /* 0x0005e20000100800 */
[----:B------:R-:W-:Y:S02]  /*1c870*/  IMAD.X R4, R4, 0x1, R151, P4 ;  /* 0x0000000104047824 */ /* 0x000fe400020e0697 */
[----:B------:R-:W-:Y:S01]  /*1c880*/  IMAD.MOV.U32 R158, RZ, RZ, R5 ;  /* 0x000000ffff9e7224 */ /* 0x000fe200078e0005 */
[----:B------:R-:W-:Y:S04]  /*1c890*/  STL [R1+0x1c], R5 ;  /* 0x00001c0501007387 */ /* 0x000fe80000100800 */
[----:B------:R3:W-:Y:S04]  /*1c8a0*/  STL [R1+0x18], R7 ;  /* 0x0000180701007387 */ /* 0x0007e80000100800 */
[----:B------:R-:W-:Y:S04]  /*1c8b0*/  STL [R1+0x24], R0 ;  /* 0x0000240001007387 */ /* 0x000fe80000100800 */
[----:B------:R-:W4:Y:S04]  /*1c8c0*/  LDL.LU R157, [R1+0x10c] ;  /* 0x00010c00019d7983 */ /* 0x000f280000300800 */
[----:B------:R3:W-:Y:S04]  /*1c8d0*/  STL [R1+0x20], R4 ;  /* 0x0000200401007387 */ /* 0x0007e80000100800 */
[----:B------:R3:W-:Y:S04]  /*1c8e0*/  LDGSTS.E [R222+0x8008], desc[UR60][R158.64], P2 ;  /* 0x080080009ede7fae */ /* 0x0007e8000912187c */
[----:B-1----:R-:W4:Y:S04]  /*1c8f0*/  LDL.LU R150, [R1+0x114] ;  /* 0x0001140001967983 */ /* 0x002f280000300800 */
[----:B--2---:R-:W2:Y:S01]  /*1c900*/  LDL.LU R156, [R1+0x110] ;  /* 0x00011000019c7983 */ /* 0x004ea20000300800 */
[----:B---3--:R-:W-:Y:S01]  /*1c910*/  IMAD.MOV.U32 R158, RZ, RZ, R0 ;  /* 0x000000ffff9e7224 */ /* 0x008fe200078e0000 */
[----:B------:R-:W-:-:S02]  /*1c920*/  MOV R159, R4 ;  /* 0x00000004009f7202 */ /* 0x000fc40000000f00 */
[----:B------:R-:W3:Y:S04]  /*1c930*/  LDL.LU R7, [R1+0x118] ;  /* 0x0001180001077983 */ /* 0x000ee80000300800 */
[----:B------:R-:W3:Y:S04]  /*1c940*/  LDL.LU R5, [R1+0x11c] ;  /* 0x00011c0001057983 */ /* 0x000ee80000300800 */
[----:B------:R-:W3:Y:S04]  /*1c950*/  LDL.LU R4, [R1+0x120] ;  /* 0x0001200001047983 */ /* 0x000ee80000300800 */
[----:B------:R-:W3:Y:S04]  /*1c960*/  LDL.LU R0, [R1+0x124] ;  /* 0x0001240001007983 */ /* 0x000ee80000300800 */
[----:B------:R1:W-:Y:S04]  /*1c970*/  LDGSTS.E [R222+0x800c], desc[UR60][R158.64], P1 ;  /* 0x0800c0009ede7fae */ /* 0x0003e8000892187c */
[----:B------:R-:W3:Y:S01]  /*1c980*/  LDL.LU R159, [R1+0x108] ;  /* 0x00010800019f7983 */ /* 0x000ee20000300800 */
        /* <DEDUP_REMOVED lines=12> */
[--C-:B--2---:R-:W-:Y:S02]  /*1ca50*/  IMAD.X R156, R156, 0x1, R151.reuse, P4 ;  /* 0x000000019c9c7824 */ /* 0x104fe400020e0697 */
[----:B---3--:R-:W-:-:S05]  /*1ca60*/  IMAD.X R159, R159, 0x1, R151, P3 ;  /* 0x000000019f9f7824 */ /* 0x008fca00018e0697 */
        /* <DEDUP_REMOVED lines=12> */
[----:B------:R-:W-:Y:S02]  /*1cb30*/  IADD3 R0, P4, R0, R152, RZ ;  /* 0x0000009800007210 */ /* 0x000fe40007f9e0ff */
[----:B------:R-:W-:Y:S02]  /*1cb40*/  SEL R158, R158, RZ, !P0 ;  /* 0x000000ff9e9e7207 */ /* 0x000fe40004000000 */
[----:B------:R-:W-:Y:S02]  /*1cb50*/  IADD3.X R7, R7, R151, RZ, P3, !PT ;  /* 0x0000009707077210 */ /* 0x000fe40001ffe4ff */
[----:B------:R-:W-:Y:S01]  /*1cb60*/  ISETP.NE.U32.AND P1, PT, R158, RZ, PT ;  /* 0x000000ff9e00720c */ /* 0x000fe20003f25070 */
[----:B------:R-:W-:Y:S01]  /*1cb70*/  STL [R1+0x114], R150 ;  /* 0x0001149601007387 */ /* 0x000fe20000100800 */
[----:B------:R-:W-:Y:S02]  /*1cb80*/  IMAD.X R4, R4, 0x1, R151, P4 ;  /* 0x0000000104047824 */ /* 0x000fe400020e0697 */
[----:B------:R-:W-:Y:S01]  /*1cb90*/  IMAD.MOV.U32 R158, RZ, RZ, R5 ;  /* 0x000000ffff9e7224 */ /* 0x000fe200078e0005 */
[----:B------:R1:W-:Y:S01]  /*1cba0*/  STL [R1+0x110], R156 ;  /* 0x0001109c01007387 */ /* 0x0003e20000100800 */
[----:B------:R-:W-:-:S03]  /*1cbb0*/  IMAD.MOV.U32 R159, RZ, RZ, R7 ;  /* 0x000000ffff9f7224 */ /* 0x000fc600078e0007 */
[----:B------:R-:W-:Y:S04]  /*1cbc0*/  STL [R1+0x11c], R5 ;  /* 0x00011c0501007387 */ /* 0x000fe80000100800 */
[----:B------:R-:W-:Y:S04]  /*1cbd0*/  STL [R1+0x118], R7 ;  /* 0x0001180701007387 */ /* 0x000fe80000100800 */
[----:B------:R2:W-:Y:S04]  /*1cbe0*/  STL [R1+0x124], R0 ;  /* 0x0001240001007387 */ /* 0x0005e80000100800 */
[----:B------:R3:W-:Y:S04]  /*1cbf0*/  LDGSTS.E [R222+0xc008], desc[UR60][R158.64], P2 ;  /* 0x0c0080009ede7fae */ /* 0x0007e8000912187c */
[----:B------:R4:W-:Y:S04]  /*1cc00*/  STL [R1+0x120], R4 ;  /* 0x0001200401007387 */ /* 0x0009e80000100800 */
[----:B-1----:R-:W4:Y:S01]  /*1cc10*/  LDL.LU R156, [R1+0x28] ;  /* 0x00002800019c7983 */ /* 0x002f220000300800 */
[----:B---3--:R-:W-:Y:S01]  /*1cc20*/  IMAD.MOV.U32 R158, RZ, RZ, R0 ;  /* 0x000000ffff9e7224 */ /* 0x008fe200078e0000 */
[----:B--2---:R-:W-:Y:S01]  /*1cc30*/  LOP3.LUT R0, R3, 0x70, RZ, 0x3c, !PT ;  /* 0x0000007003007812 */ /* 0x004fe200078e3cff */
[----:B------:R-:W-:Y:S01]  /*1cc40*/  IMAD.MOV.U32 R159, RZ, RZ, R4 ;  /* 0x000000ffff9f7224 */ /* 0x000fe200078e0004 */
[----:B------:R-:W2:Y:S04]  /*1cc50*/  LDL.LU R5, [R1+0x2c] ;  /* 0x00002c0001057983 */ /* 0x000ea80000300800 */
[----:B------:R1:W-:Y:S04]  /*1cc60*/  LDGSTS.E [R222+0xc00c], desc[UR60][R158.64], P1 ;  /* 0x0c00c0009ede7fae */ /* 0x0003e8000892187c */
[----:B------:R-:W3:Y:S01]  /*1cc70*/  LDL.LU R150, [R1+0x30] ;  /* 0x0000300001967983 */ /* 0x000ee20000300800 */
[----:B-1----:R-:W-:-:S03]  /*1cc80*/  VIADD R222, R0, UR5 ;  /* 0x0000000500de7c36 */ /* 0x002fc60008000000 */
[----:B------:R-:W3:Y:S01]  /*1cc90*/  LDL.LU R0, [R1+0x34] ;  /* 0x0000340001007983 */ /* 0x000ee20000300800 */
[C---:B------:R-:W-:Y:S02]  /*1cca0*/  ISETP.GT.AND P1, PT, R123.reuse, 0x1c, PT ;  /* 0x0000001c7b00780c */ /* 0x040fe40003f24270 */
[----:B------:R-:W-:Y:S01]  /*1ccb0*/  ISETP.GT.AND P2, PT, R123, 0x1d, PT ;  /* 0x0000001d7b00780c */ /* 0x000fe20003f44270 */
[----:B------:R-:W3:Y:S01]  /*1ccc0*/  LDL.LU R7, [R1+0x3c] ;  /* 0x00003c0001077983 */ /* 0x000ee20000300800 */
[----:B------:R-:W-:Y:S02]  /*1ccd0*/  SEL R159, RZ, 0x4, !P1 ;  /* 0x00000004ff9f7807 */ /* 0x000fe40004800000 */
[----:B------:R-:W-:Y:S01]  /*1cce0*/  SEL R158, RZ, 0x4, !P2 ;  /* 0x00000004ff9e7807 */ /* 0x000fe20005000000 */
[----:B----4-:R-:W4:Y:S01]  /*1ccf0*/  LDL.LU R4, [R1+0x44] ;  /* 0x0000440001047983 */ /* 0x010f220000300800 */
[----:B------:R-:W-:Y:S02]  /*1cd00*/  SEL R159, R159, RZ, !P0 ;  /* 0x000000ff9f9f7207 */ /* 0x000fe40004000000 */
[----:B------:R-:W-:-:S02]  /*1cd10*/  IADD3 R115, P3, R115, R152, RZ ;  /* 0x0000009873737210 */ /* 0x000fc40007f7e0ff */
[----:B------:R-:W-:Y:S02]  /*1cd20*/  ISETP.NE.U32.AND P1, PT, R159, RZ, PT ;  /* 0x000000ff9f00720c */ /* 0x000fe40003f25070 */
[----:B------:R-:W-:Y:S02]  /*1cd30*/  SEL R158, R158, RZ, !P0 ;  /* 0x000000ff9e9e7207 */ /* 0x000fe40004000000 */
[----:B------:R-:W-:Y:S02]  /*1cd40*/  IADD3.X R122, R122, R151, RZ, P3, !PT ;  /* 0x000000977a7a7210 */ /* 0x000fe40001ffe4ff */
[----:B------:R-:W-:Y:S01]  /*1cd50*/  ISETP.NE.U32.AND P2, PT, R158, RZ, PT ;  /* 0x000000ff9e00720c */ /* 0x000fe20003f45070 */
[----:B------:R-:W-:Y:S02]  /*1cd60*/  IMAD.MOV.U32 R158, RZ, RZ, R115 ;  /* 0x000000ffff9e7224 */ /* 0x000fe400078e0073 */
[----:B------:R-:W-:Y:S01]  /*1cd70*/  IMAD.MOV.U32 R159, RZ, RZ, R122 ;  /* 0x000000ffff9f7224 */ /* 0x000fe200078e007a */
[----:B------:R-:W-:-:S04]  /*1cd80*/  IADD3 R120, P4, R120, R152, RZ ;  /* 0x0000009878787210 */ /* 0x000fc80007f9e0ff */
[----:B------:R1:W-:Y:S01]  /*1cd90*/  LDGSTS.E [R222], desc[UR60][R158.64], P1 ;  /* 0x000000009ede7fae */ /* 0x0003e2000892187c */
[----:B------:R-:W-:Y:S01]  /*1cda0*/  ISETP.GT.AND P1, PT, R123, 0x1e, PT ;  /* 0x0000001e7b00780c */ /* 0x000fe20003f24270 */
[----:B------:R-:W-:-:S05]  /*1cdb0*/  IMAD.X R121, R121, 0x1, R151, P4 ;  /* 0x0000000179797824 */ /* 0x000fca00020e0697 */
[----:B------:R-:W-:Y:S01]  /*1cdc0*/  LDGSTS.E [R222+0x4], desc[UR60][R120.64], P2 ;  /* 0x0000400078de7fae */ /* 0x000fe2000912187c */
        /* <DEDUP_REMOVED lines=10> */
[----:B------:R-:W-:Y:S02]  /*1ce70*/  IMAD.MOV.U32 R158, RZ, RZ, R149 ;  /* 0x000000ffff9e7224 */ /* 0x000fe400078e0095 */
[----:B------:R-:W-:Y:S01]  /*1ce80*/  IMAD.MOV.U32 R159, RZ, RZ, R126 ;  /* 0x000000ffff9f7224 */ /* 0x000fe200078e007e */
[----:B------:R-:W-:-:S04]  /*1ce90*/  IADD3.X R125, R125, R151, RZ, P4, !PT ;  /* 0x000000977d7d7210 */ /* 0x000fc800027fe4ff */
        /* <DEDUP_REMOVED lines=46> */
[----:B--2---:R-:W-:-:S05]  /*1d180*/  IADD3 R5, P3, R5, R152, RZ ;  /* 0x0000009805057210 */ /* 0x004fca0007f7e0ff */
[----:B------:R-:W-:Y:S01]  /*1d190*/  IMAD.X R156, R156, 0x1, R151, P3 ;  /* 0x000000019c9c7824 */ /* 0x000fe200018e0697 */
[----:B------:R-:W-:Y:S04]  /*1d1a0*/  STL [R1+0x2c], R5 ;  /* 0x00002c0501007387 */ /* 0x000fe80000100800 */
[----:B------:R1:W-:Y:S01]  /*1d1b0*/  STL [R1+0x28], R156 ;  /* 0x0000289c01007387 */ /* 0x0003e20000100800 */
[----:B------:R-:W-:Y:S02]  /*1d1c0*/  MOV R159, R156 ;  /* 0x0000009c009f7202 */ /* 0x000fe40000000f00 */
[----:B---3--:R-:W-:-:S05]  /*1d1d0*/  IADD3 R0, P4, R0, R152, RZ ;  /* 0x0000009800007210 */ /* 0x008fca0007f9e0ff */
[----:B------:R-:W-:Y:S01]  /*1d1e0*/  STL [R1+0x34], R0 ;  /* 0x0000340001007387 */ /* 0x000fe20000100800 */
[----:B------:R-:W-:-:S03]  /*1d1f0*/  IMAD.X R150, R150, 0x1, R151, P4 ;  /* 0x0000000196967824 */ /* 0x000fc600020e0697 */
[----:B-1----:R-:W2:Y:S01]  /*1d200*/  LDL.LU R156, [R1+0x38] ;  /* 0x00003800019c7983 */ /* 0x002ea20000300800 */
[----:B------:R-:W-:-:S03]  /*1d210*/  IMAD.MOV.U32 R158, RZ, RZ, R5 ;  /* 0x000000ffff9e7224 */ /* 0x000fc600078e0005 */
[----:B------:R1:W-:Y:S04]  /*1d220*/  STL [R1+0x30], R150 ;  /* 0x0000309601007387 */ /* 0x0003e80000100800 */
[----:B------:R-:W3:Y:S04]  /*1d230*/  LDL.LU R5, [R1+0x40] ;  /* 0x0000400001057983 */ /* 0x000ee80000300800 */
[----:B------:R4:W-:Y:S01]  /*1d240*/  LDGSTS.E [R222+0x8000], desc[UR60][R158.64], P2 ;  /* 0x080000009ede7fae */ /* 0x0009e2000912187c */
[----:B------:R-:W-:Y:S01]  /*1d250*/  IADD3 R7, P3, R7, R152, RZ ;  /* 0x0000009807077210 */ /* 0x000fe20007f7e0ff */
[----:B----4-:R-:W-:-:S02]  /*1d260*/  IMAD.MOV.U32 R158, RZ, RZ, R0 ;  /* 0x000000ffff9e7224 */ /* 0x010fc400078e0000 */
[----:B------:R-:W-:Y:S01]  /*1d270*/  IMAD.MOV.U32 R159, RZ, RZ, R150 ;  /* 0x000000ffff9f7224 */ /* 0x000fe200078e0096 */
[----:B------:R-:W-:Y:S01]  /*1d280*/  IADD3 R4, P4, R4, R152, RZ ;  /* 0x0000009804047210 */ /* 0x000fe20007f9e0ff */
[----:B-1----:R-:W4:Y:S04]  /*1d290*/  LDL.LU R150, [R1+0x12c] ;  /* 0x00012c0001967983 */ /* 0x002f280000300800 */
[----:B------:R1:W-:Y:S01]  /*1d2a0*/  LDGSTS.E [R222+0x8004], desc[UR60][R158.64], P1 ;  /* 0x080040009ede7fae */ /* 0x0003e2000892187c */
[----:B------:R-:W-:-:S03]  /*1d2b0*/  ISETP.GT.AND P1, PT, R123, 0x5e, PT ;  /* 0x0000005e7b00780c */ /* 0x000fc60003f24270 */
[----:B------:R-:W4:Y:S01]  /*1d2c0*/  LDL.LU R0, [R1+0x134] ;  /* 0x0001340001007983 */ /* 0x000f220000300800 */
[----:B-1----:R-:W-:Y:S02]  /*1d2d0*/  SEL R158, RZ, 0x4, !P1 ;  /* 0x00000004ff9e7807 */ /* 0x002fe40004800000 */
[----:B------:R-:W-:Y:S02]  /*1d2e0*/  ISETP.GT.AND P1, PT, R123, 0x5f, PT ;  /* 0x0000005f7b00780c */ /* 0x000fe40003f24270 */
[----:B------:R-:W-:Y:S01]  /*1d2f0*/  SEL R158, R158, RZ, !P0 ;  /* 0x000000ff9e9e7207 */ /* 0x000fe20004000000 */
[----:B------:R-:W-:Y:S03]  /*1d300*/  STL [R1+0x3c], R7 ;  /* 0x00003c0701007387 */ /* 0x000fe60000100800 */
[----:B------:R-:W-:Y:S02]  /*1d310*/  ISETP.NE.U32.AND P2, PT, R158, RZ, PT ;  /* 0x000000ff9e00720c */ /* 0x000fe40003f45070 */
[----:B------:R-:W-:-:S04]  /*1d320*/  SEL R158, RZ, 0x4, !P1 ;  /* 0x00000004ff9e7807 */ /* 0x000fc80004800000 */
[----:B------:R-:W-:-:S04]  /*1d330*/  SEL R158, R158, RZ, !P0 ;  /* 0x000000ff9e9e7207 */ /* 0x000fc80004000000 */
[----:B------:R-:W-:Y:S01]  /*1d340*/  ISETP.NE.U32.AND P1, PT, R158, RZ, PT ;  /* 0x000000ff9e00720c */ /* 0x000fe20003f25070 */
[----:B------:R-:W-:Y:S02]  /*1d350*/  IMAD.MOV.U32 R158, RZ, RZ, R7 ;  /* 0x000000ffff9e7224 */ /* 0x000fe400078e0007 */
[----:B--2---:R-:W-:-:S05]  /*1d360*/  IMAD.X R156, R156, 0x1, R151, P3 ;  /* 0x000000019c9c7824 */ /* 0x004fca00018e0697 */
[----:B------:R1:W-:Y:S01]  /*1d370*/  STL [R1+0x38], R156 ;  /* 0x0000389c01007387 */ /* 0x0003e20000100800 */
[----:B------:R-:W-:-:S03]  /*1d380*/  MOV R159, R156 ;  /* 0x0000009c009f7202 */ /* 0x000fc60000000f00 */
[----:B------:R2:W-:Y:S01]  /*1d390*/  STL [R1+0x44], R4 ;  /* 0x0000440401007387 */ /* 0x0005e20000100800 */
[----:B---3--:R-:W-:-:S03]  /*1d3a0*/  IMAD.X R5, R5, 0x1, R151, P4 ;  /* 0x0000000105057824 */ /* 0x008fc600020e0697 */
[----:B------:R3:W-:Y:S04]  /*1d3b0*/  LDGSTS.E [R222+0x8008], desc[UR60][R158.64], P2 ;  /* 0x080080009ede7fae */ /* 0x0007e8000912187c */
[----:B-1----:R-:W4:Y:S04]  /*1d3c0*/  LDL.LU R156, [R1+0x128] ;  /* 0x00012800019c7983 */ /* 0x002f280000300800 */
[----:B------:R1:W-:Y:S04]  /*1d3d0*/  STL [R1+0x40], R5 ;  /* 0x0000400501007387 */ /* 0x0003e80000100800 */
[----:B------:R-:W4:Y:S01]  /*1d3e0*/  LDL.LU R7, [R1+0x130] ;  /* 0x0001300001077983 */ /* 0x000f220000300800 */
[----:B---3--:R-:W-:-:S02]  /*1d3f0*/  IMAD.MOV.U32 R158, RZ, RZ, R4 ;  /* 0x000000ffff9e7224 */ /* 0x008fc400078e0004 */
[----:B------:R-:W-:Y:S01]  /*1d400*/  IMAD.MOV.U32 R159, RZ, RZ, R5 ;  /* 0x000000ffff9f7224 */ /* 0x000fe200078e0005 */
[----:B--2---:R-:W2:Y:S04]  /*1d410*/  LDL.LU R4, [R1+0x13c] ;  /* 0x00013c0001047983 */ /* 0x004ea80000300800 */
[----:B------:R3:W-:Y:S01]  /*1d420*/  LDGSTS.E [R222+0x800c], desc[UR60][R158.64], P1 ;  /* 0x0800c0009ede7fae */ /* 0x0007e2000892187c */
[----:B------:R-:W-:Y:S02]  /*1d430*/  ISETP.GT.AND P1, PT, R123, 0x7c, PT ;  /* 0x0000007c7b00780c */ /* 0x000fe40003f24270 */
[----:B----4-:R-:W-:Y:S01]  /*1d440*/  IADD3 R150, P3, R150, R152, RZ ;  /* 0x0000009896967210 */ /* 0x010fe20007f7e0ff */
[----:B-1----:R-:W4:Y:S01]  /*1d450*/  LDL.LU R5, [R1+0x144] ;  /* 0x0001440001057983 */ /* 0x002f220000300800 */
[----:B---3--:R-:W-:-:S02]  /*1d460*/  SEL R158, RZ, 0x4, !P1 ;  /* 0x00000004ff9e7807 */ /* 0x008fc40004800000 */
[----:B------:R-:W-:Y:S02]  /*1d470*/  ISETP.GT.AND P1, PT, R123, 0x7d, PT ;  /* 0x0000007d7b00780c */ /* 0x000fe40003f24270 */
[----:B------:R-:W-:-:S04]  /*1d480*/  SEL R158, R158, RZ, !P0 ;  /* 0x000000ff9e9e7207 */ /* 0x000fc80004000000 */
[----:B------:R-:W-:Y:S02]  /*1d490*/  ISETP.NE.U32.AND P2, PT, R158, RZ, PT ;  /* 0x000000ff9e00720c */ /* 0x000fe40003f45070 */
[----:B------:R-:W-:Y:S02]  /*1d4a0*/  SEL R158, RZ, 0x4, !P1 ;  /* 0x00000004ff9e7807 */ /* 0x000fe40004800000 */
[----:B------:R-:W-:Y:S02]  /*1d4b0*/  IADD3 R0, P4, R0, R152, RZ ;  /* 0x0000009800007210 */ /* 0x000fe40007f9e0ff */
[----:B------:R-:W-:Y:S01]  /*1d4c0*/  SEL R158, R158, RZ, !P0 ;  /* 0x000000ff9e9e7207 */ /* 0x000fe20004000000 */
[----:B------:R1:W-:Y:S03]  /*1d4d0*/  STL [R1+0x12c], R150 ;  /* 0x00012c9601007387 */ /* 0x0003e60000100800 */
[----:B------:R-:W-:Y:S01]  /*1d4e0*/  ISETP.NE.U32.AND P1, PT, R158, RZ, PT ;  /* 0x000000ff9e00720c */ /* 0x000fe20003f25070 */
[----:B------:R-:W-:-:S02]  /*1d4f0*/  IMAD.MOV.U32 R158, RZ, RZ, R150 ;  /* 0x000000ffff9e7224 */ /* 0x000fc400078e0096 */
[----:B------:R-:W-:-:S05]  /*1d500*/  IMAD.X R156, R156, 0x1, R151, P3 ;  /* 0x000000019c9c7824 */ /* 0x000fca00018e0697 */
[----:B------:R3:W-:Y:S01]  /*1d510*/  STL [R1+0x128], R156 ;  /* 0x0001289c01007387 */ /* 0x0007e20000100800 */
[----:B------:R-:W-:-:S03]  /*1d520*/  IMAD.X R7, R7, 0x1, R151, P4 ;  /* 0x0000000107077824 */ /* 0x000fc600020e0697 */
[----:B------:R4:W-:Y:S04]  /*1d530*/  STL [R1+0x134], R0 ;  /* 0x0001340001007387 */ /* 0x0009e80000100800 */
[----:B-1----:R-:W4:Y:S01]  /*1d540*/  LDL.LU R150, [R1+0x138] ;  /* 0x0001380001967983 */ /* 0x002f220000300800 */
[----:B------:R-:W-:-:S03]  /*1d550*/  MOV R159, R156 ;  /* 0x0000009c009f7202 */ /* 0x000fc60000000f00 */
[----:B------:R1:W-:Y:S04]  /*1d560*/  STL [R1+0x130], R7 ;  /* 0x0001300701007387 */ /* 0x0003e80000100800 */
[----:B---3--:R-:W3:Y:S04]  /*1d570*/  LDL.LU R156, [R1+0x140] ;  /* 0x00014000019c7983 */ /* 0x008ee80000300800 */
[----:B------:R2:W-:Y:S02]  /*1d580*/  LDGSTS.E [R222+0xc000], desc[UR60][R158.64], P2 ;  /* 0x0c0000009ede7fae */ /* 0x0005e4000912187c */
[----:B--2---:R-:W-:-:S02]  /*1d590*/  IMAD.MOV.U32 R158, RZ, RZ, R0 ;  /* 0x000000ffff9e7224 */ /* 0x004fc400078e0000 */
[----:B------:R-:W-:Y:S01]  /*1d5a0*/  IMAD.MOV.U32 R159, RZ, RZ, R7 ;  /* 0x000000ffff9f7224 */ /* 0x000fe200078e0007 */
[----:B------:R-:W-:Y:S01]  /*1d5b0*/  IADD3 R4, P3, R4, R152, RZ ;  /* 0x0000009804047210 */ /* 0x000fe20007f7e0ff */
[----:B----4-:R-:W2:Y:S04]  /*1d5c0*/  LDL.LU R0, [R1+0x14c] ;  /* 0x00014c0001007983 */ /* 0x010ea80000300800 */
[----:B------:R4:W-:Y:S01]  /*1d5d0*/  LDGSTS.E [R222+0xc004], desc[UR60][R158.64], P1 ;  /* 0x0c0040009ede7fae */ /* 0x0009e2000892187c */
[----:B------:R-:W-:-:S03]  /*1d5e0*/  ISETP.GT.AND P1, PT, R123, 0x7e, PT ;  /* 0x0000007e7b00780c */ /* 0x000fc60003f24270 */
[----:B-1----:R-:W2:Y:S01]  /*1d5f0*/  LDL.LU R7, [R1+0x18c] ;  /* 0x00018c0001077983 */ /* 0x002ea20000300800 */
[----:B----4-:R-:W-:Y:S02]  /*1d600*/  SEL R158, RZ, 0x4, !P1 ;  /* 0x00000004ff9e7807 */ /* 0x010fe40004800000 */
[----:B------:R-:W-:Y:S02]  /*1d610*/  ISETP.GT.AND P1, PT, R123, 0x7f, PT ;  /* 0x0000007f7b00780c */ /* 0x000fe40003f24270 */
[----:B------:R-:W-:-:S04]  /*1d620*/  SEL R158, R158, RZ, !P0 ;  /* 0x000000ff9e9e7207 */ /* 0x000fc80004000000 */
[----:B------:R-:W-:Y:S02]  /*1d630*/  ISETP.NE.U32.AND P2, PT, R158, RZ, PT ;  /* 0x000000ff9e00720c */ /* 0x000fe40003f45070 */
[----:B------:R-:W-:-:S04]  /*1d640*/  SEL R158, RZ, 0x4, !P1 ;  /* 0x00000004ff9e7807 */ /* 0x000fc80004800000 */
[----:B------:R-:W-:Y:S01]  /*1d650*/  SEL R158, R158, RZ, !P0 ;  /* 0x000000ff9e9e7207 */ /* 0x000fe20004000000 */
[----:B------:R1:W-:Y:S03]  /*1d660*/  STL [R1+0x13c], R4 ;  /* 0x00013c0401007387 */ /* 0x0003e60000100800 */
[----:B------:R-:W-:Y:S01]  /*1d670*/  ISETP.NE.U32.AND P1, PT, R158, RZ, PT ;  /* 0x000000ff9e00720c */ /* 0x000fe20003f25070 */
[----:B------:R-:W-:Y:S02]  /*1d680*/  IMAD.MOV.U32 R158, RZ, RZ, R4 ;  /* 0x000000ffff9e7224 */ /* 0x000fe400078e0004 */
[----:B-1----:R-:W1:Y:S01]  /*1d690*/  S2R R4, SR_TID.X ;  /* 0x0000000000047919 */ /* 0x002e620000002100 */
[----:B------:R-:W-:Y:S02]  /*1d6a0*/  IADD3 R5, P4, R5, R152, RZ ;  /* 0x0000009805057210 */ /* 0x000fe40007f9e0ff */
[----:B-1----:R-:W-:Y:S01]  /*1d6b0*/  LOP3.LUT R4, R4, 0x7f, RZ, 0xc0, !PT ;  /* 0x0000007f04047812 */ /* 0x002fe200078ec0ff */
[----:B------:R-:W-:-:S05]  /*1d6c0*/  IMAD.X R150, R150, 0x1, R151, P3 ;  /* 0x0000000196967824 */ /* 0x000fca00018e0697 */
[----:B------:R-:W-:Y:S01]  /*1d6d0*/  MOV R159, R150 ;  /* 0x00000096009f7202 */ /* 0x000fe20000000f00 */
[----:B------:R1:W-:Y:S01]  /*1d6e0*/  STL [R1+0x138], R150 ;  /* 0x0001389601007387 */ /* 0x0003e20000100800 */
[----:B---3--:R-:W-:-:S03]  /*1d6f0*/  IMAD.X R156, R156, 0x1, R151, P4 ;  /* 0x000000019c9c7824 */ /* 0x008fc600020e0697 */
[----:B------:R-:W-:Y:S04]  /*1d700*/  STL [R1+0x144], R5 ;  /* 0x0001440501007387 */ /* 0x000fe80000100800 */
[----:B------:R3:W-:Y:S04]  /*1d710*/  LDGSTS.E [R222+0xc008], desc[UR60][R158.64], P2 ;  /* 0x0c0080009ede7fae */ /* 0x0007e8000912187c */
[----:B-1----:R-:W4:Y:S04]  /*1d720*/  LDL.LU R150, [R1+0x148] ;  /* 0x0001480001967983 */ /* 0x002f280000300800 */
[----:B------:R1:W-:Y:S01]  /*1d730*/  STL [R1+0x140], R156 ;  /* 0x0001409c01007387 */ /* 0x0003e20000100800 */
[----:B---3--:R-:W-:-:S03]  /*1d740*/  IMAD.MOV.U32 R158, RZ, RZ, R5 ;  /* 0x000000ffff9e7224 */ /* 0x008fc600078e0005 */
[----:B------:R-:W3:Y:S01]  /*1d750*/  LDL.LU R157, [R1+0x188] ;  /* 0x00018800019d7983 */ /* 0x000ee20000300800 */
[----:B------:R-:W-:-:S03]  /*1d760*/  IMAD.MOV.U32 R159, RZ, RZ, R156 ;  /* 0x000000ffff9f7224 */ /* 0x000fc600078e009c */
[----:B-1----:R-:W3:Y:S04]  /*1d770*/  LDL.LU R156, [R1+0x1c8] ;  /* 0x0001c800019c7983 */ /* 0x002ee80000300800 */
[----:B------:R1:W-:Y:S01]  /*1d780*/  LDGSTS.E [R222+0xc00c], desc[UR60][R158.64], P1 ;  /* 0x0c00c0009ede7fae */ /* 0x0003e2000892187c */
[----:B------:R-:W-:-:S03]  /*1d790*/  ISETP.GE.AND P1, PT, R4, R123, PT ;  /* 0x0000007b0400720c */ /* 0x000fc60003f26270 */
[----:B------:R-:W3:Y:S01]  /*1d7a0*/  LDL.LU R4, [R1+0x1cc] ;  /* 0x0001cc0001047983 */ /* 0x000ee20000300800 */
[----:B--2---:R-:W-:Y:S01]  /*1d7b0*/  IADD3 R7, P2, R7, R154, RZ ;  /* 0x0000009a07077210 */ /* 0x004fe20007f5e0ff */
[----:B------:R-:W-:Y:S02]  /*1d7c0*/  ULEA UR5, UR4, UR11, 0xf ;  /* 0x0000000b04057291 */ /* 0x000fe4000f8e783f */
[----:B------:R-:W0:Y:S04]  /*1d7d0*/  LDGDEPBAR ;  /* 0x00000000000079af */ /* 0x000e280000000000 */
[----:B------:R-:W2:Y:S04]  /*1d7e0*/  LDL.LU R222, [R1+0x208] ;  /* 0x0002080001de7983 */ /* 0x000ea80000300800 */
[----:B------:R-:W2:Y:S01]  /*1d7f0*/  LDL.LU R5, [R1+0x20c] ;  /* 0x00020c0001057983 */ /* 0x000ea20000300800 */
[----:B------:R-:W-:-:S02]  /*1d800*/  SEL R123, RZ, 0x4, P1 ;  /* 0x00000004ff7b7807 */ /* 0x000fc40000800000 */
[----:B------:R-:W-:Y:S02]  /*1d810*/  IADD3 R0, P1, R0, R154, RZ ;  /* 0x0000009a00007210 */ /* 0x000fe40007f3e0ff */
[----:B------:R-:W-:-:S04]  /*1d820*/  SEL R123, R123, RZ, !P0 ;  /* 0x000000ff7b7b7207 */ /* 0x000fc80004000000 */
[----:B------:R-:W-:Y:S01]  /*1d830*/  ISETP.NE.U32.AND P0, PT, R123, RZ, PT ;  /* 0x000000ff7b00720c */ /* 0x000fe20003f05070 */
[----:B------:R3:W-:Y:S01]  /*1d840*/  STL [R1+0x14c], R0 ;  /* 0x00014c0001007387 */ /* 0x0007e20000100800 */
[----:B------:R-:W-:Y:S01]  /*1d850*/  VIADD R123, R2, UR5 ;  /* 0x00000005027b7c36 */ /* 0x000fe20008000000 */
[----:B-1----:R-:W-:Y:S01]  /*1d860*/  MOV R158, R0 ;  /* 0x00000000009e7202 */ /* 0x002fe20000000f00 */
[----:B----4-:R-:W-:-:S04]  /*1d870*/  IMAD.X R150, R150, 0x1, R153, P1 ;  /* 0x0000000196967824 */ /* 0x010fc800008e0699 */
[----:B------:R-:W-:Y:S01]  /*1d880*/  IMAD.MOV.U32 R159, RZ, RZ, R150 ;  /* 0x000000ffff9f7224 */ /* 0x000fe200078e0096 */
[----:B------:R1:W-:Y:S01]  /*1d890*/  STL [R1+0x148], R150 ;  /* 0x0001489601007387 */ /* 0x0003e20000100800 */
[----:B---3--:R-:W-:-:S03]  /*1d8a0*/  IMAD.X R157, R157, 0x1, R153, P2 ;  /* 0x000000019d9d7824 */ /* 0x008fc600010e0699 */
[----:B------:R3:W-:Y:S04]  /*1d8b0*/  STL [R1+0x18c], R7 ;  /* 0x00018c0701007387 */ /* 0x0007e80000100800 */
[----:B------:R4:W-:Y:S04]  /*1d8c0*/  STL [R1+0x188], R157 ;  /* 0x0001889d01007387 */ /* 0x0009e80000100800 */
[----:B------:R-:W4:Y:S01]  /*1d8d0*/  LDL.LU R0, [R1+0x24c] ;  /* 0x00024c0001007983 */ /* 0x000f220000300800 */
[----:B------:R-:W-:-:S03]  /*1d8e0*/  IADD3 R4, P1, R4, R154, RZ ;  /* 0x0000009a04047210 */ /* 0x000fc60007f3e0ff */
[----:B------:R3:W-:Y:S04]  /*1d8f0*/  LDGSTS.E [R123+0x50000], desc[UR60][R158.64], P0 ;  /* 0x500000009e7b7fae */ /* 0x0007e8000812187c */
[----:B-1----:R-:W4:Y:S01]  /*1d900*/  LDL.LU R150, [R1+0x28c] ;  /* 0x00028c0001967983 */ /* 0x002f220000300800 */
[----:B------:R-:W-:Y:S01]  /*1d910*/  IMAD.X R156, R156, 0x1, R153, P1 ;  /* 0x000000019c9c7824 */ /* 0x000fe200008e0699 */
[----:B--2---:R-:W-:Y:S01]  /*1d920*/  IADD3 R5, P2, R5, R154, RZ ;  /* 0x0000009a05057210 */ /* 0x004fe20007f5e0ff */
[----:B---3--:R-:W-:Y:S02]  /*1d930*/  IMAD.MOV.U32 R158, RZ, RZ, R7 ;  /* 0x000000ffff9e7224 */ /* 0x008fe400078e0007 */
[----:B------:R-:W-:Y:S01]  /*1d940*/  IMAD.MOV.U32 R159, RZ, RZ, R157 ;  /* 0x000000ffff9f7224 */ /* 0x000fe200078e009d */
[----:B------:R-:W2:Y:S01]  /*1d950*/  LDL.LU R7, [R1+0x248] ;  /* 0x0002480001077983 */ /* 0x000ea20000300800 */
[----:B------:R-:W-:-:S03]  /*1d960*/  IMAD.X R222, R222, 0x1, R153, P2 ;  /* 0x00000001dede7824 */ /* 0x000fc600010e0699 */
[----:B----4-:R-:W3:Y:S04]  /*1d970*/  LDL.LU R157, [R1+0x288] ;  /* 0x00028800019d7983 */ /* 0x010ee80000300800 */
[----:B------:R1:W-:Y:S04]  /*1d980*/  LDGSTS.E [R123+0x50400], desc[UR60][R158.64], P0 ;  /* 0x504000009e7b7fae */ /* 0x0003e8000812187c */
[----:B------:R-:W-:Y:S04]  /*1d990*/  STL [R1+0x1cc], R4 ;  /* 0x0001cc0401007387 */ /* 0x000fe80000100800 */
[----:B------:R4:W-:Y:S01]  /*1d9a0*/  STL [R1+0x1c8], R156 ;  /* 0x0001c89c01007387 */ /* 0x0009e20000100800 */
[----:B-1----:R-:W-:Y:S01]  /*1d9b0*/  MOV R158, R4 ;  /* 0x00000004009e7202 */ /* 0x002fe20000000f00 */
[----:B------:R-:W-:-:S02]  /*1d9c0*/  IMAD.MOV.U32 R159, RZ, RZ, R156 ;  /* 0x000000ffff9f7224 */ /* 0x000fc400078e009c */
[----:B------:R-:W-:Y:S04]  /*1d9d0*/  STL [R1+0x20c], R5 ;  /* 0x00020c0501007387 */ /* 0x000fe80000100800 */
[----:B----4-:R-:W4:Y:S04]  /*1d9e0*/  LDL.LU R156, [R1+0x2cc] ;  /* 0x0002cc00019c7983 */ /* 0x010f280000300800 */
[----:B------:R1:W-:Y:S04]  /*1d9f0*/  STL [R1+0x208], R222 ;  /* 0x000208de01007387 */ /* 0x0003e80000100800 */
[----:B------:R1:W-:Y:S04]  /*1da00*/  LDGSTS.E [R123+0x50800], desc[UR60][R158.64], P0 ;  /* 0x508000009e7b7fae */ /* 0x0003e8000812187c */
[----:B------:R-:W4:Y:S01]  /*1da10*/  LDL.LU R4, [R1+0x30c] ;  /* 0x00030c0001047983 */ /* 0x000f220000300800 */
[----:B-1----:R-:W-:-:S03]  /*1da20*/  IMAD.MOV.U32 R159, RZ, RZ, R222 ;  /* 0x000000ffff9f7224 */ /* 0x002fc600078e00de */
[----:B------:R-:W4:Y:S01]  /*1da30*/  LDL.LU R222, [R1+0x2c8] ;  /* 0x0002c80001de7983 */ /* 0x000f220000300800 */
[----:B------:R-:W-:-:S03]  /*1da40*/  IMAD.MOV.U32 R158, RZ, RZ, R5 ;  /* 0x000000ffff9e7224 */ /* 0x000fc600078e0005 */
[----:B------:R-:W4:Y:S04]  /*1da50*/  LDL.LU R5, [R1+0x308] ;  /* 0x0003080001057983 */ /* 0x000f280000300800 */
[----:B------:R1:W-:Y:S01]  /*1da60*/  LDGSTS.E [R123+0x50c00], desc[UR60][R158.64], P0 ;  /* 0x50c000009e7b7fae */ /* 0x0003e2000812187c */
[----:B------:R-:W-:-:S04]  /*1da70*/  IADD3 R0, P1, R0, R154, RZ ;  /* 0x0000009a00007210 */ /* 0x000fc80007f3e0ff */
[----:B-1----:R-:W-:Y:S02]  /*1da80*/  MOV R158, R0 ;  /* 0x00000000009e7202 */ /* 0x002fe40000000f00 */
[----:B------:R-:W-:Y:S01]  /*1da90*/  IADD3 R150, P2, R150, R154, RZ ;  /* 0x0000009a96967210 */ /* 0x000fe20007f5e0ff */
[----:B------:R1:W-:Y:S01]  /*1daa0*/  STL [R1+0x24c], R0 ;  /* 0x00024c0001007387 */ /* 0x0003e20000100800 */
[----:B--2---:R-:W-:-:S04]  /*1dab0*/  IMAD.X R7, R7, 0x1, R153, P1 ;  /* 0x0000000107077824 */ /* 0x004fc800008e0699 */
[----:B------:R-:W-:Y:S02]  /*1dac0*/  IMAD.MOV.U32 R159, RZ, RZ, R7 ;  /* 0x000000ffff9f7224 */ /* 0x000fe400078e0007 */
[----:B---3--:R-:W-:Y:S01]  /*1dad0*/  IMAD.X R157, R157, 0x1, R153, P2 ;  /* 0x000000019d9d7824 */ /* 0x008fe200010e0699 */
[----:B------:R2:W-:Y:S04]  /*1dae0*/  STL [R1+0x248], R7 ;  /* 0x0002480701007387 */ /* 0x0005e80000100800 */
[----:B------:R3:W-:Y:S04]  /*1daf0*/  STL [R1+0x28c], R150 ;  /* 0x00028c9601007387 */ /* 0x0007e80000100800 */
[----:B------:R2:W-:Y:S04]  /*1db00*/  LDGSTS.E [R123+0x51000], desc[UR60][R158.64], P0 ;  /* 0x510000009e7b7fae */ /* 0x0005e8000812187c */
[----:B-1----:R-:W3:Y:S01]  /*1db10*/  LDL.LU R0, [R1+0x154] ;  /* 0x0001540001007983 */ /* 0x002ee20000300800 */
[----:B----4-:R-:W-:Y:S01]  /*1db20*/  IADD3 R156, P1, R156, R154, RZ ;  /* 0x0000009a9c9c7210 */ /* 0x010fe20007f3e0ff */
[----:B--2---:R-:W-:-:S02]  /*1db30*/  IMAD.MOV.U32 R158, RZ, RZ, R150 ;  /* 0x000000ffff9e7224 */ /* 0x004fc400078e0096 */
[----:B------:R1:W-:Y:S01]  /*1db40*/  STL [R1+0x288], R157 ;  /* 0x0002889d01007387 */ /* 0x0003e20000100800 */
[----:B------:R-:W-:-:S03]  /*1db50*/  IMAD.MOV.U32 R159, RZ, RZ, R157 ;  /* 0x000000ffff9f7224 */ /* 0x000fc600078e009d */
[----:B------:R-:W2:Y:S04]  /*1db60*/  LDL.LU R7, [R1+0x194] ;  /* 0x0001940001077983 */ /* 0x000ea80000300800 */
[----:B---3--:R-:W3:Y:S01]  /*1db70*/  LDL.LU R150, [R1+0x150] ;  /* 0x0001500001967983 */ /* 0x008ee20000300800 */
[----:B------:R-:W-:-:S03]  /*1db80*/  IADD3 R4, P2, R4, R154, RZ ;  /* 0x0000009a04047210 */ /* 0x000fc60007f5e0ff */
[----:B------:R4:W-:Y:S04]  /*1db90*/  LDGSTS.E [R123+0x51400], desc[UR60][R158.64], P0 ;  /* 0x514000009e7b7fae */ /* 0x0009e8000812187c */
[----:B-1----:R-:W3:Y:S01]  /*1dba0*/  LDL.LU R157, [R1+0x190] ;  /* 0x00019000019d7983 */ /* 0x002ee20000300800 */
[----:B------:R-:W-:-:S03]  /*1dbb0*/  IMAD.X R222, R222, 0x1, R153, P1 ;  /* 0x00000001dede7824 */ /* 0x000fc600008e0699 */
[----:B------:R1:W-:Y:S01]  /*1dbc0*/  STL [R1+0x2cc], R156 ;  /* 0x0002cc9c01007387 */ /* 0x0003e20000100800 */
[----:B------:R-:W-:Y:S01]  /*1dbd0*/  IMAD.X R5, R5, 0x1, R153, P2 ;  /* 0x0000000105057824 */ /* 0x000fe200010e0699 */
[----:B----4-:R-:W-:Y:S01]  /*1dbe0*/  MOV R158, R156 ;  /* 0x0000009c009e7202 */ /* 0x010fe20000000f00 */
[----:B------:R-:W-:Y:S01]  /*1dbf0*/  IMAD.MOV.U32 R159, RZ, RZ, R222 ;  /* 0x000000ffff9f7224 */ /* 0x000fe200078e00de */
[----:B------:R-:W-:Y:S04]  /*1dc00*/  STL [R1+0x2c8], R222 ;  /* 0x0002c8de01007387 */ /* 0x000fe80000100800 */
[----:B------:R4:W-:Y:S04]  /*1dc10*/  STL [R1+0x30c], R4 ;  /* 0x00030c0401007387 */ /* 0x0009e80000100800 */
[----:B------:R4:W-:Y:S04]  /*1dc20*/  LDGSTS.E [R123+0x51800], desc[UR60][R158.64], P0 ;  /* 0x518000009e7b7fae */ /* 0x0009e8000812187c */
[----:B------:R4:W-:Y:S04]  /*1dc30*/  STL [R1+0x308], R5 ;  /* 0x0003080501007387 */ /* 0x0009e80000100800 */
[----:B-1----:R-:W3:Y:S01]  /*1dc40*/  LDL.LU R156, [R1+0x1d0] ;  /* 0x0001d000019c7983 */ /* 0x002ee20000300800 */
[----:B----4-:R-:W-:-:S03]  /*1dc50*/  IMAD.MOV.U32 R158, RZ, RZ, R4 ;  /* 0x000000ffff9e7224 */ /* 0x010fc600078e0004 */
[----:B------:R-:W4:Y:S01]  /*1dc60*/  LDL.LU R4, [R1+0x1d4] ;  /* 0x0001d40001047983 */ /* 0x000f220000300800 */
[----:B------:R-:W-:-:S03]  /*1dc70*/  IMAD.MOV.U32 R159, RZ, RZ, R5 ;  /* 0x000000ffff9f7224 */ /* 0x000fc600078e0005 */
[----:B------:R-:W4:Y:S04]  /*1dc80*/  LDL.LU R222, [R1+0x210] ;  /* 0x0002100001de7983 */ /* 0x000f280000300800 */
[----:B------:R-:W4:Y:S04]  /*1dc90*/  LDL.LU R5, [R1+0x214] ;  /* 0x0002140001057983 */ /* 0x000f280000300800 */
[----:B------:R1:W-:Y:S02]  /*1dca0*/  LDGSTS.E [R123+0x51c00], desc[UR60][R158.64], P0 ;  /* 0x51c000009e7b7fae */ /* 0x0003e4000812187c */
[----:B-1----:R-:W-:-:S04]  /*1dcb0*/  LOP3.LUT R159, R2, 0x10, RZ, 0x3c, !PT ;  /* 0x00000010029f7812 */ /* 0x002fc800078e3cff */
[----:B------:R-:W-:Y:S02]  /*1dcc0*/  IADD3 R123, R159, UR5, RZ ;  /* 0x000000059f7b7c10 */ /* 0x000fe4000fffe0ff */
[----:B------:R-:W-:-:S05]  /*1dcd0*/  IADD3 R0, P1, R0, R154, RZ ;  /* 0x0000009a00007210 */ /* 0x000fca0007f3e0ff */
[----:B------:R1:W-:Y:S01]  /*1dce0*/  STL [R1+0x154], R0 ;  /* 0x0001540001007387 */ /* 0x0003e20000100800 */
[----:B--2---:R-:W-:Y:S01]  /*1dcf0*/  IADD3 R7, P2, R7, R154, RZ ;  /* 0x0000009a07077210 */ /* 0x004fe20007f5e0ff */
[--C-:B---3--:R-:W-:Y:S02]  /*1dd00*/  IMAD.X R150, R150, 0x1, R153.reuse, P1 ;  /* 0x0000000196967824 */ /* 0x108fe400008e0699 */
[----:B------:R-:W-:Y:S02]  /*1dd10*/  IMAD.MOV.U32 R158, RZ, RZ, R0 ;  /* 0x000000ffff9e7224 */ /* 0x000fe400078e0000 */
[----:B------:R-:W-:Y:S01]  /*1dd20*/  IMAD.MOV.U32 R159, RZ, RZ, R150 ;  /* 0x000000ffff9f7224 */ /* 0x000fe200078e0096 */
[----:B------:R2:W-:Y:S01]  /*1dd30*/  STL [R1+0x150], R150 ;  /* 0x0001509601007387 */ /* 0x0005e20000100800 */
[----:B------:R-:W-:-:S03]  /*1dd40*/  IMAD.X R157, R157, 0x1, R153, P2 ;  /* 0x000000019d9d7824 */ /* 0x000fc600010e0699 */
[----:B------:R3:W-:Y:S04]  /*1dd50*/  STL [R1+0x194], R7 ;  /* 0x0001940701007387 */ /* 0x0007e80000100800 */
[----:B------:R3:W-:Y:S04]  /*1dd60*/  STL [R1+0x190], R157 ;  /* 0x0001909d01007387 */ /* 0x0007e80000100800 */
[----:B-1----:R-:W4:Y:S04]  /*1dd70*/  LDL.LU R0, [R1+0x254] ;  /* 0x0002540001007983 */ /* 0x002f280000300800 */
[----:B------:R1:W-:Y:S04]  /*1dd80*/  LDGSTS.E [R123+0x50080], desc[UR60][R158.64], P0 ;  /* 0x500800009e7b7fae */ /* 0x0003e8000812187c */
[----:B--2---:R-:W2:Y:S01]  /*1dd90*/  LDL.LU R150, [R1+0x294] ;  /* 0x0002940001967983 */ /* 0x004ea20000300800 */
[----:B-1----:R-:W-:-:S02]  /*1dda0*/  IMAD.MOV.U32 R158, RZ, RZ, R7 ;  /* 0x000000ffff9e7224 */ /* 0x002fc400078e0007 */
[----:B------:R-:W-:Y:S01]  /*1ddb0*/  IMAD.MOV.U32 R159, RZ, RZ, R157 ;  /* 0x000000ffff9f7224 */ /* 0x000fe200078e009d */
[----:B---3--:R-:W3:Y:S04]  /*1ddc0*/  LDL.LU R7, [R1+0x250] ;  /* 0x0002500001077983 */ /* 0x008ee80000300800 */
[----:B------:R-:W3:Y:S01]  /*1ddd0*/  LDL.LU R157, [R1+0x290] ;  /* 0x00029000019d7983 */ /* 0x000ee20000300800 */
[----:B----4-:R-:W-:-:S03]  /*1dde0*/  IADD3 R4, P1, R4, R154, RZ ;  /* 0x0000009a04047210 */ /* 0x010fc60007f3e0ff */
[----:B------:R1:W-:Y:S02]  /*1ddf0*/  LDGSTS.E [R123+0x50480], desc[UR60][R158.64], P0 ;  /* 0x504800009e7b7fae */ /* 0x0003e4000812187c */
[----:B------:R-:W-:Y:S01]  /*1de00*/  IMAD.X R156, R156, 0x1, R153, P1 ;  /* 0x000000019c9c7824 */ /* 0x000fe200008e0699 */
[----:B------:R-:W-:Y:S01]  /*1de10*/  IADD3 R5, P2, R5, R154, RZ ;  /* 0x0000009a05057210 */ /* 0x000fe20007f5e0ff */
[----:B------:R-:W-:Y:S03]  /*1de20*/  STL [R1+0x1d4], R4 ;  /* 0x0001d40401007387 */ /* 0x000fe60000100800 */
[----:B------:R-:W-:Y:S01]  /*1de30*/  IADD3.X R222, R222, R153, RZ, P2, !PT ;  /* 0x00000099dede7210 */ /* 0x000fe200017fe4ff */
[----:B------:R4:W-:Y:S01]  /*1de40*/  STL [R1+0x1d0], R156 ;  /* 0x0001d09c01007387 */ /* 0x0009e20000100800 */
[----:B-1----:R-:W-:Y:S02]  /*1de50*/  IMAD.MOV.U32 R158, RZ, RZ, R4 ;  /* 0x000000ffff9e7224 */ /* 0x002fe400078e0004 */
[----:B------:R-:W-:Y:S01]  /*1de60*/  IMAD.MOV.U32 R159, RZ, RZ, R156 ;  /* 0x000000ffff9f7224 */ /* 0x000fe200078e009c */
[----:B------:R-:W-:Y:S04]  /*1de70*/  STL [R1+0x214], R5 ;  /* 0x0002140501007387 */ /* 0x000fe80000100800 */
[----:B------:R1:W-:Y:S04]  /*1de80*/  LDGSTS.E [R123+0x50880], desc[UR60][R158.64], P0 ;  /* 0x508800009e7b7fae */ /* 0x0003e8000812187c */
[----:B----4-:R-:W4:Y:S04]  /*1de90*/  LDL.LU R156, [R1+0x2d4] ;  /* 0x0002d400019c7983 */ /* 0x010f280000300800 */
[----:B------:R1:W-:Y:S04]  /*1dea0*/  STL [R1+0x210], R222 ;  /* 0x000210de01007387 */ /* 0x0003e80000100800 */
[----:B------:R-:W4:Y:S01]  /*1deb0*/  LDL.LU R4, [R1+0x314] ;  /* 0x0003140001047983 */ /* 0x000f220000300800 */
[----:B-1----:R-:W-:-:S02]  /*1dec0*/  IMAD.MOV.U32 R159, RZ, RZ, R222 ;  /* 0x000000ffff9f7224 */ /* 0x002fc400078e00de */
[----:B------:R-:W-:Y:S01]  /*1ded0*/  IMAD.MOV.U32 R158, RZ, RZ, R5 ;  /* 0x000000ffff9e7224 */ /* 0x000fe200078e0005 */
[----:B------:R-:W4:Y:S04]  /*1dee0*/  LDL.LU R222, [R1+0x2d0] ;  /* 0x0002d00001de7983 */ /* 0x000f280000300800 */
[----:B------:R-:W4:Y:S04]  /*1def0*/  LDL.LU R5, [R1+0x310] ;  /* 0x0003100001057983 */ /* 0x000f280000300800 */
[----:B------:R1:W-:Y:S01]  /*1df00*/  LDGSTS.E [R123+0x50c80], desc[UR60][R158.64], P0 ;  /* 0x50c800009e7b7fae */ /* 0x0003e2000812187c */
[----:B------:R-:W-:-:S05]  /*1df10*/  IADD3 R0, P1, R0, R154, RZ ;  /* 0x0000009a00007210 */ /* 0x000fca0007f3e0ff */
[----:B-1----:R-:W-:Y:S01]  /*1df20*/  IMAD.MOV.U32 R158, RZ, RZ, R0 ;  /* 0x000000ffff9e7224 */ /* 0x002fe200078e0000 */
[----:B--2---:R-:W-:Y:S01]  /*1df30*/  IADD3 R150, P2, R150, R154, RZ ;  /* 0x0000009a96967210 */ /* 0x004fe20007f5e0ff */
[----:B------:R1:W-:Y:S01]  /*1df40*/  STL [R1+0x254], R0 ;  /* 0x0002540001007387 */ /* 0x0003e20000100800 */
[----:B---3--:R-:W-:-:S04]  /*1df50*/  IMAD.X R7, R7, 0x1, R153, P1 ;  /* 0x0000000107077824 */ /* 0x008fc800008e0699 */
[----:B------:R-:W-:Y:S01]  /*1df60*/  IMAD.MOV.U32 R159, RZ, RZ, R7 ;  /* 0x000000ffff9f7224 */ /* 0x000fe200078e0007 */
[----:B------:R-:W-:Y:S01]  /*1df70*/  IADD3.X R157, R157, R153, RZ, P2, !PT ;  /* 0x000000999d9d7210 */ /* 0x000fe200017fe4ff */
[----:B------:R2:W-:Y:S04]  /*1df80*/  STL [R1+0x250], R7 ;  /* 0x0002500701007387 */ /* 0x0005e80000100800 */
[----:B------:R3:W-:Y:S04]  /*1df90*/  STL [R1+0x294], R150 ;  /* 0x0002949601007387 */ /* 0x0007e80000100800 */
[----:B------:R2:W-:Y:S04]  /*1dfa0*/  LDGSTS.E [R123+0x51080], desc[UR60][R158.64], P0 ;  /* 0x510800009e7b7fae */ /* 0x0005e8000812187c */
[----:B-1----:R-:W3:Y:S04]  /*1dfb0*/  LDL.LU R0, [R1+0x15c] ;  /* 0x00015c0001007983 */ /* 0x002ee80000300800 */
[----:B------:R1:W-:Y:S01]  /*1dfc0*/  STL [R1+0x290], R157 ;  /* 0x0002909d01007387 */ /* 0x0003e20000100800 */
[----:B--2---:R-:W-:-:S03]  /*1dfd0*/  IMAD.MOV.U32 R158, RZ, RZ, R150 ;  /* 0x000000ffff9e7224 */ /* 0x004fc600078e0096 */
[----:B------:R-:W2:Y:S01]  /*1dfe0*/  LDL.LU R7, [R1+0x19c] ;  /* 0x00019c0001077983 */ /* 0x000ea20000300800 */
[----:B------:R-:W-:Y:S01]  /*1dff0*/  IMAD.MOV.U32 R159, RZ, RZ, R157 ;  /* 0x000000ffff9f7224 */ /* 0x000fe200078e009d */
[-C--:B----4-:R-:W-:Y:S02]  /*1e000*/  IADD3 R156, P1, R156, R154.reuse, RZ ;  /* 0x0000009a9c9c7210 */ /* 0x090fe40007f3e0ff */
[----:B---3--:R-:W3:Y:S04]  /*1e010*/  LDL.LU R150, [R1+0x158] ;  /* 0x0001580001967983 */ /* 0x008ee80000300800 */
[----:B------:R4:W-:Y:S01]  /*1e020*/  LDGSTS.E [R123+0x51480], desc[UR60][R158.64], P0 ;  /* 0x514800009e7b7fae */ /* 0x0009e2000812187c */
[----:B------:R-:W-:-:S03]  /*1e030*/  IADD3 R4, P2, R4, R154, RZ ;  /* 0x0000009a04047210 */ /* 0x000fc60007f5e0ff */
[----:B-1----:R-:W3:Y:S01]  /*1e040*/  LDL.LU R157, [R1+0x198] ;  /* 0x00019800019d7983 */ /* 0x002ee20000300800 */
[----:B------:R-:W-:-:S03]  /*1e050*/  IMAD.X R222, R222, 0x1, R153, P1 ;  /* 0x00000001dede7824 */ /* 0x000fc600008e0699 */
[----:B------:R1:W-:Y:S01]  /*1e060*/  STL [R1+0x2d4], R156 ;  /* 0x0002d49c01007387 */ /* 0x0003e20000100800 */
[----:B----4-:R-:W-:Y:S01]  /*1e070*/  IMAD.MOV.U32 R158, RZ, RZ, R156 ;  /* 0x000000ffff9e7224 */ /* 0x010fe200078e009c */
[----:B------:R-:W-:Y:S01]  /*1e080*/  IADD3.X R5, R5, R153, RZ, P2, !PT ;  /* 0x0000009905057210 */ /* 0x000fe200017fe4ff */
        /* <DEDUP_REMOVED lines=12> */
[----:B-1----:R-:W-:-:S05]  /*1e150*/  LOP3.LUT R159, R2, 0x20, RZ, 0x3c, !PT ;  /* 0x00000020029f7812 */ /* 0x002fca00078e3cff */
[----:B------:R-:W-:Y:S01]  /*1e160*/  VIADD R123, R159, UR5 ;  /* 0x000000059f7b7c36 */ /* 0x000fe20008000000 */
[-C--:B------:R-:W-:Y:S02]  /*1e170*/  IADD3 R0, P1, R0, R154.reuse, RZ ;  /* 0x0000009a00007210 */ /* 0x080fe40007f3e0ff */
[----:B--2---:R-:W-:-:S03]  /*1e180*/  IADD3 R7, P2, R7, R154, RZ ;  /* 0x0000009a07077210 */ /* 0x004fc60007f5e0ff */
[----:B------:R1:W-:Y:S01]  /*1e190*/  STL [R1+0x15c], R0 ;  /* 0x00015c0001007387 */ /* 0x0003e20000100800 */
[----:B---3--:R-:W-:Y:S02]  /*1e1a0*/  IMAD.X R150, R150, 0x1, R153, P1 ;  /* 0x0000000196967824 */ /* 0x008fe400008e0699 */
[----:B------:R-:W-:Y:S02]  /*1e1b0*/  IMAD.MOV.U32 R158, RZ, RZ, R0 ;  /* 0x000000ffff9e7224 */ /* 0x000fe400078e0000 */
[----:B------:R-:W-:Y:S01]  /*1e1c0*/  IMAD.MOV.U32 R159, RZ, RZ, R150 ;  /* 0x000000ffff9f7224 */ /* 0x000fe200078e0096 */
[----:B------:R2:W-:Y:S01]  /*1e1d0*/  STL [R1+0x158], R150 ;  /* 0x0001589601007387 */ /* 0x0005e20000100800 */
[----:B------:R-:W-:-:S03]  /*1e1e0*/  IADD3.X R157, R157, R153, RZ, P2, !PT ;  /* 0x000000999d9d7210 */ /* 0x000fc600017fe4ff */
        /* <DEDUP_REMOVED lines=10> */
[----:B------:R1:W-:Y:S01]  /*1e290*/  LDGSTS.E [R123+0x50500], desc[UR60][R158.64], P0 ;  /* 0x505000009e7b7fae */ /* 0x0003e2000812187c */
[----:B------:R-:W-:Y:S02]  /*1e2a0*/  IADD3.X R156, R156, R153, RZ, P1, !PT ;  /* 0x000000999c9c7210 */ /* 0x000fe40000ffe4ff */
[----:B------:R-:W-:Y:S01]  /*1e2b0*/  IADD3 R5, P2, R5, R154, RZ ;  /* 0x0000009a05057210 */ /* 0x000fe20007f5e0ff */
[----:B------:R-:W-:Y:S04]  /*1e2c0*/  STL [R1+0x1dc], R4 ;  /* 0x0001dc0401007387 */ /* 0x000fe80000100800 */
[----:B------:R-:W-:Y:S01]  /*1e2d0*/  IMAD.X R222, R222, 0x1, R153, P2 ;  /* 0x00000001dede7824 */ /* 0x000fe200010e0699 */
[----:B------:R4:W-:Y:S01]  /*1e2e0*/  STL [R1+0x1d8], R156 ;  /* 0x0001d89c01007387 */ /* 0x0009e20000100800 */
[----:B-1----:R-:W-:-:S02]  /*1e2f0*/  IMAD.MOV.U32 R158, RZ, RZ, R4 ;  /* 0x000000ffff9e7224 */ /* 0x002fc400078e0004 */
[----:B------:R-:W-:Y:S01]  /*1e300*/  IMAD.MOV.U32 R159, RZ, RZ, R156 ;  /* 0x000000ffff9f7224 */ /* 0x000fe200078e009c */
[----:B------:R-:W-:Y:S04]  /*1e310*/  STL [R1+0x21c], R5 ;  /* 0x00021c0501007387 */ /* 0x000fe80000100800 */
[----:B------:R1:W-:Y:S04]  /*1e320*/  LDGSTS.E [R123+0x50900], desc[UR60][R158.64], P0 ;  /* 0x509000009e7b7fae */ /* 0x0003e8000812187c */
[----:B----4-:R-:W4:Y:S04]  /*1e330*/  LDL.LU R156, [R1+0x2dc] ;  /* 0x0002dc00019c7983 */ /* 0x010f280000300800 */
[----:B------:R1:W-:Y:S04]  /*1e340*/  STL [R1+0x218], R222 ;  /* 0x000218de01007387 */ /* 0x0003e80000100800 */
[----:B------:R-:W4:Y:S01]  /*1e350*/  LDL.LU R4, [R1+0x31c] ;  /* 0x00031c0001047983 */ /* 0x000f220000300800 */
[----:B-1----:R-:W-:-:S03]  /*1e360*/  IMAD.MOV.U32 R159, RZ, RZ, R222 ;  /* 0x000000ffff9f7224 */ /* 0x002fc600078e00de */
[----:B------:R-:W4:Y:S01]  /*1e370*/  LDL.LU R222, [R1+0x2d8] ;  /* 0x0002d80001de7983 */ /* 0x000f220000300800 */
[----:B------:R-:W-:-:S03]  /*1e380*/  IMAD.MOV.U32 R158, RZ, RZ, R5 ;  /* 0x000000ffff9e7224 */ /* 0x000fc600078e0005 */
[----:B------:R-:W4:Y:S04]  /*1e390*/  LDL.LU R5, [R1+0x318] ;  /* 0x0003180001057983 */ /* 0x000f280000300800 */
[----:B------:R1:W-:Y:S01]  /*1e3a0*/  LDGSTS.E [R123+0x50d00], desc[UR60][R158.64], P0 ;  /* 0x50d000009e7b7fae */ /* 0x0003e2000812187c */
[----:B------:R-:W-:-:S05]  /*1e3b0*/  IADD3 R0, P1, R0, R154, RZ ;  /* 0x0000009a00007210 */ /* 0x000fca0007f3e0ff */
[----:B-1----:R-:W-:Y:S01]  /*1e3c0*/  IMAD.MOV.U32 R158, RZ, RZ, R0 ;  /* 0x000000ffff9e7224 */ /* 0x002fe200078e0000 */
[----:B--2---:R-:W-:Y:S01]  /*1e3d0*/  IADD3 R150, P2, R150, R154, RZ ;  /* 0x0000009a96967210 */ /* 0x004fe20007f5e0ff */
[----:B------:R1:W-:Y:S01]  /*1e3e0*/  STL [R1+0x25c], R0 ;  /* 0x00025c0001007387 */ /* 0x0003e20000100800 */
[----:B---3--:R-:W-:-:S05]  /*1e3f0*/  IADD3.X R7, R7, R153, RZ, P1, !PT ;  /* 0x0000009907077210 */ /* 0x008fca0000ffe4ff */
[----:B------:R-:W-:Y:S02]  /*1e400*/  IMAD.MOV.U32 R159, RZ, RZ, R7 ;  /* 0x000000ffff9f7224 */ /* 0x000fe400078e0007 */
[----:B------:R-:W-:Y:S01]  /*1e410*/  IMAD.X R157, R157, 0x1, R153, P2 ;  /* 0x000000019d9d7824 */ /* 0x000fe200010e0699 */
[----:B------:R2:W-:Y:S04]  /*1e420*/  STL [R1+0x258], R7 ;  /* 0x0002580701007387 */ /* 0x0005e80000100800 */
[----:B------:R3:W-:Y:S04]  /*1e430*/  STL [R1+0x29c], R150 ;  /* 0x00029c9601007387 */ /* 0x0007e80000100800 */
[----:B------:R2:W-:Y:S04]  /*1e440*/  LDGSTS.E [R123+0x51100], desc[UR60][R158.64], P0 ;  /* 0x511000009e7b7fae */ /* 0x0005e8000812187c */
[----:B-1----:R-:W3:Y:S04]  /*1e450*/  LDL.LU R0, [R1+0x164] ;  /* 0x0001640001007983 */ /* 0x002ee80000300800 */
[----:B------:R1:W-:Y:S01]  /*1e460*/  STL [R1+0x298], R157 ;  /* 0x0002989d01007387 */ /* 0x0003e20000100800 */
[----:B--2---:R-:W-:-:S03]  /*1e470*/  IMAD.MOV.U32 R158, RZ, RZ, R150 ;  /* 0x000000ffff9e7224 */ /* 0x004fc600078e0096 */
[----:B------:R-:W2:Y:S01]  /*1e480*/  LDL.LU R7, [R1+0x1a4] ;  /* 0x0001a40001077983 */ /* 0x000ea20000300800 */
[-C--:B----4-:R-:W-:Y:S01]  /*1e490*/  IADD3 R156, P1, R156, R154.reuse, RZ ;  /* 0x0000009a9c9c7210 */ /* 0x090fe20007f3e0ff */
[----:B------:R-:W-:Y:S02]  /*1e4a0*/  IMAD.MOV.U32 R159, RZ, RZ, R157 ;  /* 0x000000ffff9f7224 */ /* 0x000fe400078e009d */
[----:B---3--:R-:W3:Y:S04]  /*1e4b0*/  LDL.LU R150, [R1+0x160] ;  /* 0x0001600001967983 */ /* 0x008ee80000300800 */
[----:B------:R4:W-:Y:S01]  /*1e4c0*/  LDGSTS.E [R123+0x51500], desc[UR60][R158.64], P0 ;  /* 0x515000009e7b7fae */ /* 0x0009e2000812187c */
[----:B------:R-:W-:-:S03]  /*1e4d0*/  IADD3 R4, P2, R4, R154, RZ ;  /* 0x0000009a04047210 */ /* 0x000fc60007f5e0ff */
[----:B-1----:R-:W3:Y:S01]  /*1e4e0*/  LDL.LU R157, [R1+0x1a0] ;  /* 0x0001a000019d7983 */ /* 0x002ee20000300800 */
[----:B------:R-:W-:-:S03]  /*1e4f0*/  IADD3.X R222, R222, R153, RZ, P1, !PT ;  /* 0x00000099dede7210 */ /* 0x000fc60000ffe4ff */
[----:B------:R1:W-:Y:S01]  /*1e500*/  STL [R1+0x2dc], R156 ;  /* 0x0002dc9c01007387 */ /* 0x0003e20000100800 */
[----:B------:R-:W-:Y:S02]  /*1e510*/  IMAD.X R5, R5, 0x1, R153, P2 ;  /* 0x0000000105057824 */ /* 0x000fe400010e0699 */
[----:B----4-:R-:W-:Y:S02]  /*1e520*/  IMAD.MOV.U32 R158, RZ, RZ, R156 ;  /* 0x000000ffff9e7224 */ /* 0x010fe400078e009c */
        /* <DEDUP_REMOVED lines=15> */
[----:B--2---:R-:W-:Y:S02]  /*1e620*/  IADD3 R7, P2, R7, R154, RZ ;  /* 0x0000009a07077210 */ /* 0x004fe40007f5e0ff */
[----:B---3--:R-:W-:Y:S01]  /*1e630*/  IADD3.X R150, R150, R153, RZ, P1, !PT ;  /* 0x0000009996967210 */ /* 0x008fe20000ffe4ff */
[----:B------:R1:W-:Y:S01]  /*1e640*/  STL [R1+0x164], R0 ;  /* 0x0001640001007387 */ /* 0x0003e20000100800 */
[----:B------:R-:W-:-:S03]  /*1e650*/  IMAD.MOV.U32 R158, RZ, RZ, R0 ;  /* 0x000000ffff9e7224 */ /* 0x000fc600078e0000 */
[----:B------:R2:W-:Y:S01]  /*1e660*/  STL [R1+0x160], R150 ;  /* 0x0001609601007387 */ /* 0x0005e20000100800 */
[----:B------:R-:W-:-:S03]  /*1e670*/  IMAD.X R157, R157, 0x1, R153, P2 ;  /* 0x000000019d9d7824 */ /* 0x000fc600010e0699 */
[----:B------:R3:W-:Y:S01]  /*1e680*/  STL [R1+0x1a4], R7 ;  /* 0x0001a40701007387 */ /* 0x0007e20000100800 */
[----:B------:R-:W-:-:S03]  /*1e690*/  IMAD.MOV.U32 R159, RZ, RZ, R150 ;  /* 0x000000ffff9f7224 */ /* 0x000fc600078e0096 */
[----:B------:R3:W-:Y:S04]  /*1e6a0*/  STL [R1+0x1a0], R157 ;  /* 0x0001a09d01007387 */ /* 0x0007e80000100800 */
[----:B-1----:R-:W4:Y:S04]  /*1e6b0*/  LDL.LU R0, [R1+0x264] ;  /* 0x0002640001007983 */ /* 0x002f280000300800 */
[----:B------:R1:W-:Y:S04]  /*1e6c0*/  LDGSTS.E [R123+0x50180], desc[UR60][R158.64], P0 ;  /* 0x501800009e7b7fae */ /* 0x0003e8000812187c */
[----:B--2---:R-:W2:Y:S01]  /*1e6d0*/  LDL.LU R150, [R1+0x2a4] ;  /* 0x0002a40001967983 */ /* 0x004ea20000300800 */
[----:B-1----:R-:W-:Y:S01]  /*1e6e0*/  IMAD.MOV.U32 R158, RZ, RZ, R7 ;  /* 0x000000ffff9e7224 */ /* 0x002fe200078e0007 */
[----:B------:R-:W-:-:S02]  /*1e6f0*/  MOV R159, R157 ;  /* 0x0000009d009f7202 */ /* 0x000fc40000000f00 */
[----:B---3--:R-:W3:Y:S04]  /*1e700*/  LDL.LU R7, [R1+0x260] ;  /* 0x0002600001077983 */ /* 0x008ee80000300800 */
[----:B------:R-:W3:Y:S01]  /*1e710*/  LDL.LU R157, [R1+0x2a0] ;  /* 0x0002a000019d7983 */ /* 0x000ee20000300800 */
[----:B----4-:R-:W-:-:S03]  /*1e720*/  IADD3 R4, P1, R4, R154, RZ ;  /* 0x0000009a04047210 */ /* 0x010fc60007f3e0ff */
[----:B------:R1:W-:Y:S02]  /*1e730*/  LDGSTS.E [R123+0x50580], desc[UR60][R158.64], P0 ;  /* 0x505800009e7b7fae */ /* 0x0003e4000812187c */
[--C-:B------:R-:W-:Y:S01]  /*1e740*/  IMAD.X R156, R156, 0x1, R153.reuse, P1 ;  /* 0x000000019c9c7824 */ /* 0x100fe200008e0699 */
        /* <DEDUP_REMOVED lines=11> */
[----:B-1----:R-:W-:Y:S01]  /*1e800*/  MOV R159, R222 ;  /* 0x000000de009f7202 */ /* 0x002fe20000000f00 */
[----:B------:R-:W-:-:S02]  /*1e810*/  IMAD.MOV.U32 R158, RZ, RZ, R5 ;  /* 0x000000ffff9e7224 */ /* 0x000fc400078e0005 */
[----:B------:R-:W4:Y:S04]  /*1e820*/  LDL.LU R222, [R1+0x2e0] ;  /* 0x0002e00001de7983 */ /* 0x000f280000300800 */
[----:B------:R-:W4:Y:S04]  /*1e830*/  LDL.LU R5, [R1+0x320] ;  /* 0x0003200001057983 */ /* 0x000f280000300800 */
[----:B------:R1:W-:Y:S01]  /*1e840*/  LDGSTS.E [R123+0x50d80], desc[UR60][R158.64], P0 ;  /* 0x50d800009e7b7fae */ /* 0x0003e2000812187c */
[-C--:B------:R-:W-:Y:S02]  /*1e850*/  IADD3 R0, P1, R0, R154.reuse, RZ ;  /* 0x0000009a00007210 */ /* 0x080fe40007f3e0ff */
[----:B--2---:R-:W-:-:S03]  /*1e860*/  IADD3 R150, P2, R150, R154, RZ ;  /* 0x0000009a96967210 */ /* 0x004fc60007f5e0ff */
[----:B-1----:R-:W-:Y:S01]  /*1e870*/  IMAD.MOV.U32 R158, RZ, RZ, R0 ;  /* 0x000000ffff9e7224 */ /* 0x002fe200078e0000 */
[----:B------:R1:W-:Y:S01]  /*1e880*/  STL [R1+0x264], R0 ;  /* 0x0002640001007387 */ /* 0x0003e20000100800 */
[----:B---3--:R-:W-:-:S04]  /*1e890*/  IMAD.X R7, R7, 0x1, R153, P1 ;  /* 0x0000000107077824 */ /* 0x008fc800008e0699 */
[----:B------:R-:W-:Y:S02]  /*1e8a0*/  IMAD.MOV.U32 R159, RZ, RZ, R7 ;  /* 0x000000ffff9f7224 */ /* 0x000fe400078e0007 */
[----:B------:R-:W-:Y:S01]  /*1e8b0*/  IMAD.X R157, R157, 0x1, R153, P2 ;  /* 0x000000019d9d7824 */ /* 0x000fe200010e0699 */
[----:B------:R2:W-:Y:S04]  /*1e8c0*/  STL [R1+0x260], R7 ;  /* 0x0002600701007387 */ /* 0x0005e80000100800 */
[----:B------:R3:W-:Y:S04]  /*1e8d0*/  STL [R1+0x2a4], R150 ;  /* 0x0002a49601007387 */ /* 0x0007e80000100800 */
[----:B------:R2:W-:Y:S04]  /*1e8e0*/  LDGSTS.E [R123+0x51180], desc[UR60][R158.64], P0 ;  /* 0x511800009e7b7fae */ /* 0x0005e8000812187c */
[----:B-1----:R-:W4:Y:S04]  /*1e8f0*/  LDL.LU R0, [R1+0x16c] ;  /* 0x00016c0001007983 */ /* 0x002f280000300800 */
[----:B------:R1:W-:Y:S01]  /*1e900*/  STL [R1+0x2a0], R157 ;  /* 0x0002a09d01007387 */ /* 0x0003e20000100800 */
[----:B--2---:R-:W-:Y:S01]  /*1e910*/  IMAD.MOV.U32 R158, RZ, RZ, R150 ;  /* 0x000000ffff9e7224 */ /* 0x004fe200078e0096 */
[----:B------:R-:W-:-:S02]  /*1e920*/  MOV R159, R157 ;  /* 0x0000009d009f7202 */ /* 0x000fc40000000f00 */
[----:B------:R-:W2:Y:S04]  /*1e930*/  LDL.LU R7, [R1+0x1ac] ;  /* 0x0001ac0001077983 */ /* 0x000ea80000300800 */
[----:B---3--:R-:W3:Y:S01]  /*1e940*/  LDL.LU R150, [R1+0x168] ;  /* 0x0001680001967983 */ /* 0x008ee20000300800 */
[----:B----4-:R-:W-:-:S03]  /*1e950*/  IADD3 R156, P1, R156, R154, RZ ;  /* 0x0000009a9c9c7210 */ /* 0x010fc60007f3e0ff */
[----:B------:R4:W-:Y:S04]  /*1e960*/  LDGSTS.E [R123+0x51580], desc[UR60][R158.64], P0 ;  /* 0x515800009e7b7fae */ /* 0x0009e8000812187c */
[----:B-1----:R-:W3:Y:S01]  /*1e970*/  LDL.LU R157, [R1+0x1a8] ;  /* 0x0001a800019d7983 */ /* 0x002ee20000300800 */
[----:B------:R-:W-:Y:S01]  /*1e980*/  IADD3 R4, P2, R4, R154, RZ ;  /* 0x0000009a04047210 */ /* 0x000fe20007f5e0ff */
[--C-:B------:R-:W-:Y:S02]  /*1e990*/  IMAD.X R222, R222, 0x1, R153.reuse, P1 ;  /* 0x00000001dede7824 */ /* 0x100fe400008e0699 */
[----:B----4-:R-:W-:Y:S02]  /*1e9a0*/  IMAD.MOV.U32 R158, RZ, RZ, R156 ;  /* 0x000000ffff9e7224 */ /* 0x010fe400078e009c */
[----:B------:R-:W-:-:S02]  /*1e9b0*/  IMAD.X R5, R5, 0x1, R153, P2 ;  /* 0x0000000105057824 */ /* 0x000fc400010e0699 */
[----:B------:R-:W-:Y:S01]  /*1e9c0*/  IMAD.MOV.U32 R159, RZ, RZ, R222 ;  /* 0x000000ffff9f7224 */ /* 0x000fe200078e00de */
[----:B------:R1:W-:Y:S04]  /*1e9d0*/  STL [R1+0x2e4], R156 ;  /* 0x0002e49c01007387 */ /* 0x0003e80000100800 */
[----:B------:R-:W-:Y:S04]  /*1e9e0*/  STL [R1+0x2e0], R222 ;  /* 0x0002e0de01007387 */ /* 0x000fe80000100800 */
[----:B------:R4:W-:Y:S04]  /*1e9f0*/  STL [R1+0x324], R4 ;  /* 0x0003240401007387 */ /* 0x0009e80000100800 */
[----:B------:R4:W-:Y:S04]  /*1ea00*/  LDGSTS.E [R123+0x51980], desc[UR60][R158.64], P0 ;  /* 0x519800009e7b7fae */ /* 0x0009e8000812187c */
[----:B------:R4:W-:Y:S04]  /*1ea10*/  STL [R1+0x320], R5 ;  /* 0x0003200501007387 */ /* 0x0009e80000100800 */
[----:B-1----:R-:W3:Y:S01]  /*1ea20*/  LDL.LU R156, [R1+0x1e8] ;  /* 0x0001e800019c7983 */ /* 0x002ee20000300800 */
[----:B----4-:R-:W-:-:S03]  /*1ea30*/  IMAD.MOV.U32 R158, RZ, RZ, R4 ;  /* 0x000000ffff9e7224 */ /* 0x010fc600078e0004 */
[----:B------:R-:W4:Y:S01]  /*1ea40*/  LDL.LU R4, [R1+0x1ec] ;  /* 0x0001ec0001047983 */ /* 0x000f220000300800 */
[----:B------:R-:W-:-:S03]  /*1ea50*/  MOV R159, R5 ;  /* 0x00000005009f7202 */ /* 0x000fc60000000f00 */
[----:B------:R-:W4:Y:S04]  /*1ea60*/  LDL.LU R222, [R1+0x228] ;  /* 0x0002280001de7983 */ /* 0x000f280000300800 */
[----:B------:R-:W4:Y:S04]  /*1ea70*/  LDL.LU R5, [R1+0x22c] ;  /* 0x00022c0001057983 */ /* 0x000f280000300800 */
[----:B------:R1:W-:Y:S02]  /*1ea80*/  LDGSTS.E [R123+0x51d80], desc[UR60][R158.64], P0 ;  /* 0x51d800009e7b7fae */ /* 0x0003e4000812187c */
[----:B-1----:R-:W-:-:S05]  /*1ea90*/  LOP3.LUT R159, R2, 0x40, RZ, 0x3c, !PT ;  /* 0x00000040029f7812 */ /* 0x002fca00078e3cff */
[----:B------:R-:W-:Y:S01]  /*1eaa0*/  VIADD R123, R159, UR5 ;  /* 0x000000059f7b7c36 */ /* 0x000fe20008000000 */
[-C--:B------:R-:W-:Y:S02]  /*1eab0*/  IADD3 R0, P1, R0, R154.reuse, RZ ;  /* 0x0000009a00007210 */ /* 0x080fe40007f3e0ff */
[----:B--2---:R-:W-:-:S03]  /*1eac0*/  IADD3 R7, P2, R7, R154, RZ ;  /* 0x0000009a07077210 */ /* 0x004fc60007f5e0ff */
[--C-:B---3--:R-:W-:Y:S01]  /*1ead0*/  IMAD.X R150, R150, 0x1, R153.reuse, P1 ;  /* 0x0000000196967824 */ /* 0x108fe200008e0699 */
[----:B------:R1:W-:Y:S01]  /*1eae0*/  STL [R1+0x16c], R0 ;  /* 0x00016c0001007387 */ /* 0x0003e20000100800 */
        /* <DEDUP_REMOVED lines=9> */
[----:B-1----:R-:W-:Y:S01]  /*1eb80*/  MOV R158, R7 ;  /* 0x00000007009e7202 */ /* 0x002fe20000000f00 */
[----:B------:R-:W-:-:S02]  /*1eb90*/  IMAD.MOV.U32 R159, RZ, RZ, R157 ;  /* 0x000000ffff9f7224 */ /* 0x000fc400078e009d */
[----:B---3--:R-:W3:Y:S04]  /*1eba0*/  LDL.LU R7, [R1+0x268] ;  /* 0x0002680001077983 */ /* 0x008ee80000300800 */
[----:B------:R-:W3:Y:S04]  /*1ebb0*/  LDL.LU R157, [R1+0x2a8] ;  /* 0x0002a800019d7983 */ /* 0x000ee80000300800 */
[----:B------:R1:W-:Y:S01]  /*1ebc0*/  LDGSTS.E [R123+0x50600], desc[UR60][R158.64], P0 ;  /* 0x506000009e7b7fae */ /* 0x0003e2000812187c */
[----:B----4-:R-:W-:-:S05]  /*1ebd0*/  IADD3 R4, P1, R4, R154, RZ ;  /* 0x0000009a04047210 */ /* 0x010fca0007f3e0ff */
[--C-:B------:R-:W-:Y:S01]  /*1ebe0*/  IMAD.X R156, R156, 0x1, R153.reuse, P1 ;  /* 0x000000019c9c7824 */ /* 0x100fe200008e0699 */
[----:B------:R-:W-:Y:S01]  /*1ebf0*/  IADD3 R5, P2, R5, R154, RZ ;  /* 0x0000009a05057210 */ /* 0x000fe20007f5e0ff */
[----:B------:R-:W-:Y:S01]  /*1ec00*/  STL [R1+0x1ec], R4 ;  /* 0x0001ec0401007387 */ /* 0x000fe20000100800 */
[----:B-1----:R-:W-:Y:S02]  /*1ec10*/  IMAD.MOV.U32 R158, RZ, RZ, R4 ;  /* 0x000000ffff9e7224 */ /* 0x002fe400078e0004 */
[----:B------:R-:W-:Y:S01]  /*1ec20*/  IMAD.MOV.U32 R159, RZ, RZ, R156 ;  /* 0x000000ffff9f7224 */ /* 0x000fe200078e009c */
[----:B------:R1:W-:Y:S01]  /*1ec30*/  STL [R1+0x1e8], R156 ;  /* 0x0001e89c01007387 */ /* 0x0003e20000100800 */
[----:B------:R-:W-:-:S03]  /*1ec40*/  IMAD.X R222, R222, 0x1, R153, P2 ;  /* 0x00000001dede7824 */ /* 0x000fc600010e0699 */
[----:B------:R-:W-:Y:S04]  /*1ec50*/  STL [R1+0x22c], R5 ;  /* 0x00022c0501007387 */ /* 0x000fe80000100800 */
[----:B------:R4:W-:Y:S04]  /*1ec60*/  LDGSTS.E [R123+0x50a00], desc[UR60][R158.64], P0 ;  /* 0x50a000009e7b7fae */ /* 0x0009e8000812187c */
[----:B-1----:R-:W3:Y:S04]  /*1ec70*/  LDL.LU R156, [R1+0x2ec] ;  /* 0x0002ec00019c7983 */ /* 0x002ee80000300800 */
[----:B------:R1:W-:Y:S04]  /*1ec80*/  STL [R1+0x228], R222 ;  /* 0x000228de01007387 */ /* 0x0003e80000100800 */
[----:B------:R-:W3:Y:S01]  /*1ec90*/  LDL.LU R4, [R1+0x32c] ;  /* 0x00032c0001047983 */ /* 0x000ee20000300800 */
[----:B----4-:R-:W-:Y:S01]  /*1eca0*/  IMAD.MOV.U32 R159, RZ, RZ, R222 ;  /* 0x000000ffff9f7224 */ /* 0x010fe200078e00de */
[----:B------:R-:W-:-:S02]  /*1ecb0*/  MOV R158, R5 ;  /* 0x00000005009e7202 */ /* 0x000fc40000000f00 */
[----:B-1----:R-:W4:Y:S04]  /*1ecc0*/  LDL.LU R222, [R1+0x2e8] ;  /* 0x0002e80001de7983 */ /* 0x002f280000300800 */
[----:B------:R-:W4:Y:S04]  /*1ecd0*/  LDL.LU R5, [R1+0x328] ;  /* 0x0003280001057983 */ /* 0x000f280000300800 */
[----:B------:R1:W-:Y:S01]  /*1ece0*/  LDGSTS.E [R123+0x50e00], desc[UR60][R158.64], P0 ;  /* 0x50e000009e7b7fae */ /* 0x0003e2000812187c */
[----:B------:R-:W-:-:S05]  /*1ecf0*/  IADD3 R0, P1, R0, R154, RZ ;  /* 0x0000009a00007210 */ /* 0x000fca0007f3e0ff */
[----:B-1----:R-:W-:Y:S01]  /*1ed00*/  IMAD.MOV.U32 R158, RZ, RZ, R0 ;  /* 0x000000ffff9e7224 */ /* 0x002fe200078e0000 */
[----:B--2---:R-:W-:Y:S01]  /*1ed10*/  IADD3 R150, P2, R150, R154, RZ ;  /* 0x0000009a96967210 */ /* 0x004fe20007f5e0ff */
        /* <DEDUP_REMOVED lines=9> */
[----:B--2---:R-:W-:Y:S01]  /*1edb0*/  MOV R158, R150 ;  /* 0x00000096009e7202 */ /* 0x004fe20000000f00 */
[----:B------:R-:W-:-:S02]  /*1edc0*/  IMAD.MOV.U32 R159, RZ, RZ, R157 ;  /* 0x000000ffff9f7224 */ /* 0x000fc400078e009d */
[----:B------:R-:W2:Y:S04]  /*1edd0*/  LDL.LU R7, [R1+0x1b4] ;  /* 0x0001b40001077983 */ /* 0x000ea80000300800 */
[----:B---3--:R-:W3:Y:S04]  /*1ede0*/  LDL.LU R150, [R1+0x170] ;  /* 0x0001700001967983 */ /* 0x008ee80000300800 */
[----:B------:R4:W-:Y:S01]  /*1edf0*/  LDGSTS.E [R123+0x51600], desc[UR60][R158.64], P0 ;  /* 0x516000009e7b7fae */ /* 0x0009e2000812187c */
[----:B------:R-:W-:-:S03]  /*1ee00*/  IADD3 R156, P1, R156, R154, RZ ;  /* 0x0000009a9c9c7210 */ /* 0x000fc60007f3e0ff */
[----:B-1----:R-:W3:Y:S01]  /*1ee10*/  LDL.LU R157, [R1+0x1b0] ;  /* 0x0001b000019d7983 */ /* 0x002ee20000300800 */
[----:B------:R-:W-:Y:S01]  /*1ee20*/  IADD3 R4, P2, R4, R154, RZ ;  /* 0x0000009a04047210 */ /* 0x000fe20007f5e0ff */
[--C-:B----4-:R-:W-:Y:S02]  /*1ee30*/  IMAD.X R222, R222, 0x1, R153.reuse, P1 ;  /* 0x00000001dede7824 */ /* 0x110fe400008e0699 */
[----:B------:R-:W-:Y:S02]  /*1ee40*/  IMAD.MOV.U32 R158, RZ, RZ, R156 ;  /* 0x000000ffff9e7224 */ /* 0x000fe400078e009c */
[----:B------:R-:W-:Y:S02]  /*1ee50*/  IMAD.X R5, R5, 0x1, R153, P2 ;  /* 0x0000000105057824 */ /* 0x000fe400010e0699 */
[----:B------:R-:W-:Y:S01]  /*1ee60*/  IMAD.MOV.U32 R159, RZ, RZ, R222 ;  /* 0x000000ffff9f7224 */ /* 0x000fe200078e00de */
[----:B------:R1:W-:Y:S04]  /*1ee70*/  STL [R1+0x2ec], R156 ;  /* 0x0002ec9c01007387 */ /* 0x0003e80000100800 */
[----:B------:R-:W-:Y:S04]  /*1ee80*/  STL [R1+0x2e8], R222 ;  /* 0x0002e8de01007387 */ /* 0x000fe80000100800 */
[----:B------:R4:W-:Y:S04]  /*1ee90*/  STL [R1+0x32c], R4 ;  /* 0x00032c0401007387 */ /* 0x0009e80000100800 */
[----:B------:R4:W-:Y:S04]  /*1eea0*/  LDGSTS.E [R123+0x51a00], desc[UR60][R158.64], P0 ;  /* 0x51a000009e7b7fae */ /* 0x0009e8000812187c */
[----:B------:R4:W-:Y:S04]  /*1eeb0*/  STL [R1+0x328], R5 ;  /* 0x0003280501007387 */ /* 0x0009e80000100800 */
[----:B-1----:R-:W3:Y:S01]  /*1eec0*/  LDL.LU R156, [R1+0x1f0] ;  /* 0x0001f000019c7983 */ /* 0x002ee20000300800 */
[----:B----4-:R-:W-:-:S03]  /*1eed0*/  MOV R158, R4 ;  /* 0x00000004009e7202 */ /* 0x010fc60000000f00 */
        /* <DEDUP_REMOVED lines=9> */
[----:B---3--:R-:W-:Y:S01]  /*1ef70*/  IMAD.X R150, R150, 0x1, R153, P1 ;  /* 0x0000000196967824 */ /* 0x008fe200008e0699 */
[----:B------:R1:W-:Y:S01]  /*1ef80*/  STL [R1+0x174], R0 ;  /* 0x0001740001007387 */ /* 0x0003e20000100800 */
[----:B------:R-:W-:-:S03]  /*1ef90*/  IMAD.MOV.U32 R158, RZ, RZ, R0 ;  /* 0x000000ffff9e7224 */ /* 0x000fc600078e0000 */
[----:B------:R2:W-:Y:S01]  /*1efa0*/  STL [R1+0x170], R150 ;  /* 0x0001709601007387 */ /* 0x0005e20000100800 */
[----:B------:R-:W-:-:S03]  /*1efb0*/  IMAD.X R157, R157, 0x1, R153, P2 ;  /* 0x000000019d9d7824 */ /* 0x000fc600010e0699 */
[----:B------:R3:W-:Y:S01]  /*1efc0*/  STL [R1+0x1b4], R7 ;  /* 0x0001b40701007387 */ /* 0x0007e20000100800 */
[----:B------:R-:W-:-:S03]  /*1efd0*/  MOV R159, R150 ;  /* 0x00000096009f7202 */ /* 0x000fc60000000f00 */
[----:B------:R3:W-:Y:S04]  /*1efe0*/  STL [R1+0x1b0], R157 ;  /* 0x0001b09d01007387 */ /* 0x0007e80000100800 */
[----:B-1----:R-:W4:Y:S04]  /*1eff0*/  LDL.LU R0, [R1+0x274] ;  /* 0x0002740001007983 */ /* 0x002f280000300800 */
[----:B------:R1:W-:Y:S04]  /*1f000*/  LDGSTS.E [R123+0x50280], desc[UR60][R158.64], P0 ;  /* 0x502800009e7b7fae */ /* 0x0003e8000812187c */
[----:B--2---:R-:W2:Y:S01]  /*1f010*/  LDL.LU R150, [R1+0x2b4] ;  /* 0x0002b40001967983 */ /* 0x004ea20000300800 */
[----:B-1----:R-:W-:-:S02]  /*1f020*/  IMAD.MOV.U32 R158, RZ, RZ, R7 ;  /* 0x000000ffff9e7224 */ /* 0x002fc400078e0007 */
[----:B------:R-:W-:Y:S01]  /*1f030*/  IMAD.MOV.U32 R159, RZ, RZ, R157 ;  /* 0x000000ffff9f7224 */ /* 0x000fe200078e009d */
        /* <DEDUP_REMOVED lines=8> */
[----:B------:R-:W-:Y:S01]  /*1f0c0*/  MOV R159, R156 ;  /* 0x0000009c009f7202 */ /* 0x000fe20000000f00 */
[----:B------:R-:W-:Y:S01]  /*1f0d0*/  IMAD.X R222, R222, 0x1, R153, P2 ;  /* 0x00000001dede7824 */ /* 0x000fe200010e0699 */
[----:B------:R1:W-:Y:S04]  /*1f0e0*/  STL [R1+0x1f0], R156 ;  /* 0x0001f09c01007387 */ /* 0x0003e80000100800 */
[----:B------:R-:W-:Y:S04]  /*1f0f0*/  STL [R1+0x234], R5 ;  /* 0x0002340501007387 */ /* 0x000fe80000100800 */
[----:B------:R4:W-:Y:S04]  /*1f100*/  LDGSTS.E [R123+0x50a80], desc[UR60][R158.64], P0 ;  /* 0x50a800009e7b7fae */ /* 0x0009e8000812187c */
[----:B-1----:R-:W3:Y:S04]  /*1f110*/  LDL.LU R156, [R1+0x2f4] ;  /* 0x0002f400019c7983 */ /* 0x002ee80000300800 */
[----:B------:R1:W-:Y:S04]  /*1f120*/  STL [R1+0x230], R222 ;  /* 0x000230de01007387 */ /* 0x0003e80000100800 */
[----:B------:R-:W3:Y:S01]  /*1f130*/  LDL.LU R4, [R1+0x334] ;  /* 0x0003340001047983 */ /* 0x000ee20000300800 */
[----:B----4-:R-:W-:-:S03]  /*1f140*/  IMAD.MOV.U32 R159, RZ, RZ, R222 ;  /* 0x000000ffff9f7224 */ /* 0x010fc600078e00de */
[----:B-1----:R-:W4:Y:S01]  /*1f150*/  LDL.LU R222, [R1+0x2f0] ;  /* 0x0002f00001de7983 */ /* 0x002f220000300800 */
[----:B------:R-:W-:-:S03]  /*1f160*/  IMAD.MOV.U32 R158, RZ, RZ, R5 ;  /* 0x000000ffff9e7224 */ /* 0x000fc600078e0005 */
[----:B------:R-:W4:Y:S04]  /*1f170*/  LDL.LU R5, [R1+0x330] ;  /* 0x0003300001057983 */ /* 0x000f280000300800 */
[----:B------:R1:W-:Y:S01]  /*1f180*/  LDGSTS.E [R123+0x50e80], desc[UR60][R158.64], P0 ;  /* 0x50e800009e7b7fae */ /* 0x0003e2000812187c */
[----:B------:R-:W-:-:S05]  /*1f190*/  IADD3 R0, P1, R0, R154, RZ ;  /* 0x0000009a00007210 */ /* 0x000fca0007f3e0ff */
[----:B-1----:R-:W-:Y:S01]  /*1f1a0*/  IMAD.MOV.U32 R158, RZ, RZ, R0 ;  /* 0x000000ffff9e7224 */ /* 0x002fe200078e0000 */
[----:B--2---:R-:W-:Y:S01]  /*1f1b0*/  IADD3 R150, P2, R150, R154, RZ ;  /* 0x0000009a96967210 */ /* 0x004fe20007f5e0ff */
[----:B------:R1:W-:Y:S01]  /*1f1c0*/  STL [R1+0x274], R0 ;  /* 0x0002740001007387 */ /* 0x0003e20000100800 */
[----:B---3--:R-:W-:-:S05]  /*1f1d0*/  IMAD.X R7, R7, 0x1, R153, P1 ;  /* 0x0000000107077824 */ /* 0x008fca00008e0699 */
[----:B------:R-:W-:Y:S01]  /*1f1e0*/  MOV R159, R7 ;  /* 0x00000007009f7202 */ /* 0x000fe20000000f00 */
[----:B------:R-:W-:Y:S01]  /*1f1f0*/  IMAD.X R157, R157, 0x1, R153, P2 ;  /* 0x000000019d9d7824 */ /* 0x000fe200010e0699 */
[----:B------:R2:W-:Y:S04]  /*1f200*/  STL [R1+0x270], R7 ;  /* 0x0002700701007387 */ /* 0x0005e80000100800 */
[----:B------:R3:W-:Y:S04]  /*1f210*/  STL [R1+0x2b4], R150 ;  /* 0x0002b49601007387 */ /* 0x0007e80000100800 */
[----:B------:R2:W-:Y:S04]  /*1f220*/  LDGSTS.E [R123+0x51280], desc[UR60][R158.64], P0 ;  /* 0x512800009e7b7fae */ /* 0x0005e8000812187c */
[----:B-1----:R-:W4:Y:S04]  /*1f230*/  LDL.LU R0, [R1+0x17c] ;  /* 0x00017c0001007983 */ /* 0x002f280000300800 */
[----:B------:R1:W-:Y:S01]  /*1f240*/  STL [R1+0x2b0], R157 ;  /* 0x0002b09d01007387 */ /* 0x0003e20000100800 */
[----:B--2---:R-:W-:-:S03]  /*1f250*/  IMAD.MOV.U32 R158, RZ, RZ, R150 ;  /* 0x000000ffff9e7224 */ /* 0x004fc600078e0096 */
[----:B------:R-:W2:Y:S01]  /*1f260*/  LDL.LU R7, [R1+0x1bc] ;  /* 0x0001bc0001077983 */ /* 0x000ea20000300800 */
[----:B------:R-:W-:-:S03]  /*1f270*/  IMAD.MOV.U32 R159, RZ, RZ, R157 ;  /* 0x000000ffff9f7224 */ /* 0x000fc600078e009d */
[----:B---3--:R-:W3:Y:S04]  /*1f280*/  LDL.LU R150, [R1+0x178] ;  /* 0x0001780001967983 */ /* 0x008ee80000300800 */
[----:B------:R4:W-:Y:S04]  /*1f290*/  LDGSTS.E [R123+0x51680], desc[UR60][R158.64], P0 ;  /* 0x516800009e7b7fae */ /* 0x0009e8000812187c */
[----:B-1----:R-:W3:Y:S01]  /*1f2a0*/  LDL.LU R157, [R1+0x1b8] ;  /* 0x0001b800019d7983 */ /* 0x002ee20000300800 */
[-C--:B------:R-:W-:Y:S02]  /*1f2b0*/  IADD3 R156, P1, R156, R154.reuse, RZ ;  /* 0x0000009a9c9c7210 */ /* 0x080fe40007f3e0ff */
[----:B------:R-:W-:-:S03]  /*1f2c0*/  IADD3 R4, P2, R4, R154, RZ ;  /* 0x0000009a04047210 */ /* 0x000fc60007f5e0ff */
[----:B----4-:R-:W-:Y:S02]  /*1f2d0*/  IMAD.MOV.U32 R158, RZ, RZ, R156 ;  /* 0x000000ffff9e7224 */ /* 0x010fe400078e009c */
[--C-:B------:R-:W-:Y:S01]  /*1f2e0*/  IMAD.X R222, R222, 0x1, R153.reuse, P1 ;  /* 0x00000001dede7824 */ /* 0x100fe200008e0699 */
[----:B------:R1:W-:Y:S01]  /*1f2f0*/  STL [R1+0x2f4], R156 ;  /* 0x0002f49c01007387 */ /* 0x0003e20000100800 */
[----:B------:R-:W-:-:S03]  /*1f300*/  IMAD.X R5, R5, 0x1, R153, P2 ;  /* 0x0000000105057824 */ /* 0x000fc600010e0699 */
[----:B------:R-:W-:Y:S01]  /*1f310*/  MOV R159, R222 ;  /* 0x000000de009f7202 */ /* 0x000fe20000000f00 */
[----:B------:R-:W-:Y:S04]  /*1f320*/  STL [R1+0x2f0], R222 ;  /* 0x0002f0de01007387 */ /* 0x000fe80000100800 */
[----:B------:R-:W-:Y:S04]  /*1f330*/  STL [R1+0x334], R4 ;  /* 0x0003340401007387 */ /* 0x000fe80000100800 */
        /* <DEDUP_REMOVED lines=15> */
[----:B------:R-:W-:Y:S02]  /*1f430*/  MOV R158, R0 ;  /* 0x00000000009e7202 */ /* 0x000fe40000000f00 */
[----:B------:R-:W-:Y:S01]  /*1f440*/  IMAD.MOV.U32 R159, RZ, RZ, R150 ;  /* 0x000000ffff9f7224 */ /* 0x000fe200078e0096 */
[----:B------:R2:W-:Y:S01]  /*1f450*/  STL [R1+0x178], R150 ;  /* 0x0001789601007387 */ /* 0x0005e20000100800 */
[----:B------:R-:W-:-:S03]  /*1f460*/  IMAD.X R157, R157, 0x1, R153, P2 ;  /* 0x000000019d9d7824 */ /* 0x000fc600010e0699 */
[----:B------:R-:W-:Y:S04]  /*1f470*/  STL [R1+0x1bc], R7 ;  /* 0x0001bc0701007387 */ /* 0x000fe80000100800 */
[----:B------:R3:W-:Y:S04]  /*1f480*/  STL [R1+0x1b8], R157 ;  /* 0x0001b89d01007387 */ /* 0x0007e80000100800 */
[----:B-1----:R-:W4:Y:S04]  /*1f490*/  LDL.LU R0, [R1+0x27c] ;  /* 0x00027c0001007983 */ /* 0x002f280000300800 */
[----:B------:R1:W-:Y:S04]  /*1f4a0*/  LDGSTS.E [R123+0x50300], desc[UR60][R158.64], P0 ;  /* 0x503000009e7b7fae */ /* 0x0003e8000812187c */
[----:B--2---:R-:W2:Y:S01]  /*1f4b0*/  LDL.LU R150, [R1+0x2bc] ;  /* 0x0002bc0001967983 */ /* 0x004ea20000300800 */
[----:B-1----:R-:W-:-:S02]  /*1f4c0*/  IMAD.MOV.U32 R158, RZ, RZ, R7 ;  /* 0x000000ffff9e7224 */ /* 0x002fc400078e0007 */
[----:B------:R-:W-:Y:S02]  /*1f4d0*/  IMAD.MOV.U32 R159, RZ, RZ, R157 ;  /* 0x000000ffff9f7224 */ /* 0x000fe400078e009d */
[----:B---3--:R-:W3:Y:S04]  /*1f4e0*/  LDL.LU R157, [R1+0x278] ;  /* 0x00027800019d7983 */ /* 0x008ee80000300800 */
[----:B------:R-:W3:Y:S04]  /*1f4f0*/  LDL.LU R7, [R1+0x2b8] ;  /* 0x0002b80001077983 */ /* 0x000ee80000300800 */
[----:B------:R1:W-:Y:S01]  /*1f500*/  LDGSTS.E [R123+0x50700], desc[UR60][R158.64], P0 ;  /* 0x507000009e7b7fae */ /* 0x0003e2000812187c */
[----:B----4-:R-:W-:-:S05]  /*1f510*/  IADD3 R5, P1, R5, R154, RZ ;  /* 0x0000009a05057210 */ /* 0x010fca0007f3e0ff */
[--C-:B------:R-:W-:Y:S01]  /*1f520*/  IMAD.X R156, R156, 0x1, R153.reuse, P1 ;  /* 0x000000019c9c7824 */ /* 0x100fe200008e0699 */
[----:B------:R-:W-:Y:S01]  /*1f530*/  IADD3 R4, P2, R4, R154, RZ ;  /* 0x0000009a04047210 */ /* 0x000fe20007f5e0ff */
[----:B------:R-:W-:Y:S01]  /*1f540*/  STL [R1+0x1fc], R5 ;  /* 0x0001fc0501007387 */ /* 0x000fe20000100800 */
[----:B-1----:R-:W-:Y:S01]  /*1f550*/  MOV R158, R5 ;  /* 0x00000005009e7202 */ /* 0x002fe20000000f00 */
[----:B------:R-:W-:Y:S02]  /*1f560*/  IMAD.MOV.U32 R159, RZ, RZ, R156 ;  /* 0x000000ffff9f7224 */ /* 0x000fe400078e009c */
        /* <DEDUP_REMOVED lines=12> */
[----:B------:R-:W-:-:S04]  /*1f630*/  IADD3 R0, P1, R0, R154, RZ ;  /* 0x0000009a00007210 */ /* 0x000fc80007f3e0ff */
[----:B-1----:R-:W-:Y:S02]  /*1f640*/  MOV R158, R0 ;  /* 0x00000000009e7202 */ /* 0x002fe40000000f00 */
[----:B--2---:R-:W-:Y:S01]  /*1f650*/  IADD3 R150, P2, R150, R154, RZ ;  /* 0x0000009a96967210 */ /* 0x004fe20007f5e0ff */
[----:B---3--:R-:W-:-:S04]  /*1f660*/  IMAD.X R157, R157, 0x1, R153, P1 ;  /* 0x000000019d9d7824 */ /* 0x008fc800008e0699 */
[----:B------:R-:W-:Y:S02]  /*1f670*/  IMAD.MOV.U32 R159, RZ, RZ, R157 ;  /* 0x000000ffff9f7224 */ /* 0x000fe400078e009d */
[----:B------:R-:W-:-:S03]  /*1f680*/  IMAD.X R7, R7, 0x1, R153, P2 ;  /* 0x0000000107077824 */ /* 0x000fc600010e0699 */
[----:B------:R1:W-:Y:S04]  /*1f690*/  LDGSTS.E [R123+0x51300], desc[UR60][R158.64], P0 ;  /* 0x513000009e7b7fae */ /* 0x0003e8000812187c */
[----:B------:R-:W-:Y:S04]  /*1f6a0*/  STL [R1+0x27c], R0 ;  /* 0x00027c0001007387 */ /* 0x000fe80000100800 */
[----:B------:R2:W-:Y:S01]  /*1f6b0*/  STL [R1+0x278], R157 ;  /* 0x0002789d01007387 */ /* 0x0005e20000100800 */
[----:B-1----:R-:W-:Y:S02]  /*1f6c0*/  IMAD.MOV.U32 R158, RZ, RZ, R150 ;  /* 0x000000ffff9e7224 */ /* 0x002fe400078e0096 */
[----:B------:R-:W-:Y:S01]  /*1f6d0*/  IMAD.MOV.U32 R159, RZ, RZ, R7 ;  /* 0x000000ffff9f7224 */ /* 0x000fe200078e0007 */
[----:B------:R-:W-:Y:S04]  /*1f6e0*/  STL [R1+0x2bc], R150 ;  /* 0x0002bc9601007387 */ /* 0x000fe80000100800 */
[----:B--2---:R-:W2:Y:S04]  /*1f6f0*/  LDL.LU R157, [R1+0x184] ;  /* 0x00018400019d7983 */ /* 0x004ea80000300800 */
[----:B------:R1:W-:Y:S01]  /*1f700*/  LDGSTS.E [R123+0x51700], desc[UR60][R158.64], P0 ;  /* 0x517000009e7b7fae */ /* 0x0003e2000812187c */
[----:B------:R-:W-:-:S03]  /*1f710*/  IADD3 R156, P1, R156, R154, RZ ;  /* 0x0000009a9c9c7210 */ /* 0x000fc60007f3e0ff */
[----:B------:R3:W-:Y:S01]  /*1f720*/  STL [R1+0x2b8], R7 ;  /* 0x0002b80701007387 */ /* 0x0007e20000100800 */
[----:B-1----:R-:W-:-:S03]  /*1f730*/  MOV R158, R156 ;  /* 0x0000009c009e7202 */ /* 0x002fc60000000f00 */
[----:B------:R-:W2:Y:S01]  /*1f740*/  LDL.LU R0, [R1+0x1c4] ;  /* 0x0001c40001007983 */ /* 0x000ea20000300800 */
[----:B------:R-:W-:-:S03]  /*1f750*/  IADD3 R5, P2, R5, R154, RZ ;  /* 0x0000009a05057210 */ /* 0x000fc60007f5e0ff */
[----:B---3--:R-:W5:Y:S01]  /*1f760*/  LDL.LU R7, [R1+0x5f8] ;  /* 0x0005f80001077983 */ /* 0x008f620000300800 */
[----:B----4-:R-:W-:-:S03]  /*1f770*/  IMAD.X R222, R222, 0x1, R153, P1 ;  /* 0x00000001dede7824 */ /* 0x010fc600008e0699 */
[----:B------:R-:W3:Y:S01]  /*1f780*/  LDL.LU R150, [R1+0x1c0] ;  /* 0x0001c00001967983 */ /* 0x000ee20000300800 */
[----:B------:R-:W-:Y:S02]  /*1f790*/  IMAD.MOV.U32 R159, RZ, RZ, R222 ;  /* 0x000000ffff9f7224 */ /* 0x000fe400078e00de */
[----:B------:R-:W-:Y:S01]  /*1f7a0*/  IMAD.X R4, R4, 0x1, R153, P2 ;  /* 0x0000000104047824 */ /* 0x000fe200010e0699 */
[----:B------:R1:W-:Y:S04]  /*1f7b0*/  STL [R1+0x2fc], R156 ;  /* 0x0002fc9c01007387 */ /* 0x0003e80000100800 */
[----:B------:R4:W-:Y:S04]  /*1f7c0*/  STL [R1+0x2f8], R222 ;  /* 0x0002f8de01007387 */ /* 0x0009e80000100800 */
[----:B------:R4:W-:Y:S04]  /*1f7d0*/  LDGSTS.E [R123+0x51b00], desc[UR60][R158.64], P0 ;  /* 0x51b000009e7b7fae */ /* 0x0009e8000812187c */
[----:B------:R-:W-:Y:S04]  /*1f7e0*/  STL [R1+0x33c], R5 ;  /* 0x00033c0501007387 */ /* 0x000fe80000100800 */
[----:B-1----:R-:W3:Y:S01]  /*1f7f0*/  LDL.LU R156, [R1+0x204] ;  /* 0x00020400019c7983 */ /* 0x002ee20000300800 */
[----:B----4-:R-:W-:-:S02]  /*1f800*/  IMAD.MOV.U32 R158, RZ, RZ, R5 ;  /* 0x000000ffff9e7224 */ /* 0x010fc400078e0005 */
[----:B------:R-:W-:Y:S01]  /*1f810*/  IMAD.MOV.U32 R159, RZ, RZ, R4 ;  /* 0x000000ffff9f7224 */ /* 0x000fe200078e0004 */
[----:B------:R1:W-:Y:S04]  /*1f820*/  STL [R1+0x338], R4 ;  /* 0x0003380401007387 */ /* 0x0003e80000100800 */
[----:B------:R-:W4:Y:S04]  /*1f830*/  LDL.LU R222, [R1+0x244] ;  /* 0x0002440001de7983 */ /* 0x000f280000300800 */
[----:B------:R1:W-:Y:S04]  /*1f840*/  LDGSTS.E [R123+0x51f00], desc[UR60][R158.64], P0 ;  /* 0x51f000009e7b7fae */ /* 0x0003e8000812187c */
[----:B-1----:R-:W5:Y:S04]  /*1f850*/  LDL.LU R4, [R1+0x5f4] ;  /* 0x0005f40001047983 */ /* 0x002f680000300800 */
[----:B------:R-:W4:Y:S04]  /*1f860*/  LDL.LU R5, [R1+0x240] ;  /* 0x0002400001057983 */ /* 0x000f280000300800 */
[----:B------:R-:W4:Y:S01]  /*1f870*/  LDL.LU R159, [R1+0x180] ;  /* 0x00018000019f7983 */ /* 0x000f220000300800 */
[----:B------:R-:W-:-:S04]  /*1f880*/  LOP3.LUT R158, R2, 0x70, RZ, 0x3c, !PT ;  /* 0x00000070029e7812 */ /* 0x000fc800078e3cff */
[----:B------:R-:W-:Y:S02]  /*1f890*/  IADD3 R123, R158, UR5, RZ ;  /* 0x000000059e7b7c10 */ /* 0x000fe4000fffe0ff */
[----:B--2---:R-:W-:-:S05]  /*1f8a0*/  IADD3 R157, P1, R157, R154, RZ ;  /* 0x0000009a9d9d7210 */ /* 0x004fca0007f3e0ff */
[----:B------:R-:W-:Y:S01]  /*1f8b0*/  IMAD.MOV.U32 R158, RZ, RZ, R157 ;  /* 0x000000ffff9e7224 */ /* 0x000fe200078e009d */
[----:B------:R1:W-:Y:S01]  /*1f8c0*/  STL [R1+0x184], R157 ;  /* 0x0001849d01007387 */ /* 0x0003e20000100800 */
[----:B------:R-:W-:-:S05]  /*1f8d0*/  IADD3 R0, P2, R0, R154, RZ ;  /* 0x0000009a00007210 */ /* 0x000fca0007f5e0ff */
[--C-:B---3--:R-:W-:Y:S02]  /*1f8e0*/  IMAD.X R150, R150, 0x1, R153.reuse, P2 ;  /* 0x0000000196967824 */ /* 0x108fe400010e0699 */
[----:B----4-:R-:W-:-:S05]  /*1f8f0*/  IMAD.X R159, R159, 0x1, R153, P1 ;  /* 0x000000019f9f7824 */ /* 0x010fca00008e0699 */
[----:B------:R2:W-:Y:S04]  /*1f900*/  STL [R1+0x180], R159 ;  /* 0x0001809f01007387 */ /* 0x0005e80000100800 */
[----:B------:R3:W-:Y:S04]  /*1f910*/  LDGSTS.E [R123+0x50380], desc[UR60][R158.64], P0 ;  /* 0x503800009e7b7fae */ /* 0x0007e8000812187c */
[----:B------:R-:W-:Y:S04]  /*1f920*/  STL [R1+0x1c4], R0 ;  /* 0x0001c40001007387 */ /* 0x000fe80000100800 */
[----:B------:R4:W-:Y:S01]  /*1f930*/  STL [R1+0x1c0], R150 ;  /* 0x0001c09601007387 */ /* 0x0009e20000100800 */
[----:B---3--:R-:W-:-:S03]  /*1f940*/  IMAD.MOV.U32 R158, RZ, RZ, R0 ;  /* 0x000000ffff9e7224 */ /* 0x008fc600078e0000 */
[----:B-1----:R-:W3:Y:S01]  /*1f950*/  LDL.LU R157, [R1+0x2c4] ;  /* 0x0002c400019d7983 */ /* 0x002ee20000300800 */
[----:B--2---:R-:W-:-:S03]  /*1f960*/  IMAD.MOV.U32 R159, RZ, RZ, R150 ;  /* 0x000000ffff9f7224 */ /* 0x004fc600078e0096 */
[----:B----4-:R-:W2:Y:S04]  /*1f970*/  LDL.LU R150, [R1+0x2c0] ;  /* 0x0002c00001967983 */ /* 0x010ea80000300800 */
[----:B------:R-:W4:Y:S04]  /*1f980*/  LDL.LU R0, [R1+0x344] ;  /* 0x0003440001007983 */ /* 0x000f280000300800 */
[----:B------:R1:W-:Y:S04]  /*1f990*/  LDGSTS.E [R123+0x50780], desc[UR60][R158.64], P0 ;  /* 0x507800009e7b7fae */ /* 0x0003e8000812187c */
[----:B------:R-:W3:Y:S01]  /*1f9a0*/  LDL.LU R159, [R1+0x200] ;  /* 0x00020000019f7983 */ /* 0x000ee20000300800 */
[----:B------:R-:W-:-:S02]  /*1f9b0*/  IADD3 R156, P1, R156, R154, RZ ;  /* 0x0000009a9c9c7210 */ /* 0x000fc40007f3e0ff */
[----:B------:R-:W-:Y:S02]  /*1f9c0*/  IADD3 R222, P2, R222, R154, RZ ;  /* 0x0000009adede7210 */ /* 0x000fe40007f5e0ff */
[----:B-1----:R-:W-:Y:S01]  /*1f9d0*/  MOV R158, R156 ;  /* 0x0000009c009e7202 */ /* 0x002fe20000000f00 */
[----:B------:R1:W-:Y:S02]  /*1f9e0*/  STL [R1+0x204], R156 ;  /* 0x0002049c01007387 */ /* 0x0003e40000100800 */
[--C-:B------:R-:W-:Y:S02]  /*1f9f0*/  IMAD.X R5, R5, 0x1, R153.reuse, P2 ;  /* 0x0000000105057824 */ /* 0x100fe400010e0699 */
[----:B---3--:R-:W-:-:S05]  /*1fa00*/  IMAD.X R159, R159, 0x1, R153, P1 ;  /* 0x000000019f9f7824 */ /* 0x008fca00008e0699 */
[----:B------:R3:W-:Y:S04]  /*1fa10*/  STL [R1+0x200], R159 ;  /* 0x0002009f01007387 */ /* 0x0007e80000100800 */
[----:B------:R2:W-:Y:S04]  /*1fa20*/  LDGSTS.E [R123+0x50b80], desc[UR60][R158.64], P0 ;  /* 0x50b800009e7b7fae */ /* 0x0005e8000812187c */
[----:B------:R-:W-:Y:S04]  /*1fa30*/  STL [R1+0x244], R222 ;  /* 0x000244de01007387 */ /* 0x000fe80000100800 */
[----:B-1----:R-:W4:Y:S01]  /*1fa40*/  LDL.LU R156, [R1+0x340] ;  /* 0x00034000019c7983 */ /* 0x002f220000300800 */
[----:B--2---:R-:W-:-:S02]  /*1fa50*/  IMAD.MOV.U32 R158, RZ, RZ, R222 ;  /* 0x000000ffff9e7224 */ /* 0x004fc400078e00de */
[----:B---3--:R-:W-:Y:S01]  /*1fa60*/  IMAD.MOV.U32 R159, RZ, RZ, R5 ;  /* 0x000000ffff9f7224 */ /* 0x008fe200078e0005 */
[----:B------:R1:W-:Y:S04]  /*1fa70*/  STL [R1+0x240], R5 ;  /* 0x0002400501007387 */ /* 0x0003e80000100800 */
[----:B------:R2:W-:Y:S04]  /*1fa80*/  LDGSTS.E [R123+0x50f80], desc[UR60][R158.64], P0 ;  /* 0x50f800009e7b7fae */ /* 0x0005e8000812187c */
[----:B-1----:R-:W5:Y:S04]  /*1fa90*/  LDL.LU R5, [R1+0x5f0] ;  /* 0x0005f00001057983 */ /* 0x002f680000300800 */
[----:B------:R-:W3:Y:S04]  /*1faa0*/  LDL R222, [R1+0x34c] ;  /* 0x00034c0001de7983 */ /* 0x000ee80000100800 */
[----:B------:R-:W4:Y:S04]  /*1fab0*/  LDL.LU R158, [R1+0x280] ;  /* 0x00028000019e7983 */ /* 0x000f280000300800 */
[----:B------:R-:W2:Y:S01]  /*1fac0*/  LDL.LU R159, [R1+0x284] ;  /* 0x00028400019f7983 */ /* 0x000ea20000300800 */
[----:B------:R-:W-:-:S05]  /*1fad0*/  IADD3 R157, P2, R157, R154, RZ ;  /* 0x0000009a9d9d7210 */ /* 0x000fca0007f5e0ff */
[----:B------:R-:W-:Y:S01]  /*1fae0*/  IMAD.X R150, R150, 0x1, R153, P2 ;  /* 0x0000000196967824 */ /* 0x000fe200010e0699 */
[----:B--2---:R-:W-:-:S05]  /*1faf0*/  IADD3 R159, P1, R159, R154, RZ ;  /* 0x0000009a9f9f7210 */ /* 0x004fca0007f3e0ff */
[----:B----4-:R-:W-:Y:S01]  /*1fb00*/  IMAD.X R158, R158, 0x1, R153, P1 ;  /* 0x000000019e9e7824 */ /* 0x010fe200008e0699 */
[----:B------:R1:W-:Y:S04]  /*1fb10*/  STL [R1+0x284], R159 ;  /* 0x0002849f01007387 */ /* 0x0003e80000100800 */
[----:B------:R2:W-:Y:S01]  /*1fb20*/  STL [R1+0x280], R158 ;  /* 0x0002809e01007387 */ /* 0x0005e20000100800 */
[----:B-1----:R-:W-:-:S04]  /*1fb30*/  LOP3.LUT R159, R159, R158, RZ, 0x3c, !PT ;  /* 0x0000009e9f9f7212 */ /* 0x002fc800078e3cff */
[----:B--2---:R-:W-:-:S04]  /*1fb40*/  LOP3.LUT R158, R159, R158, RZ, 0x3c, !PT ;  /* 0x0000009e9f9e7212 */ /* 0x004fc800078e3cff */
[----:B------:R-:W-:Y:S01]  /*1fb50*/  LOP3.LUT R159, R159, R158, RZ, 0x3c, !PT ;  /* 0x0000009e9f9f7212 */ /* 0x000fe200078e3cff */
[----:B------:R-:W-:Y:S04]  /*1fb60*/  STL [R1+0x2c4], R157 ;  /* 0x0002c49d01007387 */ /* 0x000fe80000100800 */
[----:B------:R1:W-:Y:S04]  /*1fb70*/  LDGSTS.E [R123+0x51380], desc[UR60][R158.64], P0 ;  /* 0x513800009e7b7fae */ /* 0x0003e8000812187c */
[----:B------:R2:W-:Y:S01]  /*1fb80*/  STL [R1+0x2c0], R150 ;  /* 0x0002c09601007387 */ /* 0x0005e20000100800 */
[----:B-1----:R-:W-:Y:S01]  /*1fb90*/  IMAD.MOV.U32 R158, RZ, RZ, R157 ;  /* 0x000000ffff9e7224 */ /* 0x002fe200078e009d */
[----:B------:R-:W-:-:S02]  /*1fba0*/  MOV R159, R150 ;  /* 0x00000096009f7202 */ /* 0x000fc40000000f00 */
[----:B--2---:R-:W2:Y:S04]  /*1fbb0*/  LDL.LU R150, [R1+0x5ec] ;  /* 0x0005ec0001967983 */ /* 0x004ea80000300800 */
[----:B------:R-:W5:Y:S04]  /*1fbc0*/  LDL.LU R157, [R1+0x5e8] ;  /* 0x0005e800019d7983 */ /* 0x000f680000300800 */
[----:B------:R1:W-:Y:S04]  /*1fbd0*/  LDGSTS.E [R123+0x51780], desc[UR60][R158.64], P0 ;  /* 0x517800009e7b7fae */ /* 0x0003e8000812187c */
[----:B------:R-:W4:Y:S04]  /*1fbe0*/  LDL.LU R158, [R1+0x300] ;  /* 0x00030000019e7983 */ /* 0x000f280000300800 */
[----:B------:R-:W1:Y:S01]  /*1fbf0*/  LDL.LU R159, [R1+0x304] ;  /* 0x00030400019f7983 */ /* 0x000e620000300800 */
[----:B------:R-:W-:-:S05]  /*1fc00*/  IADD3 R0, P2, R0, R154, RZ ;  /* 0x0000009a00007210 */ /* 0x000fca0007f5e0ff */
[----:B------:R-:W-:Y:S01]  /*1fc10*/  IMAD.X R156, R156, 0x1, R153, P2 ;  /* 0x000000019c9c7824 */ /* 0x000fe200010e0699 */
[----:B-1----:R-:W-:-:S05]  /*1fc20*/  IADD3 R159, P1, R159, R154, RZ ;  /* 0x0000009a9f9f7210 */ /* 0x002fca0007f3e0ff */
[----:B----4-:R-:W-:Y:S01]  /*1fc30*/  IMAD.X R158, R158, 0x1, R153, P1 ;  /* 0x000000019e9e7824 */ /* 0x010fe200008e0699 */
[----:B------:R1:W-:Y:S04]  /*1fc40*/  STL [R1+0x304], R159 ;  /* 0x0003049f01007387 */ /* 0x0003e80000100800 */
[----:B------:R4:W-:Y:S01]  /*1fc50*/  STL [R1+0x300], R158 ;  /* 0x0003009e01007387 */ /* 0x0009e20000100800 */
[----:B-1----:R-:W-:-:S04]  /*1fc60*/  LOP3.LUT R159, R159, R158, RZ, 0x3c, !PT ;  /* 0x0000009e9f9f7212 */ /* 0x002fc800078e3cff */
[----:B----4-:R-:W-:-:S04]  /*1fc70*/  LOP3.LUT R158, R159, R158, RZ, 0x3c, !PT ;  /* 0x0000009e9f9e7212 */ /* 0x010fc800078e3cff */
[----:B------:R-:W-:Y:S01]  /*1fc80*/  LOP3.LUT R159, R159, R158, RZ, 0x3c, !PT ;  /* 0x0000009e9f9f7212 */ /* 0x000fe200078e3cff */
[----:B------:R-:W-:Y:S04]  /*1fc90*/  STL [R1+0x344], R0 ;  /* 0x0003440001007387 */ /* 0x000fe80000100800 */
[----:B------:R1:W-:Y:S04]  /*1fca0*/  LDGSTS.E [R123+0x51b80], desc[UR60][R158.64], P0 ;  /* 0x51b800009e7b7fae */ /* 0x0003e8000812187c */
[----:B------:R4:W-:Y:S01]  /*1fcb0*/  STL [R1+0x340], R156 ;  /* 0x0003409c01007387 */ /* 0x0009e20000100800 */
[----:B-1----:R-:W-:-:S02]  /*1fcc0*/  IMAD.MOV.U32 R159, RZ, RZ, R156 ;  /* 0x000000ffff9f7224 */ /* 0x002fc400078e009c */
[----:B------:R-:W-:Y:S01]  /*1fcd0*/  IMAD.MOV.U32 R158, RZ, RZ, R0 ;  /* 0x000000ffff9e7224 */ /* 0x000fe200078e0000 */
[----:B----4-:R-:W5:Y:S04]  /*1fce0*/  LDL.LU R156, [R1+0x5e4] ;  /* 0x0005e400019c7983 */ /* 0x010f680000300800 */
[----:B------:R-:W5:Y:S01]  /*1fcf0*/  LDL.LU R0, [R1+0x5e0] ;  /* 0x0005e00001007983 */ /* 0x000f620000300800 */
[----:B--2---:R-:W-:-:S03]  /*1fd00*/  VIADD R150, R150, 0x1 ;  /* 0x0000000196967836 */ /* 0x004fc60000000000 */
[----:B------:R1:W-:Y:S02]  /*1fd10*/  LDGSTS.E [R123+0x51f80], desc[UR60][R158.64], P0 ;  /* 0x51f800009e7b7fae */ /* 0x0003e4000812187c */
[----:B---3--:R-:W-:Y:S02]  /*1fd20*/  ISETP.NE.U32.AND P0, PT, R150, R222, PT ;  /* 0x000000de9600720c */ /* 0x008fe40003f05070 */
[----:B------:R-:W0:Y:S01]  /*1fd30*/  LDGDEPBAR ;  /* 0x00000000000079af */ /* 0x000e220000000000 */
[----:B-1----:R-:W-:-:S10]  /*1fd40*/  MOV R123, UR4 ;  /* 0x00000004007b7c02 */ /* 0x002fd40008000f00 */
[----:B------:R-:W-:Y:S05]  /*1fd50*/  @P0 BRA `(.L_x_1) ;  /* 0xffffff80001c0947 */ /* 0x000fea000383ffff */
.L_x_0:
[----:B------:R-:W2:Y:S01]  /*1fd60*/  LDL.LU R154, [R1+0x350] ;  /* 0x00035000019a7983 */ /* 0x000ea20000300800 */
[----:B-----5:R-:W1:Y:S01]  /*1fd70*/  S2R R4, SR_TID.X ;  /* 0x0000000000047919 */ /* 0x020e620000002100 */
[----:B------:R-:W-:Y:S02]  /*1fd80*/  WARPGROUP.DEPBAR.LE gsb0, 0x0 ;  /* 0x00008000000079c5 */ /* 0x000fe40000010000 */
[----:B------:R-:W-:-:S04]  /*1fd90*/  DEPBAR.LE SB0, 0x0 ;  /* 0x000080000000791a */ /* 0x000fc80000000000 */
[----:B------:R-:W3:Y:S01]  /*1fda0*/  LDL.LU R150, [R1+0x578] ;  /* 0x0005780001967983 */ /* 0x000ee20000300800 */
[----:B------:R-:W-:Y:S01]  /*1fdb0*/  ULDC UR5, c[0x0][0x248] ;  /* 0x0000920000057ab9 */ /* 0x000fe20000000800 */
[----:B------:R-:W-:Y:S02]  /*1fdc0*/  ULDC.64 UR6, c[0x0][0x220] ;  /* 0x0000880000067ab9 */ /* 0x000fe40000000a00 */
[----:B------:R-:W4:Y:S04]  /*1fdd0*/  LDL.LU R159, [R1+0x574] ;  /* 0x00057400019f7983 */ /* 0x000f280000300800 */
[----:B------:R-:W3:Y:S04]  /*1fde0*/  LDL.LU R123, [R1+0x570] ;  /* 0x00057000017b7983 */ /* 0x000ee80000300800 */
[----:B------:R-:W3:Y:S04]  /*1fdf0*/  LDL.LU R222, [R1+0x56c] ;  /* 0x00056c0001de7983 */ /* 0x000ee80000300800 */
[----:B------:R-:W4:Y:S01]  /*1fe00*/  LDL.LU R158, [R1+0x4c0] ;  /* 0x0004c000019e7983 */ /* 0x000f220000300800 */
[----:B------:R-:W-:Y:S01]  /*1fe10*/  MOV R6, R24 ;  /* 0x0000001800067202 */ /* 0x000fe20000000f00 */
[----:B------:R-:W-:Y:S01]  /*1fe20*/  IMAD.MOV.U32 R7, RZ, RZ, R26 ;  /* 0x000000ffff077224 */ /* 0x000fe200078e001a */
[----:B------:R-:W-:Y:S01]  /*1fe30*/  MOV R14, R29 ;  /* 0x0000001d000e7202 */ /* 0x000fe20000000f00 */
[----:B------:R-:W-:Y:S01]  /*1fe40*/  IMAD.MOV.U32 R8, RZ, RZ, R57 ;  /* 0x000000ffff087224 */ /* 0x000fe200078e0039 */
[----:B------:R-:W-:Y:S01]  /*1fe50*/  MOV R20, R65 ;  /* 0x0000004100147202 */ /* 0x000fe20000000f00 */
[----:B------:R-:W-:Y:S01]  /*1fe60*/  IMAD.MOV.U32 R9, RZ, RZ, R59 ;  /* 0x000000ffff097224 */ /* 0x000fe200078e003b */
[----:B------:R-:W3:Y:S01]  /*1fe70*/  LDL.LU R92, [R1+0x5bc] ;  /* 0x0005bc00015c7983 */ /* 0x000ee20000300800 */
[----:B------:R-:W-:Y:S01]  /*1fe80*/  IMAD.MOV.U32 R10, RZ, RZ, R25 ;  /* 0x000000ffff0a7224 */ /* 0x000fe200078e0019 */
[C---:B-1----:R-:W-:Y:S01]  /*1fe90*/  LOP3.LUT R5, R4.reuse, 0x60, RZ, 0xc0, !PT ;  /* 0x0000006004057812 */ /* 0x042fe200078ec0ff */
[C---:B------:R-:W-:Y:S01]  /*1fea0*/  IMAD.SHL.U32 R2, R4.reuse, 0x10, RZ ;  /* 0x0000001004027824 */ /* 0x040fe200078e00ff */
[----:B------:R-:W3:Y:S01]  /*1feb0*/  LDL.LU R91, [R1+0x5b8] ;  /* 0x0005b800015b7983 */ /* 0x000ee20000300800 */
[----:B------:R-:W-:-:S02]  /*1fec0*/  IMAD.SHL.U32 R3, R4, 0x40, RZ ;  /* 0x0000004004037824 */ /* 0x000fc400078e00ff */
[----:B------:R-:W-:Y:S01]  /*1fed0*/  IMAD.MOV.U32 R4, RZ, RZ, R56 ;  /* 0x000000ffff047224 */ /* 0x000fe200078e0038 */
[----:B------:R-:W-:Y:S01]  /*1fee0*/  LOP3.LUT R2, R2, 0xf0, RZ, 0xc0, !PT ;  /* 0x000000f002027812 */ /* 0x000fe200078ec0ff */
[----:B------:R-:W-:Y:S01]  /*1fef0*/  IMAD.MOV.U32 R11, RZ, RZ, R27 ;  /* 0x000000ffff0b7224 */ /* 0x000fe200078e001b */
[----:B------:R-:W-:Y:S01]  /*1ff00*/  LOP3.LUT R3, R3, 0x400, RZ, 0xc0, !PT ;  /* 0x0000040003037812 */ /* 0x000fe200078ec0ff */
[----:B------:R-:W-:Y:S01]  /*1ff10*/  IMAD.MOV.U32 R12, RZ, RZ, R61 ;  /* 0x000000ffff0c7224 */ /* 0x000fe200078e003d */
[----:B------:R-:W3:Y:S01]  /*1ff20*/  LDL.LU R90, [R1+0x5b4] ;  /* 0x0005b400015a7983 */ /* 0x000ee20000300800 */
[----:B------:R-:W-:Y:S01]  /*1ff30*/  IMAD.MOV.U32 R13, RZ, RZ, R63 ;  /* 0x000000ffff0d7224 */ /* 0x000fe200078e003f */
[----:B------:R-:W-:Y:S01]  /*1ff40*/  MOV R56, R77 ;  /* 0x0000004d00387202 */ /* 0x000fe20000000f00 */
[----:B------:R-:W-:Y:S01]  /*1ff50*/  IMAD.MOV.U32 R15, RZ, RZ, R31 ;  /* 0x000000ffff0f7224 */ /* 0x000fe200078e001f */
[----:B------:R-:W3:Y:S01]  /*1ff60*/  LDL.LU R89, [R1+0x5b0] ;  /* 0x0005b00001597983 */ /* 0x000ee20000300800 */
[----:B------:R-:W-:-:S02]  /*1ff70*/  IMAD.MOV.U32 R21, RZ, RZ, R67 ;  /* 0x000000ffff157224 */ /* 0x000fc400078e0043 */
[----:B------:R-:W-:Y:S01]  /*1ff80*/  IMAD.MOV.U32 R22, RZ, RZ, R33 ;  /* 0x000000ffff167224 */ /* 0x000fe200078e0021 */
[----:B------:R-:W3:Y:S01]  /*1ff90*/  LDL.LU R93, [R1+0x5ac] ;  /* 0x0005ac00015d7983 */ /* 0x000ee20000300800 */
[----:B------:R-:W-:Y:S02]  /*1ffa0*/  IMAD.MOV.U32 R23, RZ, RZ, R35 ;  /* 0x000000ffff177224 */ /* 0x000fe400078e0023 */
[----:B------:R-:W-:Y:S01]  /*1ffb0*/  IMAD.MOV.U32 R29, RZ, RZ, R71 ;  /* 0x000000ffff1d7224 */ /* 0x000fe200078e0047 */
[----:B------:R-:W3:Y:S01]  /*1ffc0*/  LDL.LU R88, [R1+0x5a8] ;  /* 0x0005a80001587983 */ /* 0x000ee20000300800 */
[----:B------:R-:W-:Y:S02]  /*1ffd0*/  IMAD.MOV.U32 R31, RZ, RZ, R39 ;  /* 0x000000ffff1f7224 */ /* 0x000fe400078e0027 */
[----:B------:R-:W-:Y:S02]  /*1ffe0*/  IMAD.MOV.U32 R39, RZ, RZ, R43 ;  /* 0x000000ffff277224 */ /* 0x000fe400078e002b */
[----:B------:R-:W-:-:S02]  /*1fff0*/  IMAD.MOV.U32 R59, RZ, RZ, R47 ;  /* 0x000000ffff3b7224 */ /* 0x000fc400078e002f */
[----:B------:R-:W-:Y:S02]  /*20000*/  IMAD.MOV.U32 R57, RZ, RZ, R79 ;  /* 0x000000ffff397224 */ /* 0x000fe400078e004f */
[----:B------:R-:W-:Y:S02]  /*20010*/  IMAD.MOV.U32 R63, RZ, RZ, R51 ;  /* 0x000000ffff3f7224 */ /* 0x000fe400078e0033 */
[----:B------:R-:W-:Y:S01]  /*20020*/  IMAD.MOV.U32 R61, RZ, RZ, R83 ;  /* 0x000000ffff3d7224 */ /* 0x000fe200078e0053 */
[----:B------:R-:W-:Y:S01]  /*20030*/  BAR.SYNC.DEFER_BLOCKING 0x0 ;  /* 0x0000000000007b1d */ /* 0x000fe20000010000 */
[----:B--2---:R-:W-:-:S13]  /*20040*/  R2UR UR4, R154 ;  /* 0x000000009a0472ca */ /* 0x004fda00000e0000 */
[----:B------:R-:W-:-:S05]  /*20050*/  IADD3 R2, R3, UR4, R2 ;  /* 0x0000000403027c10 */ /* 0x000fca000fffe002 */
[----:B------:R-:W-:Y:S02]  /*20060*/  IMAD R2, R5, 0x8, R2 ;  /* 0x0000000805027824 */ /* 0x000fe400078e0202 */
[----:B------:R-:W-:Y:S02]  /*20070*/  IMAD.MOV.U32 R5, RZ, RZ, R58 ;  /* 0x000000ffff057224 */ /* 0x000fe400078e003a */
[----:B------:R-:W-:-:S03]  /*20080*/  IMAD.MOV.U32 R58, RZ, RZ, R45 ;  /* 0x000000ffff3a7224 */ /* 0x000fc600078e002d */
[----:B------:R-:W-:Y:S01]  /*20090*/  STSM.16.M88.4 [R2], R4 ;  /* 0x0000000402007844 */ /* 0x000fe20000000200 */
[----:B------:R-:W-:Y:S01]  /*200a0*/  BAR.SYNC.DEFER_BLOCKING 0x0 ;  /* 0x0000000000007b1d */ /* 0x000fe20000010000 */
[----:B----4-:R-:W-:-:S04]  /*200b0*/  ISETP.GE.AND P0, PT, R158, R156, PT ;  /* 0x0000009c9e00720c */ /* 0x010fc80003f06270 */
[-C--:B------:R-:W-:Y:S02]  /*200c0*/  ISETP.LT.AND P1, PT, R159, R157.reuse, !P0 ;  /* 0x0000009d9f00720c */ /* 0x080fe40004721270 */
[-C--:B------:R-:W-:Y:S01]  /*200d0*/  ISETP.LT.AND P3, PT, R0, R157.reuse, !P0 ;  /* 0x0000009d0000720c */ /* 0x080fe20004761270 */
[----:B------:R-:W1:Y:S01]  /*200e0*/  S2R R159, SR_TID.X ;  /* 0x00000000009f7919 */ /* 0x000e620000002100 */
[-C--:B---3--:R-:W-:Y:S02]  /*200f0*/  ISETP.LT.AND P2, PT, R150, R157.reuse, !P0 ;  /* 0x0000009d9600720c */ /* 0x088fe40004741270 */
[-C--:B------:R-:W-:Y:S02]  /*20100*/  ISETP.LT.AND P5, PT, R123, R157.reuse, !P0 ;  /* 0x0000009d7b00720c */ /* 0x080fe400047a1270 */
[----:B------:R-:W-:Y:S02]  /*20110*/  ISETP.LT.AND P4, PT, R222, R157, !P0 ;  /* 0x0000009dde00720c */ /* 0x000fe40004781270 */
[----:B-1----:R-:W-:-:S04]  /*20120*/  LOP3.LUT R159, R159, 0x7f, RZ, 0xc0, !PT ;  /* 0x0000007f9f9f7812 */ /* 0x002fc800078ec0ff */
[----:B------:R-:W-:Y:S01]  /*20130*/  LEA R3, R159, UR4, 0x4 ;  /* 0x000000049f037c11 */ /* 0x000fe2000f8e20ff */
[----:B------:R-:W-:-:S04]  /*20140*/  ULDC UR4, c[0x0][0x244] ;  /* 0x0000910000047ab9 */ /* 0x000fc80000000800 */
[----:B------:R-:W1:Y:S01]  /*20150*/  LDS.128 R4, [R3] ;  /* 0x0000000003047984 */ /* 0x000e620000000c00 */
[----:B------:R-:W-:Y:S06]  /*20160*/  BAR.SYNC.DEFER_BLOCKING 0x0 ;  /* 0x0000000000007b1d */ /* 0x000fec0000010000 */
[----:B------:R2:W-:Y:S02]  /*20170*/  STSM.16.M88.4 [R2], R8 ;  /* 0x0000000802007844 */ /* 0x0005e40000000200 */
[----:B------:R-:W-:Y:S01]  /*20180*/  BAR.SYNC.DEFER_BLOCKING 0x0 ;  /* 0x0000000000007b1d */ /* 0x000fe20000010000 */
[----:B--2---:R-:W-:Y:S01]  /*20190*/  MOV R8, R60 ;  /* 0x0000003c00087202 */ /* 0x004fe20000000f00 */
[----:B------:R-:W-:-:S02]  /*201a0*/  IMAD.MOV.U32 R9, RZ, RZ, R62 ;  /* 0x000000ffff097224 */ /* 0x000fc400078e003e */
[----:B------:R-:W-:Y:S02]  /*201b0*/  IMAD.MOV.U32 R10, RZ, RZ, R28 ;  /* 0x000000ffff0a7224 */ /* 0x000fe400078e001c */
[----:B------:R-:W-:Y:S02]  /*201c0*/  IMAD.MOV.U32 R11, RZ, RZ, R30 ;  /* 0x000000ffff0b7224 */ /* 0x000fe400078e001e */
[----:B------:R-:W-:Y:S02]  /*201d0*/  IMAD.MOV.U32 R28, RZ, RZ, R69 ;  /* 0x000000ffff1c7224 */ /* 0x000fe400078e0045 */
[----:B------:R-:W-:Y:S02]  /*201e0*/  IMAD.MOV.U32 R30, RZ, RZ, R37 ;  /* 0x000000ffff1e7224 */ /* 0x000fe400078e0025 */
[----:B------:R-:W-:Y:S01]  /*201f0*/  IMAD.MOV.U32 R37, RZ, RZ, R75 ;  /* 0x000000ffff257224 */ /* 0x000fe200078e004b */
[----:B------:R-:W2:Y:S01]  /*20200*/  LDS.128 R16, [R3] ;  /* 0x0000000003107984 */ /* 0x000ea20000000c00 */
[----:B------:R-:W-:-:S02]  /*20210*/  IMAD.MOV.U32 R62, RZ, RZ, R49 ;  /* 0x000000ffff3e7224 */ /* 0x000fc400078e0031 */
[----:B------:R-:W-:Y:S01]  /*20220*/  IMAD.MOV.U32 R60, RZ, RZ, R81 ;  /* 0x000000ffff3c7224 */ /* 0x000fe200078e0051 */
[----:B------:R-:W-:Y:S06]  /*20230*/  BAR.SYNC.DEFER_BLOCKING 0x0 ;  /* 0x0000000000007b1d */ /* 0x000fec0000010000 */
[----:B------:R-:W-:Y:S02]  /*20240*/  STSM.16.M88.4 [R2], R8 ;  /* 0x0000000802007844 */ /* 0x000fe40000000200 */
[----:B------:R-:W-:Y:S06]  /*20250*/  BAR.SYNC.DEFER_BLOCKING 0x0 ;  /* 0x0000000000007b1d */ /* 0x000fec0000010000 */
[----:B------:R-:W3:Y:S02]  /*20260*/  LDS.128 R8, [R3] ;  /* 0x0000000003087984 */ /* 0x000ee40000000c00 */
[----:B------:R-:W-:Y:S06]  /*20270*/  BAR.SYNC.DEFER_BLOCKING 0x0 ;  /* 0x0000000000007b1d */ /* 0x000fec0000010000 */
[----:B------:R4:W-:Y:S02]  /*20280*/  STSM.16.M88.4 [R2], R12 ;  /* 0x0000000c02007844 */ /* 0x0009e40000000200 */
[----:B------:R-:W-:Y:S01]  /*20290*/  BAR.SYNC.DEFER_BLOCKING 0x0 ;  /* 0x0000000000007b1d */ /* 0x000fe20000010000 */
[----:B----4-:R-:W-:-:S02]  /*202a0*/  IMAD.MOV.U32 R12, RZ, RZ, R64 ;  /* 0x000000ffff0c7224 */ /* 0x010fc400078e0040 */
[----:B------:R-:W-:Y:S02]  /*202b0*/  IMAD.MOV.U32 R13, RZ, RZ, R66 ;  /* 0x000000ffff0d7224 */ /* 0x000fe400078e0042 */
[----:B------:R-:W-:Y:S02]  /*202c0*/  IMAD.MOV.U32 R14, RZ, RZ, R32 ;  /* 0x000000ffff0e7224 */ /* 0x000fe400078e0020 */
[----:B------:R-:W-:Y:S01]  /*202d0*/  IMAD.MOV.U32 R15, RZ, RZ, R34 ;  /* 0x000000ffff0f7224 */ /* 0x000fe200078e0022 */
[----:B------:R-:W4:Y:S01]  /*202e0*/  LDS.128 R24, [R3] ;  /* 0x0000000003187984 */ /* 0x000f220000000c00 */
[----:B------:R-:W-:Y:S06]  /*202f0*/  BAR.SYNC.DEFER_BLOCKING 0x0 ;  /* 0x0000000000007b1d */ /* 0x000fec0000010000 */
[----:B------:R-:W-:Y:S02]  /*20300*/  STSM.16.M88.4 [R2], R12 ;  /* 0x0000000c02007844 */ /* 0x000fe40000000200 */
[----:B------:R-:W-:Y:S06]  /*20310*/  BAR.SYNC.DEFER_BLOCKING 0x0 ;  /* 0x0000000000007b1d */ /* 0x000fec0000010000 */
[----:B------:R-:W4:Y:S02]  /*20320*/  LDS.128 R12, [R3] ;  /* 0x00000000030c7984 */ /* 0x000f240000000c00 */
[----:B------:R-:W-:Y:S06]  /*20330*/  BAR.SYNC.DEFER_BLOCKING 0x0 ;  /* 0x0000000000007b1d */ /* 0x000fec0000010000 */
[----:B------:R1:W-:Y:S02]  /*20340*/  STSM.16.M88.4 [R2], R20 ;  /* 0x0000001402007844 */ /* 0x0003e40000000200 */
[----:B------:R-:W-:Y:S01]  /*20350*/  BAR.SYNC.DEFER_BLOCKING 0x0 ;  /* 0x0000000000007b1d */ /* 0x000fe20000010000 */
[----:B-1----:R-:W-:Y:S01]  /*20360*/  IMAD.MOV.U32 R20, RZ, RZ, R68 ;  /* 0x000000ffff147224 */ /* 0x002fe200078e0044 */
[----:B------:R-:W-:Y:S01]  /*20370*/  MOV R22, R36 ;  /* 0x0000002400167202 */ /* 0x000fe20000000f00 */
[----:B------:R-:W-:-:S02]  /*20380*/  IMAD.MOV.U32 R21, RZ, RZ, R70 ;  /* 0x000000ffff157224 */ /* 0x000fc400078e0046 */
[----:B------:R-:W-:Y:S01]  /*20390*/  IMAD.MOV.U32 R23, RZ, RZ, R38 ;  /* 0x000000ffff177224 */ /* 0x000fe200078e0026 */
[----:B------:R-:W-:Y:S01]  /*203a0*/  MOV R38, R41 ;  /* 0x0000002900267202 */ /* 0x000fe20000000f00 */
[----:B------:R-:W-:Y:S02]  /*203b0*/  IMAD.MOV.U32 R36, RZ, RZ, R73 ;  /* 0x000000ffff247224 */ /* 0x000fe400078e0049 */
[----:B------:R-:W-:Y:S01]  /*203c0*/  IMAD R68, R158, UR4, RZ ;  /* 0x000000049e447c24 */ /* 0x000fe2000f8e02ff */
[----:B------:R-:W1:Y:S01]  /*203d0*/  LDS.128 R32, [R3] ;  /* 0x0000000003207984 */ /* 0x000e620000000c00 */
[----:B------:R-:W-:Y:S06]  /*203e0*/  BAR.SYNC.DEFER_BLOCKING 0x0 ;  /* 0x0000000000007b1d */ /* 0x000fec0000010000 */
[----:B------:R-:W-:Y:S02]  /*203f0*/  STSM.16.M88.4 [R2], R20 ;  /* 0x0000001402007844 */ /* 0x000fe40000000200 */
[----:B------:R-:W-:Y:S06]  /*20400*/  BAR.SYNC.DEFER_BLOCKING 0x0 ;  /* 0x0000000000007b1d */ /* 0x000fec0000010000 */
[----:B------:R-:W1:Y:S02]  /*20410*/  LDS.128 R20, [R3] ;  /* 0x0000000003147984 */ /* 0x000e640000000c00 */
[----:B------:R-:W-:Y:S06]  /*20420*/  BAR.SYNC.DEFER_BLOCKING 0x0 ;  /* 0x0000000000007b1d */ /* 0x000fec0000010000 */
[----:B------:R2:W-:Y:S02]  /*20430*/  STSM.16.M88.4 [R2], R28 ;  /* 0x0000001c02007844 */ /* 0x0005e40000000200 */
[----:B--2---:R-:W-:Y:S01]  /*20440*/  IMAD.MOV.U32 R30, RZ, RZ, R40 ;  /* 0x000000ffff1e7224 */ /* 0x004fe200078e0028 */
[----:B------:R-:W-:Y:S01]  /*20450*/  MOV R28, R72 ;  /* 0x00000048001c7202 */ /* 0x000fe20000000f00 */
[----:B------:R-:W-:Y:S01]  /*20460*/  IMAD.MOV.U32 R31, RZ, RZ, R42 ;  /* 0x000000ffff1f7224 */ /* 0x000fe200078e002a */
[----:B------:R-:W-:Y:S01]  /*20470*/  BAR.SYNC.DEFER_BLOCKING 0x0 ;  /* 0x0000000000007b1d */ /* 0x000fe20000010000 */
[----:B------:R-:W-:-:S05]  /*20480*/  IMAD.MOV.U32 R29, RZ, RZ, R74 ;  /* 0x000000ffff1d7224 */ /* 0x000fca00078e004a */
[----:B------:R-:W2:Y:S02]  /*20490*/  LDS.128 R40, [R3] ;  /* 0x0000000003287984 */ /* 0x000ea40000000c00 */
[----:B------:R-:W-:Y:S06]  /*204a0*/  BAR.SYNC.DEFER_BLOCKING 0x0 ;  /* 0x0000000000007b1d */ /* 0x000fec0000010000 */
[----:B------:R-:W-:Y:S02]  /*204b0*/  STSM.16.M88.4 [R2], R28 ;  /* 0x0000001c02007844 */ /* 0x000fe40000000200 */
[----:B------:R-:W-:Y:S06]  /*204c0*/  BAR.SYNC.DEFER_BLOCKING 0x0 ;  /* 0x0000000000007b1d */ /* 0x000fec0000010000 */
[----:B------:R-:W2:Y:S02]  /*204d0*/  LDS.128 R28, [R3] ;  /* 0x00000000031c7984 */ /* 0x000ea40000000c00 */
[----:B------:R-:W-:Y:S06]  /*204e0*/  BAR.SYNC.DEFER_BLOCKING 0x0 ;  /* 0x0000000000007b1d */ /* 0x000fec0000010000 */
[----:B------:R3:W-:Y:S02]  /*204f0*/  STSM.16.M88.4 [R2], R36 ;  /* 0x0000002402007844 */ /* 0x0007e40000000200 */
[----:B---3--:R-:W-:-:S02]  /*20500*/  IMAD.MOV.U32 R38, RZ, RZ, R44 ;  /* 0x000000ffff267224 */ /* 0x008fc400078e002c */
[----:B------:R-:W-:Y:S01]  /*20510*/  IMAD.MOV.U32 R39, RZ, RZ, R46 ;  /* 0x000000ffff277224 */ /* 0x000fe200078e002e */
[----:B------:R-:W-:Y:S01]  /*20520*/  BAR.SYNC.DEFER_BLOCKING 0x0 ;  /* 0x0000000000007b1d */ /* 0x000fe20000010000 */
[----:B------:R-:W-:Y:S02]  /*20530*/  IMAD.MOV.U32 R36, RZ, RZ, R76 ;  /* 0x000000ffff247224 */ /* 0x000fe400078e004c */
[----:B------:R-:W-:-:S03]  /*20540*/  IMAD.MOV.U32 R37, RZ, RZ, R78 ;  /* 0x000000ffff257224 */ /* 0x000fc600078e004e */
[----:B------:R-:W3:Y:S02]  /*20550*/  LDS.128 R44, [R3] ;  /* 0x00000000032c7984 */ /* 0x000ee40000000c00 */
[----:B------:R-:W-:Y:S06]  /*20560*/  BAR.SYNC.DEFER_BLOCKING 0x0 ;  /* 0x0000000000007b1d */ /* 0x000fec0000010000 */
[----:B------:R-:W-:Y:S02]  /*20570*/  STSM.16.M88.4 [R2], R36 ;  /* 0x0000002402007844 */ /* 0x000fe40000000200 */
[----:B------:R-:W-:Y:S06]  /*20580*/  BAR.SYNC.DEFER_BLOCKING 0x0 ;  /* 0x0000000000007b1d */ /* 0x000fec0000010000 */
[----:B------:R-:W3:Y:S02]  /*20590*/  LDS.128 R36, [R3] ;  /* 0x0000000003247984 */ /* 0x000ee40000000c00 */
[----:B------:R-:W-:Y:S06]  /*205a0*/  BAR.SYNC.DEFER_BLOCKING 0x0 ;  /* 0x0000000000007b1d */ /* 0x000fec0000010000 */
[----:B------:R4:W-:Y:S02]  /*205b0*/  STSM.16.M88.4 [R2], R56 ;  /* 0x0000003802007844 */ /* 0x0009e40000000200 */
[----:B----4-:R-:W-:Y:S01]  /*205c0*/  MOV R58, R48 ;  /* 0x00000030003a7202 */ /* 0x010fe20000000f00 */
[----:B------:R-:W-:Y:S01]  /*205d0*/  IMAD.MOV.U32 R59, RZ, RZ, R50 ;  /* 0x000000ffff3b7224 */ /* 0x000fe200078e0032 */
[----:B------:R-:W-:Y:S01]  /*205e0*/  BAR.SYNC.DEFER_BLOCKING 0x0 ;  /* 0x0000000000007b1d */ /* 0x000fe20000010000 */
[----:B------:R-:W-:-:S02]  /*205f0*/  IMAD.MOV.U32 R56, RZ, RZ, R80 ;  /* 0x000000ffff387224 */ /* 0x000fc400078e0050 */
[----:B------:R-:W-:-:S03]  /*20600*/  IMAD.MOV.U32 R57, RZ, RZ, R82 ;  /* 0x000000ffff397224 */ /* 0x000fc600078e0052 */
[----:B------:R-:W4:Y:S02]  /*20610*/  LDS.128 R48, [R3] ;  /* 0x0000000003307984 */ /* 0x000f240000000c00 */
[----:B------:R-:W-:Y:S06]  /*20620*/  BAR.SYNC.DEFER_BLOCKING 0x0 ;  /* 0x0000000000007b1d */ /* 0x000fec0000010000 */
[----:B------:R-:W-:Y:S02]  /*20630*/  STSM.16.M88.4 [R2], R56 ;  /* 0x0000003802007844 */ /* 0x000fe40000000200 */
[----:B------:R-:W-:Y:S06]  /*20640*/  BAR.SYNC.DEFER_BLOCKING 0x0 ;  /* 0x0000000000007b1d */ /* 0x000fec0000010000 */
[----:B------:R-:W4:Y:S02]  /*20650*/  LDS.128 R56, [R3] ;  /* 0x0000000003387984 */ /* 0x000f240000000c00 */
[----:B------:R-:W-:Y:S06]  /*20660*/  BAR.SYNC.DEFER_BLOCKING 0x0 ;  /* 0x0000000000007b1d */ /* 0x000fec0000010000 */
[----:B------:R1:W-:Y:S02]  /*20670*/  STSM.16.M88.4 [R2], R60 ;  /* 0x0000003c02007844 */ /* 0x0003e40000000200 */
[----:B------:R-:W-:Y:S06]  /*20680*/  BAR.SYNC.DEFER_BLOCKING 0x0 ;  /* 0x0000000000007b1d */ /* 0x000fec0000010000 */
[----:B------:R-:W4:Y:S01]  /*20690*/  LDS.128 R64, [R3] ;  /* 0x0000000003407984 */ /* 0x000f220000000c00 */
[----:B-1----:R-:W-:Y:S01]  /*206a0*/  MOV R60, R84 ;  /* 0x00000054003c7202 */ /* 0x002fe20000000f00 */
[----:B------:R-:W-:-:S02]  /*206b0*/  IMAD.MOV.U32 R61, RZ, RZ, R86 ;  /* 0x000000ffff3d7224 */ /* 0x000fc400078e0056 */
[----:B------:R-:W-:Y:S02]  /*206c0*/  IMAD.MOV.U32 R62, RZ, RZ, R52 ;  /* 0x000000ffff3e7224 */ /* 0x000fe400078e0034 */
[----:B------:R-:W-:Y:S01]  /*206d0*/  IMAD.MOV.U32 R63, RZ, RZ, R54 ;  /* 0x000000ffff3f7224 */ /* 0x000fe200078e0036 */
[----:B------:R-:W-:Y:S06]  /*206e0*/  BAR.SYNC.DEFER_BLOCKING 0x0 ;  /* 0x0000000000007b1d */ /* 0x000fec0000010000 */
[----:B------:R1:W-:Y:S02]  /*206f0*/  STSM.16.M88.4 [R2], R60 ;  /* 0x0000003c02007844 */ /* 0x0003e40000000200 */
[----:B-1----:R-:W-:-:S02]  /*20700*/  IMAD.MOV.U32 R62, RZ, RZ, R53 ;  /* 0x000000ffff3e7224 */ /* 0x002fc400078e0035 */
[----:B------:R-:W-:Y:S01]  /*20710*/  IMAD.MOV.U32 R63, RZ, RZ, R55 ;  /* 0x000000ffff3f7224 */ /* 0x000fe200078e0037 */
[----:B------:R-:W-:Y:S01]  /*20720*/  BAR.SYNC.DEFER_BLOCKING 0x0 ;  /* 0x0000000000007b1d */ /* 0x000fe20000010000 */
[----:B------:R-:W-:Y:S02]  /*20730*/  IMAD.MOV.U32 R60, RZ, RZ, R85 ;  /* 0x000000ffff3c7224 */ /* 0x000fe400078e0055 */
[----:B------:R-:W-:-:S03]  /*20740*/  IMAD.MOV.U32 R61, RZ, RZ, R87 ;  /* 0x000000ffff3d7224 */ /* 0x000fc600078e0057 */
[----:B------:R-:W1:Y:S02]  /*20750*/  LDS.128 R52, [R3] ;  /* 0x0000000003347984 */ /* 0x000e640000000c00 */
[----:B------:R-:W-:Y:S01]  /*20760*/  BAR.SYNC.DEFER_BLOCKING 0x0 ;  /* 0x0000000000007b1d */ /* 0x000fe20000010000 */
[----:B------:R-:W-:Y:S01]  /*20770*/  IMAD R69, R0, UR5, RZ ;  /* 0x0000000500457c24 */ /* 0x000fe2000f8e02ff */
[----:B------:R-:W-:-:S04]  /*20780*/  LEA R0, P6, R68, UR6, 0x2 ;  /* 0x0000000644007c11 */ /* 0x000fc8000f8c10ff */
[----:B------:R-:W-:Y:S02]  /*20790*/  LEA.HI.X.SX32 R68, R68, UR7, 0x2, P6 ;  /* 0x0000000744447c11 */ /* 0x000fe4000b0f16ff */
[C---:B------:R-:W-:Y:S02]  /*207a0*/  LEA R70, P6, R69.reuse, R0, 0x2 ;  /* 0x0000000045467211 */ /* 0x040fe400078c10ff */
[C---:B------:R-:W-:Y:S02]  /*207b0*/  IADD3 R73, R69.reuse, UR5, RZ ;  /* 0x0000000545497c10 */ /* 0x040fe4000fffe0ff */
[----:B------:R-:W-:Y:S02]  /*207c0*/  LEA.HI.X.SX32 R71, R69, R68, 0x2, P6 ;  /* 0x0000004445477211 */ /* 0x000fe400030f16ff */
[C---:B------:R-:W-:Y:S01]  /*207d0*/  LEA R72, P6, R73.reuse, R0, 0x2 ;  /* 0x0000000049487211 */ /* 0x040fe200078c10ff */
[C---:B------:R-:W-:Y:S01]  /*207e0*/  VIADD R69, R73.reuse, UR5 ;  /* 0x0000000549457c36 */ /* 0x040fe20008000000 */
[----:B------:R2:W-:Y:S01]  /*207f0*/  STSM.16.M88.4 [R2], R60 ;  /* 0x0000003c02007844 */ /* 0x0005e20000000200 */
[----:B------:R-:W-:Y:S01]  /*20800*/  BAR.SYNC.DEFER_BLOCKING 0x0 ;  /* 0x0000000000007b1d */ /* 0x000fe20000010000 */
[----:B------:R-:W-:Y:S01]  /*20810*/  LEA.HI.X.SX32 R73, R73, R68, 0x2, P6 ;  /* 0x0000004449497211 */ /* 0x000fe200030f16ff */
[C---:B------:R-:W-:Y:S01]  /*20820*/  VIADD R77, R69.reuse, UR5 ;  /* 0x00000005454d7c36 */ /* 0x040fe20008000000 */
[----:B------:R-:W-:-:S04]  /*20830*/  LEA R74, P6, R69, R0, 0x2 ;  /* 0x00000000454a7211 */ /* 0x000fc800078c10ff */
[----:B------:R-:W-:Y:S02]  /*20840*/  LEA.HI.X.SX32 R75, R69, R68, 0x2, P6 ;  /* 0x00000044454b7211 */ /* 0x000fe400030f16ff */
[C---:B------:R-:W-:Y:S01]  /*20850*/  LEA R76, P6, R77.reuse, R0, 0x2 ;  /* 0x000000004d4c7211 */ /* 0x040fe200078c10ff */
[----:B--2---:R-:W-:-:S03]  /*20860*/  VIADD R61, R77, UR5 ;  /* 0x000000054d3d7c36 */ /* 0x004fc60008000000 */
[----:B------:R-:W-:Y:S01]  /*20870*/  LEA.HI.X.SX32 R77, R77, R68, 0x2, P6 ;  /* 0x000000444d4d7211 */ /* 0x000fe200030f16ff */
[----:B------:R2:W-:Y:S01]  /*20880*/  @P3 STG.E desc[UR60][R70.64], R4 ;  /* 0x0000000446003986 */ /* 0x0005e2000c10193c */
[----:B------:R-:W-:-:S03]  /*20890*/  ISETP.LT.AND P3, PT, R92, R157, !P0 ;  /* 0x0000009d5c00720c */ /* 0x000fc60004761270 */
[----:B------:R-:W-:Y:S01]  /*208a0*/  @P2 STG.E desc[UR60][R72.64], R16 ;  /* 0x0000001048002986 */ /* 0x000fe2000c10193c */
[----:B------:R-:W-:-:S03]  /*208b0*/  ISETP.LT.AND P2, PT, R91, R157, !P0 ;  /* 0x0000009d5b00720c */ /* 0x000fc60004741270 */
[----:B------:R-:W3:Y:S04]  /*208c0*/  LDL.LU R92, [R1+0x5a4] ;  /* 0x0005a400015c7983 */ /* 0x000ee80000300800 */
[----:B------:R4:W-:Y:S01]  /*208d0*/  @P1 STG.E desc[UR60][R74.64], R5 ;  /* 0x000000054a001986 */ /* 0x0009e2000c10193c */
[----:B------:R-:W-:-:S03]  /*208e0*/  ISETP.LT.AND P1, PT, R90, R157, !P0 ;  /* 0x0000009d5a00720c */ /* 0x000fc60004721270 */
[----:B------:R-:W3:Y:S04]  /*208f0*/  LDL.LU R91, [R1+0x5a0] ;  /* 0x0005a000015b7983 */ /* 0x000ee80000300800 */
[----:B------:R1:W-:Y:S01]  /*20900*/  @P5 STG.E desc[UR60][R76.64], R17 ;  /* 0x000000114c005986 */ /* 0x0003e2000c10193c */
[----:B------:R-:W-:-:S03]  /*20910*/  ISETP.LT.AND P5, PT, R89, R157, !P0 ;  /* 0x0000009d5900720c */ /* 0x000fc600047a1270 */
[----:B------:R-:W3:Y:S04]  /*20920*/  LDL.LU R90, [R1+0x59c] ;  /* 0x00059c00015a7983 */ /* 0x000ee80000300800 */
[----:B------:R-:W3:Y:S04]  /*20930*/  LDL.LU R89, [R1+0x598] ;  /* 0x0005980001597983 */ /* 0x000ee80000300800 */
[----:B------:R-:W3:Y:S01]  /*20940*/  LDL.LU R2, [R1+0x594] ;  /* 0x0005940001027983 */ /* 0x000ee20000300800 */
[C---:B------:R-:W-:Y:S02]  /*20950*/  LEA R60, P6, R61.reuse, R0, 0x2 ;  /* 0x000000003d3c7211 */ /* 0x040fe400078c10ff */
[----:B------:R-:W-:-:S02]  /*20960*/  IADD3 R63, R61, UR5, RZ ;  /* 0x000000053d3f7c10 */ /* 0x000fc4000fffe0ff */
[----:B------:R-:W-:Y:S02]  /*20970*/  LEA.HI.X.SX32 R61, R61, R68, 0x2, P6 ;  /* 0x000000443d3d7211 */ /* 0x000fe400030f16ff */
[C---:B------:R-:W-:Y:S01]  /*20980*/  LEA R62, P6, R63.reuse, R0, 0x2 ;  /* 0x000000003f3e7211 */ /* 0x040fe200078c10ff */
[----:B------:R-:W-:-:S03]  /*20990*/  VIADD R69, R63, UR5 ;  /* 0x000000053f457c36 */ /* 0x000fc60008000000 */
[----:B------:R-:W-:Y:S01]  /*209a0*/  LEA.HI.X.SX32 R63, R63, R68, 0x2, P6 ;  /* 0x000000443f3f7211 */ /* 0x000fe200030f16ff */
[C---:B--2---:R-:W-:Y:S01]  /*209b0*/  VIADD R71, R69.reuse, UR5 ;  /* 0x0000000545477c36 */ /* 0x044fe20008000000 */
[----:B------:R-:W-:-:S04]  /*209c0*/  LEA R4, P6, R69, R0, 0x2 ;  /* 0x0000000045047211 */ /* 0x000fc800078c10ff */
[----:B----4-:R-:W-:Y:S01]  /*209d0*/  LEA.HI.X.SX32 R5, R69, R68, 0x2, P6 ;  /* 0x0000004445057211 */ /* 0x010fe200030f16ff */
[C---:B------:R-:W-:Y:S01]  /*209e0*/  VIADD R69, R71.reuse, UR5 ;  /* 0x0000000547457c36 */ /* 0x040fe20008000000 */
[C---:B------:R-:W-:Y:S01]  /*209f0*/  LEA R16, P6, R71.reuse, R0, 0x2 ;  /* 0x0000000047107211 */ /* 0x040fe200078c10ff */
[----:B------:R2:W-:Y:S03]  /*20a00*/  @P4 STG.E desc[UR60][R60.64], R6 ;  /* 0x000000063c004986 */ /* 0x0005e6000c10193c */
[----:B-1----:R-:W-:Y:S01]  /*20a10*/  LEA.HI.X.SX32 R17, R71, R68, 0x2, P6 ;  /* 0x0000004447117211 */ /* 0x002fe200030f16ff */
[----:B------:R-:W-:Y:S01]  /*20a20*/  VIADD R71, R69, UR5 ;  /* 0x0000000545477c36 */ /* 0x000fe20008000000 */
[----:B------:R1:W-:Y:S01]  /*20a30*/  @P3 STG.E desc[UR60][R62.64], R18 ;  /* 0x000000123e003986 */ /* 0x0003e2000c10193c */
[-C--:B------:R-:W-:Y:S02]  /*20a40*/  ISETP.LT.AND P3, PT, R88, R157.reuse, !P0 ;  /* 0x0000009d5800720c */ /* 0x080fe40004761270 */
[----:B------:R-:W-:Y:S01]  /*20a50*/  ISETP.LT.AND P4, PT, R93, R157, !P0 ;  /* 0x0000009d5d00720c */ /* 0x000fe20004781270 */
[----:B------:R-:W4:Y:S01]  /*20a60*/  LDL.LU R88, [R1+0x590] ;  /* 0x0005900001587983 */ /* 0x000f220000300800 */
[----:B--2---:R-:W-:-:S04]  /*20a70*/  LEA R60, P6, R69, R0, 0x2 ;  /* 0x00000000453c7211 */ /* 0x004fc800078c10ff */
[----:B------:R-:W-:Y:S01]  /*20a80*/  LEA.HI.X.SX32 R61, R69, R68, 0x2, P6 ;  /* 0x00000044453d7211 */ /* 0x000fe200030f16ff */
[C---:B------:R-:W-:Y:S01]  /*20a90*/  VIADD R69, R71.reuse, UR5 ;  /* 0x0000000547457c36 */ /* 0x040fe20008000000 */
[C---:B-1----:R-:W-:Y:S01]  /*20aa0*/  LEA R62, P6, R71.reuse, R0, 0x2 ;  /* 0x00000000473e7211 */ /* 0x042fe200078c10ff */
[----:B------:R1:W-:Y:S03]  /*20ab0*/  @P2 STG.E desc[UR60][R4.64], R7 ;  /* 0x0000000704002986 */ /* 0x0003e6000c10193c */
[----:B------:R-:W-:Y:S01]  /*20ac0*/  LEA.HI.X.SX32 R63, R71, R68, 0x2, P6 ;  /* 0x00000044473f7211 */ /* 0x000fe200030f16ff */
[----:B------:R2:W-:Y:S01]  /*20ad0*/  @P1 STG.E desc[UR60][R16.64], R19 ;  /* 0x0000001310001986 */ /* 0x0005e2000c10193c */
[----:B-1----:R-:W-:-:S03]  /*20ae0*/  LEA R4, P6, R69, R0, 0x2 ;  /* 0x0000000045047211 */ /* 0x002fc600078c10ff */
[----:B------:R1:W-:Y:S01]  /*20af0*/  @P5 STG.E desc[UR60][R60.64], R8 ;  /* 0x000000083c005986 */ /* 0x0003e2000c10193c */
[----:B------:R-:W-:-:S03]  /*20b00*/  LEA.HI.X.SX32 R5, R69, R68, 0x2, P6 ;  /* 0x0000004445057211 */ /* 0x000fc600030f16ff */
[----:B------:R-:W-:Y:S04]  /*20b10*/  @P4 STG.E desc[UR60][R62.64], R24 ;  /* 0x000000183e004986 */ /* 0x000fe8000c10193c */
[----:B------:R1:W-:Y:S01]  /*20b20*/  @P3 STG.E desc[UR60][R4.64], R9 ;  /* 0x0000000904003986 */ /* 0x0003e2000c10193c */
[----:B---3--:R-:W-:-:S03]  /*20b30*/  ISETP.LT.AND P2, PT, R92, R157, !P0 ;  /* 0x0000009d5c00720c */ /* 0x008fc60004741270 */
[----:B------:R-:W3:Y:S01]  /*20b40*/  LDL.LU R92, [R1+0x58c] ;  /* 0x00058c00015c7983 */ /* 0x000ee20000300800 */
[----:B------:R-:W-:-:S03]  /*20b50*/  ISETP.LT.AND P1, PT, R91, R157, !P0 ;  /* 0x0000009d5b00720c */ /* 0x000fc60004721270 */
[----:B------:R-:W3:Y:S01]  /*20b60*/  LDL.LU R91, [R1+0x588] ;  /* 0x00058800015b7983 */ /* 0x000ee20000300800 */
[----:B------:R-:W-:-:S03]  /*20b70*/  ISETP.LT.AND P5, PT, R90, R157, !P0 ;  /* 0x0000009d5a00720c */ /* 0x000fc600047a1270 */
[----:B------:R-:W3:Y:S01]  /*20b80*/  LDL.LU R90, [R1+0x584] ;  /* 0x00058400015a7983 */ /* 0x000ee20000300800 */
[----:B------:R-:W-:-:S03]  /*20b90*/  ISETP.LT.AND P4, PT, R89, R157, !P0 ;  /* 0x0000009d5900720c */ /* 0x000fc60004781270 */
[----:B------:R-:W3:Y:S01]  /*20ba0*/  LDL.LU R89, [R1+0x580] ;  /* 0x0005800001597983 */ /* 0x000ee20000300800 */
[----:B------:R-:W-:-:S03]  /*20bb0*/  ISETP.LT.AND P3, PT, R2, R157, !P0 ;  /* 0x0000009d0200720c */ /* 0x000fc60004761270 */
[----:B------:R-:W3:Y:S01]  /*20bc0*/  LDL.LU R2, [R1+0x57c] ;  /* 0x00057c0001027983 */ /* 0x000ee20000300800 */
[----:B------:R-:W-:-:S04]  /*20bd0*/  IADD3 R7, R69, UR5, RZ ;  /* 0x0000000545077c10 */ /* 0x000fc8000fffe0ff */
[C---:B------:R-:W-:Y:S01]  /*20be0*/  LEA R6, P6, R7.reuse, R0, 0x2 ;  /* 0x0000000007067211 */ /* 0x040fe200078c10ff */
[----:B--2---:R-:W-:-:S03]  /*20bf0*/  VIADD R17, R7, UR5 ;  /* 0x0000000507117c36 */ /* 0x004fc60008000000 */
[----:B------:R-:W-:Y:S01]  /*20c00*/  LEA.HI.X.SX32 R7, R7, R68, 0x2, P6 ;  /* 0x0000004407077211 */ /* 0x000fe200030f16ff */
[C---:B------:R-:W-:Y:S01]  /*20c10*/  VIADD R19, R17.reuse, UR5 ;  /* 0x0000000511137c36 */ /* 0x040fe20008000000 */
[----:B------:R-:W-:-:S03]  /*20c20*/  LEA R16, P6, R17, R0, 0x2 ;  /* 0x0000000011107211 */ /* 0x000fc600078c10ff */
[----:B-1----:R-:W-:Y:S01]  /*20c30*/  VIADD R61, R19, UR5 ;  /* 0x00000005133d7c36 */ /* 0x002fe20008000000 */
[----:B------:R-:W-:Y:S02]  /*20c40*/  LEA.HI.X.SX32 R17, R17, R68, 0x2, P6 ;  /* 0x0000004411117211 */ /* 0x000fe400030f16ff */
[----:B------:R-:W-:Y:S01]  /*20c50*/  LEA R18, P6, R19, R0, 0x2 ;  /* 0x0000000013127211 */ /* 0x000fe200078c10ff */
[----:B------:R-:W-:-:S03]  /*20c60*/  VIADD R9, R61, UR5 ;  /* 0x000000053d097c36 */ /* 0x000fc60008000000 */
[----:B------:R-:W-:Y:S02]  /*20c70*/  LEA.HI.X.SX32 R19, R19, R68, 0x2, P6 ;  /* 0x0000004413137211 */ /* 0x000fe400030f16ff */
[----:B------:R-:W-:Y:S01]  /*20c80*/  LEA R4, P6, R61, R0, 0x2 ;  /* 0x000000003d047211 */ /* 0x000fe200078c10ff */
[----:B------:R1:W-:Y:S01]  /*20c90*/  @P2 STG.E desc[UR60][R6.64], R25 ;  /* 0x0000001906002986 */ /* 0x0003e2000c10193c */
[----:B----4-:R-:W-:-:S03]  /*20ca0*/  ISETP.LT.AND P2, PT, R88, R157, !P0 ;  /* 0x0000009d5800720c */ /* 0x010fc60004741270 */
[----:B------:R2:W-:Y:S01]  /*20cb0*/  @P1 STG.E desc[UR60][R16.64], R10 ;  /* 0x0000000a10001986 */ /* 0x0005e2000c10193c */
[----:B------:R-:W-:-:S03]  /*20cc0*/  LEA.HI.X.SX32 R5, R61, R68, 0x2, P6 ;  /* 0x000000443d057211 */ /* 0x000fc600030f16ff */
[----:B------:R-:W4:Y:S01]  /*20cd0*/  LDL.LU R88, [R1+0x568] ;  /* 0x0005680001587983 */ /* 0x000f220000300800 */
[C---:B-1----:R-:W-:Y:S01]  /*20ce0*/  LEA R6, P6, R9.reuse, R0, 0x2 ;  /* 0x0000000009067211 */ /* 0x042fe200078c10ff */
[C---:B------:R-:W-:Y:S02]  /*20cf0*/  VIADD R25, R9.reuse, UR5 ;  /* 0x0000000509197c36 */ /* 0x040fe40008000000 */
[----:B--2---:R-:W2:Y:S01]  /*20d00*/  LDL.LU R10, [R1+0x564] ;  /* 0x00056400010a7983 */ /* 0x004ea20000300800 */
[----:B------:R-:W-:Y:S02]  /*20d10*/  LEA.HI.X.SX32 R7, R9, R68, 0x2, P6 ;  /* 0x0000004409077211 */ /* 0x000fe400030f16ff */
[C---:B------:R-:W-:Y:S01]  /*20d20*/  LEA R8, P6, R25.reuse, R0, 0x2 ;  /* 0x0000000019087211 */ /* 0x040fe200078c10ff */
[----:B------:R1:W-:Y:S03]  /*20d30*/  @P5 STG.E desc[UR60][R18.64], R26 ;  /* 0x0000001a12005986 */ /* 0x0003e6000c10193c */
[----:B------:R-:W-:Y:S01]  /*20d40*/  LEA.HI.X.SX32 R9, R25, R68, 0x2, P6 ;  /* 0x0000004419097211 */ /* 0x000fe200030f16ff */
[----:B------:R1:W-:Y:S04]  /*20d50*/  @P4 STG.E desc[UR60][R4.64], R11 ;  /* 0x0000000b04004986 */ /* 0x0003e8000c10193c */
[----:B------:R1:W-:Y:S04]  /*20d60*/  @P3 STG.E desc[UR60][R6.64], R27 ;  /* 0x0000001b06003986 */ /* 0x0003e8000c10193c */
        /* <DEDUP_REMOVED lines=11> */
[C---:B-1----:R-:W-:Y:S01]  /*20e20*/  VIADD R19, R17.reuse, UR5 ;  /* 0x0000000511137c36 */ /* 0x042fe20008000000 */
[----:B------:R-:W-:Y:S02]  /*20e30*/  ISETP.LT.AND P1, PT, R92, R157, !P0 ;  /* 0x0000009d5c00720c */ /* 0x000fe40004721270 */
[----:B------:R-:W-:Y:S01]  /*20e40*/  LEA.HI.X.SX32 R17, R17, R68, 0x2, P6 ;  /* 0x0000004411117211 */ /* 0x000fe200030f16ff */
[C---:B------:R-:W-:Y:S01]  /*20e50*/  VIADD R11, R19.reuse, UR5 ;  /* 0x00000005130b7c36 */ /* 0x040fe20008000000 */
[----:B------:R-:W-:-:S04]  /*20e60*/  LEA R4, P6, R19, R0, 0x2 ;  /* 0x0000000013047211 */ /* 0x000fc800078c10ff */
[----:B------:R-:W-:Y:S01]  /*20e70*/  LEA.HI.X.SX32 R5, R19, R68, 0x2, P6 ;  /* 0x0000004413057211 */ /* 0x000fe200030f16ff */
[C---:B------:R-:W-:Y:S01]  /*20e80*/  VIADD R19, R11.reuse, UR5 ;  /* 0x000000050b137c36 */ /* 0x040fe20008000000 */
[----:B------:R-:W-:-:S04]  /*20e90*/  LEA R6, P6, R11, R0, 0x2 ;  /* 0x000000000b067211 */ /* 0x000fc800078c10ff */
[----:B------:R-:W-:Y:S01]  /*20ea0*/  LEA.HI.X.SX32 R7, R11, R68, 0x2, P6 ;  /* 0x000000440b077211 */ /* 0x000fe200030f16ff */
[C---:B------:R-:W-:Y:S01]  /*20eb0*/  VIADD R11, R19.reuse, UR5 ;  /* 0x00000005130b7c36 */ /* 0x040fe20008000000 */
[C---:B------:R-:W-:Y:S01]  /*20ec0*/  LEA R8, P6, R19.reuse, R0, 0x2 ;  /* 0x0000000013087211 */ /* 0x040fe200078c10ff */
[----:B------:R1:W-:Y:S03]  /*20ed0*/  @P1 STG.E desc[UR60][R16.64], R32 ;  /* 0x0000002010001986 */ /* 0x0003e6000c10193c */
[----:B------:R-:W-:Y:S01]  /*20ee0*/  LEA.HI.X.SX32 R9, R19, R68, 0x2, P6 ;  /* 0x0000004413097211 */ /* 0x000fe200030f16ff */
[----:B------:R2:W-:Y:S01]  /*20ef0*/  @P5 STG.E desc[UR60][R4.64], R13 ;  /* 0x0000000d04005986 */ /* 0x0005e2000c10193c */
[----:B----4-:R-:W-:-:S03]  /*20f00*/  ISETP.LT.AND P1, PT, R88, R157, !P0 ;  /* 0x0000009d5800720c */ /* 0x010fc60004721270 */
[----:B------:R-:W4:Y:S01]  /*20f10*/  LDL.LU R88, [R1+0x550] ;  /* 0x0005500001587983 */ /* 0x000f220000300800 */
[----:B-1----:R-:W-:-:S03]  /*20f20*/  VIADD R17, R11, UR5 ;  /* 0x000000050b117c36 */ /* 0x002fc60008000000 */
[----:B------:R-:W4:Y:S01]  /*20f30*/  LDL.LU R18, [R1+0x54c] ;  /* 0x00054c0001127983 */ /* 0x000f220000300800 */
[----:B--2---:R-:W-:Y:S02]  /*20f40*/  ISETP.LT.AND P5, PT, R10, R157, !P0 ;  /* 0x0000009d0a00720c */ /* 0x004fe400047a1270 */
[C---:B------:R-:W-:Y:S01]  /*20f50*/  LEA R10, P6, R11.reuse, R0, 0x2 ;  /* 0x000000000b0a7211 */ /* 0x040fe200078c10ff */
[----:B------:R-:W-:Y:S03]  /*20f60*/  @P4 STG.E desc[UR60][R6.64], R33 ;  /* 0x0000002106004986 */ /* 0x000fe6000c10193c */
[----:B------:R-:W-:Y:S01]  /*20f70*/  LEA.HI.X.SX32 R11, R11, R68, 0x2, P6 ;  /* 0x000000440b0b7211 */ /* 0x000fe200030f16ff */
[----:B------:R-:W2:Y:S01]  /*20f80*/  LDL.LU R19, [R1+0x548] ;  /* 0x0005480001137983 */ /* 0x000ea20000300800 */
[----:B------:R-:W-:-:S03]  /*20f90*/  LEA R4, P6, R17, R0, 0x2 ;  /* 0x0000000011047211 */ /* 0x000fc600078c10ff */
[----:B------:R1:W-:Y:S01]  /*20fa0*/  @P3 STG.E desc[UR60][R8.64], R14 ;  /* 0x0000000e08003986 */ /* 0x0003e2000c10193c */
[----:B------:R-:W-:-:S03]  /*20fb0*/  LEA.HI.X.SX32 R5, R17, R68, 0x2, P6 ;  /* 0x0000004411057211 */ /* 0x000fc600030f16ff */
[----:B------:R1:W-:Y:S04]  /*20fc0*/  @P2 STG.E desc[UR60][R10.64], R34 ;  /* 0x000000220a002986 */ /* 0x0003e8000c10193c */
[----:B------:R-:W2:Y:S04]  /*20fd0*/  LDL.LU R12, [R1+0x544] ;  /* 0x00054400010c7983 */ /* 0x000ea80000300800 */
[----:B------:R1:W-:Y:S04]  /*20fe0*/  @P1 STG.E desc[UR60][R4.64], R15 ;  /* 0x0000000f04001986 */ /* 0x0003e8000c10193c */
[----:B------:R-:W2:Y:S01]  /*20ff0*/  LDL.LU R16, [R1+0x540] ;  /* 0x0005400001107983 */ /* 0x000ea20000300800 */
[----:B---3--:R-:W-:-:S03]  /*21000*/  ISETP.LT.AND P1, PT, R2, R157, !P0 ;  /* 0x0000009d0200720c */ /* 0x008fc60004721270 */
[----:B------:R-:W3:Y:S04]  /*21010*/  LDL.LU R2, [R1+0x53c] ;  /* 0x00053c0001027983 */ /* 0x000ee80000300800 */
[----:B-1----:R-:W3:Y:S01]  /*21020*/  LDL.LU R14, [R1+0x538] ;  /* 0x00053800010e7983 */ /* 0x002ee20000300800 */
[----:B------:R-:W-:-:S04]  /*21030*/  IADD3 R13, R17, UR5, RZ ;  /* 0x00000005110d7c10 */ /* 0x000fc8000fffe0ff */
[C---:B------:R-:W-:Y:S01]  /*21040*/  LEA R6, P6, R13.reuse, R0, 0x2 ;  /* 0x000000000d067211 */ /* 0x040fe200078c10ff */
[----:B------:R-:W-:-:S03]  /*21050*/  VIADD R17, R13, UR5 ;  /* 0x000000050d117c36 */ /* 0x000fc60008000000 */
[----:B------:R-:W-:Y:S01]  /*21060*/  LEA.HI.X.SX32 R7, R13, R68, 0x2, P6 ;  /* 0x000000440d077211 */ /* 0x000fe200030f16ff */
[C---:B------:R-:W-:Y:S01]  /*21070*/  VIADD R13, R17.reuse, UR5 ;  /* 0x00000005110d7c36 */ /* 0x040fe20008000000 */
[----:B------:R-:W-:Y:S02]  /*21080*/  LEA R8, P6, R17, R0, 0x2 ;  /* 0x0000000011087211 */ /* 0x000fe400078c10ff */
[-C--:B------:R-:W-:Y:S02]  /*21090*/  ISETP.LT.AND P4, PT, R91, R157.reuse, !P0 ;  /* 0x0000009d5b00720c */ /* 0x080fe40004781270 */
[----:B------:R-:W-:Y:S01]  /*210a0*/  LEA.HI.X.SX32 R9, R17, R68, 0x2, P6 ;  /* 0x0000004411097211 */ /* 0x000fe200030f16ff */
[C---:B------:R-:W-:Y:S01]  /*210b0*/  VIADD R17, R13.reuse, UR5 ;  /* 0x000000050d117c36 */ /* 0x040fe20008000000 */
[----:B------:R-:W-:Y:S02]  /*210c0*/  LEA R10, P6, R13, R0, 0x2 ;  /* 0x000000000d0a7211 */ /* 0x000fe400078c10ff */
[----:B------:R-:W-:-:S02]  /*210d0*/  ISETP.LT.AND P3, PT, R90, R157, !P0 ;  /* 0x0000009d5a00720c */ /* 0x000fc40004761270 */
[----:B------:R-:W-:Y:S01]  /*210e0*/  LEA.HI.X.SX32 R11, R13, R68, 0x2, P6 ;  /* 0x000000440d0b7211 */ /* 0x000fe200030f16ff */
[C---:B------:R-:W-:Y:S01]  /*210f0*/  VIADD R13, R17.reuse, UR5 ;  /* 0x00000005110d7c36 */ /* 0x040fe20008000000 */
[----:B------:R-:W-:Y:S01]  /*21100*/  LEA R4, P6, R17, R0, 0x2 ;  /* 0x0000000011047211 */ /* 0x000fe200078c10ff */
[----:B------:R1:W-:Y:S02]  /*21110*/  @P5 STG.E desc[UR60][R6.64], R35 ;  /* 0x0000002306005986 */ /* 0x0003e4000c10193c */
[----:B------:R-:W-:Y:S01]  /*21120*/  VIADD R15, R13, UR5 ;  /* 0x000000050d0f7c36 */ /* 0x000fe20008000000 */
[----:B------:R-:W-:Y:S01]  /*21130*/  LEA.HI.X.SX32 R5, R17, R68, 0x2, P6 ;  /* 0x0000004411057211 */ /* 0x000fe200030f16ff */
[----:B------:R1:W-:Y:S01]  /*21140*/  @P4 STG.E desc[UR60][R8.64], R20 ;  /* 0x0000001408004986 */ /* 0x0003e2000c10193c */
[-C--:B------:R-:W-:Y:S02]  /*21150*/  ISETP.LT.AND P2, PT, R89, R157.reuse, !P0 ;  /* 0x0000009d5900720c */ /* 0x080fe40004741270 */
[----:B----4-:R-:W-:-:S02]  /*21160*/  ISETP.LT.AND P5, PT, R88, R157, !P0 ;  /* 0x0000009d5800720c */ /* 0x010fc400047a1270 */
[C---:B-1----:R-:W-:Y:S02]  /*21170*/  LEA R6, P6, R13.reuse, R0, 0x2 ;  /* 0x000000000d067211 */ /* 0x042fe400078c10ff */
[----:B------:R-:W-:Y:S02]  /*21180*/  ISETP.LT.AND P4, PT, R18, R157, !P0 ;  /* 0x0000009d1200720c */ /* 0x000fe40004781270 */
[----:B------:R-:W-:Y:S01]  /*21190*/  LEA.HI.X.SX32 R7, R13, R68, 0x2, P6 ;  /* 0x000000440d077211 */ /* 0x000fe200030f16ff */
[----:B------:R-:W4:Y:S01]  /*211a0*/  LDL.LU R18, [R1+0x534] ;  /* 0x0005340001127983 */ /* 0x000f220000300800 */
[C---:B------:R-:W-:Y:S02]  /*211b0*/  LEA R8, P6, R15.reuse, R0, 0x2 ;  /* 0x000000000f087211 */ /* 0x040fe400078c10ff */
[C---:B------:R-:W-:Y:S01]  /*211c0*/  IADD3 R13, R15.reuse, UR5, RZ ;  /* 0x000000050f0d7c10 */ /* 0x040fe2000fffe0ff */
[----:B------:R1:W-:Y:S01]  /*211d0*/  @P3 STG.E desc[UR60][R10.64], R40 ;  /* 0x000000280a003986 */ /* 0x0003e2000c10193c */
[----:B------:R-:W-:-:S03]  /*211e0*/  LEA.HI.X.SX32 R9, R15, R68, 0x2, P6 ;  /* 0x000000440f097211 */ /* 0x000fc600030f16ff */
[----:B------:R-:W4:Y:S01]  /*211f0*/  LDL.LU R17, [R1+0x530] ;  /* 0x0005300001117983 */ /* 0x000f220000300800 */
[----:B-1----:R-:W-:-:S03]  /*21200*/  LEA R10, P6, R13, R0, 0x2 ;  /* 0x000000000d0a7211 */ /* 0x002fc600078c10ff */
[----:B------:R1:W-:Y:S01]  /*21210*/  @P2 STG.E desc[UR60][R4.64], R21 ;  /* 0x0000001504002986 */ /* 0x0003e2000c10193c */
[----:B------:R-:W-:-:S03]  /*21220*/  LEA.HI.X.SX32 R11, R13, R68, 0x2, P6 ;  /* 0x000000440d0b7211 */ /* 0x000fc600030f16ff */
[----:B------:R1:W-:Y:S01]  /*21230*/  @P1 STG.E desc[UR60][R6.64], R41 ;  /* 0x0000002906001986 */ /* 0x0003e2000c10193c */
[-C--:B--2---:R-:W-:Y:S02]  /*21240*/  ISETP.LT.AND P2, PT, R12, R157.reuse, !P0 ;  /* 0x0000009d0c00720c */ /* 0x084fe40004741270 */
[-C--:B------:R-:W-:Y:S01]  /*21250*/  ISETP.LT.AND P1, PT, R16, R157.reuse, !P0 ;  /* 0x0000009d1000720c */ /* 0x080fe20004721270 */
[----:B------:R-:W2:Y:S04]  /*21260*/  LDL.LU R12, [R1+0x52c] ;  /* 0x00052c00010c7983 */ /* 0x000ea80000300800 */
[----:B------:R1:W-:Y:S04]  /*21270*/  @P5 STG.E desc[UR60][R8.64], R22 ;  /* 0x0000001608005986 */ /* 0x0003e8000c10193c */
[----:B------:R-:W2:Y:S04]  /*21280*/  LDL.LU R16, [R1+0x528] ;  /* 0x0005280001107983 */ /* 0x000ea80000300800 */
[----:B------:R1:W-:Y:S01]  /*21290*/  @P4 STG.E desc[UR60][R10.64], R42 ;  /* 0x0000002a0a004986 */ /* 0x0003e2000c10193c */
[----:B---3--:R-:W-:-:S03]  /*212a0*/  ISETP.LT.AND P5, PT, R2, R157, !P0 ;  /* 0x0000009d0200720c */ /* 0x008fc600047a1270 */
[----:B------:R-:W3:Y:S01]  /*212b0*/  LDL.LU R2, [R1+0x524] ;  /* 0x0005240001027983 */ /* 0x000ee20000300800 */
[----:B------:R-:W-:-:S03]  /*212c0*/  ISETP.LT.AND P4, PT, R14, R157, !P0 ;  /* 0x0000009d0e00720c */ /* 0x000fc60004781270 */
[----:B------:R-:W3:Y:S01]  /*212d0*/  LDL.LU R14, [R1+0x520] ;  /* 0x00052000010e7983 */ /* 0x000ee20000300800 */
[----:B------:R-:W-:-:S04]  /*212e0*/  VIADD R15, R13, UR5 ;  /* 0x000000050d0f7c36 */ /* 0x000fc80008000000 */
[C---:B------:R-:W-:Y:S01]  /*212f0*/  VIADD R13, R15.reuse, UR5 ;  /* 0x000000050f0d7c36 */ /* 0x040fe20008000000 */
[----:B-1----:R-:W-:Y:S02]  /*21300*/  LEA R4, P6, R15, R0, 0x2 ;  /* 0x000000000f047211 */ /* 0x002fe400078c10ff */
        /* <DEDUP_REMOVED lines=13> */
[----:B------:R-:W-:-:S03]  /*213e0*/  IADD3 R13, R15, UR5, RZ ;  /* 0x000000050f0d7c10 */ /* 0x000fc6000fffe0ff */
[----:B------:R-:W3:Y:S01]  /*213f0*/  LDS.128 R20, [R3] ;  /* 0x0000000003147984 */ /* 0x000ee20000000c00 */
[C---:B-1----:R-:W-:Y:S02]  /*21400*/  LEA R4, P6, R15.reuse, R0, 0x2 ;  /* 0x000000000f047211 */ /* 0x042fe400078c10ff */
[-C--:B----4-:R-:W-:Y:S02]  /*21410*/  ISETP.LT.AND P3, PT, R18, R157.reuse, !P0 ;  /* 0x0000009d1200720c */ /* 0x090fe40004761270 */
[----:B------:R-:W4:Y:S01]  /*21420*/  LDL.LU R18, [R1+0x51c] ;  /* 0x00051c0001127983 */ /* 0x000f220000300800 */
[----:B------:R-:W-:Y:S02]  /*21430*/  LEA.HI.X.SX32 R5, R15, R68, 0x2, P6 ;  /* 0x000000440f057211 */ /* 0x000fe400030f16ff */
[----:B------:R-:W-:Y:S02]  /*21440*/  LEA R6, P6, R13, R0, 0x2 ;  /* 0x000000000d067211 */ /* 0x000fe400078c10ff */
[----:B------:R-:W-:-:S02]  /*21450*/  ISETP.LT.AND P2, PT, R17, R157, !P0 ;  /* 0x0000009d1100720c */ /* 0x000fc40004741270 */
[----:B------:R-:W4:Y:S01]  /*21460*/  LDL.LU R17, [R1+0x518] ;  /* 0x0005180001117983 */ /* 0x000f220000300800 */
[----:B------:R-:W-:-:S03]  /*21470*/  LEA.HI.X.SX32 R7, R13, R68, 0x2, P6 ;  /* 0x000000440d077211 */ /* 0x000fc600030f16ff */
[----:B------:R1:W-:Y:S04]  /*21480*/  @P1 STG.E desc[UR60][R8.64], R28 ;  /* 0x0000001c08001986 */ /* 0x0003e8000c10193c */
[----:B------:R1:W-:Y:S04]  /*21490*/  @P5 STG.E desc[UR60][R10.64], R44 ;  /* 0x0000002c0a005986 */ /* 0x0003e8000c10193c */
[----:B------:R1:W-:Y:S01]  /*214a0*/  @P4 STG.E desc[UR60][R4.64], R29 ;  /* 0x0000001d04004986 */ /* 0x0003e2000c10193c */
[----:B--2---:R-:W-:-:S03]  /*214b0*/  ISETP.LT.AND P1, PT, R12, R157, !P0 ;  /* 0x0000009d0c00720c */ /* 0x004fc60004721270 */
[----:B------:R2:W-:Y:S04]  /*214c0*/  @P3 STG.E desc[UR60][R6.64], R45 ;  /* 0x0000002d06003986 */ /* 0x0005e8000c10193c */
[----:B------:R-:W4:Y:S01]  /*214d0*/  LDL.LU R12, [R1+0x514] ;  /* 0x00051400010c7983 */ /* 0x000f220000300800 */
[----:B------:R-:W-:-:S03]  /*214e0*/  ISETP.LT.AND P5, PT, R16, R157, !P0 ;  /* 0x0000009d1000720c */ /* 0x000fc600047a1270 */
[----:B------:R-:W4:Y:S01]  /*214f0*/  LDL.LU R16, [R1+0x510] ;  /* 0x0005100001107983 */ /* 0x000f220000300800 */
[----:B---3--:R-:W-:-:S03]  /*21500*/  ISETP.LT.AND P4, PT, R2, R157, !P0 ;  /* 0x0000009d0200720c */ /* 0x008fc60004781270 */
[----:B------:R-:W3:Y:S01]  /*21510*/  LDL.LU R2, [R1+0x50c] ;  /* 0x00050c0001027983 */ /* 0x000ee20000300800 */
[----:B------:R-:W-:-:S03]  /*21520*/  ISETP.LT.AND P3, PT, R14, R157, !P0 ;  /* 0x0000009d0e00720c */ /* 0x000fc60004761270 */
[----:B------:R-:W3:Y:S01]  /*21530*/  LDL.LU R14, [R1+0x508] ;  /* 0x00050800010e7983 */ /* 0x000ee20000300800 */
[----:B------:R-:W-:-:S04]  /*21540*/  VIADD R15, R13, UR5 ;  /* 0x000000050d0f7c36 */ /* 0x000fc80008000000 */
[C---:B------:R-:W-:Y:S01]  /*21550*/  VIADD R13, R15.reuse, UR5 ;  /* 0x000000050f0d7c36 */ /* 0x040fe20008000000 */
[----:B-1----:R-:W-:-:S04]  /*21560*/  LEA R8, P6, R15, R0, 0x2 ;  /* 0x000000000f087211 */ /* 0x002fc800078c10ff */
        /* <DEDUP_REMOVED lines=8> */
[C---:B--2---:R-:W-:Y:S01]  /*215f0*/  LEA R6, P6, R13.reuse, R0, 0x2 ;  /* 0x000000000d067211 */ /* 0x044fe200078c10ff */
[----:B------:R1:W-:Y:S03]  /*21600*/  @P2 STG.E desc[UR60][R8.64], R30 ;  /* 0x0000001e08002986 */ /* 0x0003e6000c10193c */
[----:B------:R-:W-:Y:S01]  /*21610*/  LEA.HI.X.SX32 R7, R13, R68, 0x2, P6 ;  /* 0x000000440d077211 */ /* 0x000fe200030f16ff */
[----:B------:R2:W-:Y:S01]  /*21620*/  @P1 STG.E desc[UR60][R10.64], R46 ;  /* 0x0000002e0a001986 */ /* 0x0005e2000c10193c */
[C---:B------:R-:W-:Y:S02]  /*21630*/  IADD3 R13, R15.reuse, UR5, RZ ;  /* 0x000000050f0d7c10 */ /* 0x040fe4000fffe0ff */
[----:B-1----:R-:W-:-:S02]  /*21640*/  LEA R8, P6, R15, R0, 0x2 ;  /* 0x000000000f087211 */ /* 0x002fc400078c10ff */
[-C--:B----4-:R-:W-:Y:S02]  /*21650*/  ISETP.LT.AND P2, PT, R18, R157.reuse, !P0 ;  /* 0x0000009d1200720c */ /* 0x090fe40004741270 */
[----:B------:R-:W4:Y:S01]  /*21660*/  LDL.LU R18, [R1+0x504] ;  /* 0x0005040001127983 */ /* 0x000f220000300800 */
[----:B------:R-:W-:Y:S02]  /*21670*/  LEA.HI.X.SX32 R9, R15, R68, 0x2, P6 ;  /* 0x000000440f097211 */ /* 0x000fe400030f16ff */
[----:B--2---:R-:W-:Y:S02]  /*21680*/  LEA R10, P6, R13, R0, 0x2 ;  /* 0x000000000d0a7211 */ /* 0x004fe400078c10ff */
[----:B------:R-:W-:Y:S02]  /*21690*/  ISETP.LT.AND P1, PT, R17, R157, !P0 ;  /* 0x0000009d1100720c */ /* 0x000fe40004721270 */
[----:B------:R-:W2:Y:S01]  /*216a0*/  LDL.LU R17, [R1+0x500] ;  /* 0x0005000001117983 */ /* 0x000ea20000300800 */
[----:B------:R-:W-:-:S03]  /*216b0*/  LEA.HI.X.SX32 R11, R13, R68, 0x2, P6 ;  /* 0x000000440d0b7211 */ /* 0x000fc600030f16ff */
[----:B------:R1:W-:Y:S04]  /*216c0*/  @P5 STG.E desc[UR60][R4.64], R31 ;  /* 0x0000001f04005986 */ /* 0x0003e8000c10193c */
[----:B------:R1:W-:Y:S04]  /*216d0*/  @P4 STG.E desc[UR60][R6.64], R47 ;  /* 0x0000002f06004986 */ /* 0x0003e8000c10193c */
[----:B------:R1:W-:Y:S04]  /*216e0*/  @P3 STG.E desc[UR60][R8.64], R36 ;  /* 0x0000002408003986 */ /* 0x0003e8000c10193c */
[----:B------:R1:W-:Y:S01]  /*216f0*/  @P2 STG.E desc[UR60][R10.64], R48 ;  /* 0x000000300a002986 */ /* 0x0003e2000c10193c */
[----:B------:R-:W-:-:S03]  /*21700*/  ISETP.LT.AND P5, PT, R12, R157, !P0 ;  /* 0x0000009d0c00720c */ /* 0x000fc600047a1270 */
[----:B------:R-:W2:Y:S01]  /*21710*/  LDL.LU R12, [R1+0x4fc] ;  /* 0x0004fc00010c7983 */ /* 0x000ea20000300800 */
[----:B------:R-:W-:-:S03]  /*21720*/  ISETP.LT.AND P4, PT, R16, R157, !P0 ;  /* 0x0000009d1000720c */ /* 0x000fc60004781270 */
[----:B------:R-:W2:Y:S01]  /*21730*/  LDL.LU R16, [R1+0x4f8] ;  /* 0x0004f80001107983 */ /* 0x000ea20000300800 */
        /* <DEDUP_REMOVED lines=69> */
[----:B------:R-:W4:Y:S01]  /*21b90*/  LDL.LU R12, [R1+0x4cc] ;  /* 0x0004cc00010c7983 */ /* 0x000f220000300800 */
[----:B------:R-:W-:-:S03]  /*21ba0*/  ISETP.LT.AND P2, PT, R16, R157, !P0 ;  /* 0x0000009d1000720c */ /* 0x000fc60004741270 */
[----:B------:R-:W4:Y:S01]  /*21bb0*/  LDL.LU R16, [R1+0x4c8] ;  /* 0x0004c80001107983 */ /* 0x000f220000300800 */
[----:B---3--:R-:W-:-:S03]  /*21bc0*/  ISETP.LT.AND P5, PT, R14, R157, !P0 ;  /* 0x0000009d0e00720c */ /* 0x008fc600047a1270 */
[----:B------:R-:W3:Y:S01]  /*21bd0*/  LDL.LU R14, [R1+0x4c4] ;  /* 0x0004c400010e7983 */ /* 0x000ee20000300800 */
[----:B------:R-:W-:-:S04]  /*21be0*/  VIADD R15, R13, UR5 ;  /* 0x000000050d0f7c36 */ /* 0x000fc80008000000 */
[C---:B------:R-:W-:Y:S01]  /*21bf0*/  VIADD R3, R15.reuse, UR5 ;  /* 0x000000050f037c36 */ /* 0x040fe20008000000 */
[----:B-1----:R-:W-:Y:S02]  /*21c00*/  LEA R4, P6, R15, R0, 0x2 ;  /* 0x000000000f047211 */ /* 0x002fe400078c10ff */
[----:B------:R-:W-:Y:S01]  /*21c10*/  ISETP.LT.AND P1, PT, R2, R157, !P0 ;  /* 0x0000009d0200720c */ /* 0x000fe20004721270 */
[----:B------:R-:W-:Y:S01]  /*21c20*/  VIADD R7, R3, UR5 ;  /* 0x0000000503077c36 */ /* 0x000fe20008000000 */
[----:B------:R-:W-:Y:S02]  /*21c30*/  LEA.HI.X.SX32 R5, R15, R68, 0x2, P6 ;  /* 0x000000440f057211 */ /* 0x000fe400030f16ff */
[----:B------:R-:W-:Y:S01]  /*21c40*/  LEA R2, P6, R3, R0, 0x2 ;  /* 0x0000000003027211 */ /* 0x000fe200078c10ff */
[----:B------:R-:W-:-:S03]  /*21c50*/  VIADD R9, R7, UR5 ;  /* 0x0000000507097c36 */ /* 0x000fc60008000000 */
[----:B------:R-:W-:Y:S01]  /*21c60*/  LEA.HI.X.SX32 R3, R3, R68, 0x2, P6 ;  /* 0x0000004403037211 */ /* 0x000fe200030f16ff */
[----:B------:R-:W-:Y:S01]  /*21c70*/  VIADD R11, R9, UR5 ;  /* 0x00000005090b7c36 */ /* 0x000fe20008000000 */
[----:B------:R-:W-:-:S04]  /*21c80*/  LEA R6, P6, R7, R0, 0x2 ;  /* 0x0000000007067211 */ /* 0x000fc800078c10ff */
[----:B------:R-:W-:Y:S02]  /*21c90*/  LEA.HI.X.SX32 R7, R7, R68, 0x2, P6 ;  /* 0x0000004407077211 */ /* 0x000fe400030f16ff */
[----:B------:R-:W-:Y:S02]  /*21ca0*/  LEA R8, P6, R9, R0, 0x2 ;  /* 0x0000000009087211 */ /* 0x000fe400078c10ff */
[----:B------:R-:W-:Y:S02]  /*21cb0*/  IADD3 R13, R11, UR5, RZ ;  /* 0x000000050b0d7c10 */ /* 0x000fe4000fffe0ff */
[----:B------:R-:W-:Y:S01]  /*21cc0*/  LEA.HI.X.SX32 R9, R9, R68, 0x2, P6 ;  /* 0x0000004409097211 */ /* 0x000fe200030f16ff */
[----:B------:R-:W-:Y:S02]  /*21cd0*/  @P4 STG.E desc[UR60][R4.64], R59 ;  /* 0x0000003b04004986 */ /* 0x000fe4000c10193c */
[C---:B------:R-:W-:Y:S02]  /*21ce0*/  VIADD R15, R13.reuse, UR5 ;  /* 0x000000050d0f7c36 */ /* 0x040fe40008000000 */
[----:B------:R1:W-:Y:S04]  /*21cf0*/  @P3 STG.E desc[UR60][R2.64], R67 ;  /* 0x0000004302003986 */ /* 0x0003e8000c10193c */
[----:B------:R2:W-:Y:S04]  /*21d00*/  @P2 STG.E desc[UR60][R6.64], R52 ;  /* 0x0000003406002986 */ /* 0x0005e8000c10193c */
[----:B------:R4:W-:Y:S01]  /*21d10*/  @P1 STG.E desc[UR60][R8.64], R20 ;  /* 0x0000001408001986 */ /* 0x0009e2000c10193c */
[----:B-1----:R-:W-:-:S02]  /*21d20*/  LEA R2, P1, R13, R0, 0x2 ;  /* 0x000000000d027211 */ /* 0x002fc400078210ff */
[-C--:B--2---:R-:W-:Y:S01]  /*21d30*/  ISETP.LT.AND P3, PT, R17, R157.reuse, !P0 ;  /* 0x0000009d1100720c */ /* 0x084fe20004761270 */
[----:B------:R-:W-:Y:S01]  /*21d40*/  VIADD R17, R15, UR5 ;  /* 0x000000050f117c36 */ /* 0x000fe20008000000 */
[----:B------:R-:W-:Y:S02]  /*21d50*/  LEA R4, P6, R11, R0, 0x2 ;  /* 0x000000000b047211 */ /* 0x000fe400078c10ff */
[----:B------:R-:W-:Y:S02]  /*21d60*/  LEA.HI.X.SX32 R3, R13, R68, 0x2, P1 ;  /* 0x000000440d037211 */ /* 0x000fe400008f16ff */
[C---:B------:R-:W-:Y:S02]  /*21d70*/  LEA R6, P1, R17.reuse, R0, 0x2 ;  /* 0x0000000011067211 */ /* 0x040fe400078210ff */
[----:B----4-:R-:W-:Y:S01]  /*21d80*/  ISETP.LT.AND P4, PT, R18, R157, !P0 ;  /* 0x0000009d1200720c */ /* 0x010fe20004781270 */
[----:B------:R-:W-:Y:S01]  /*21d90*/  VIADD R19, R17, UR5 ;  /* 0x0000000511137c36 */ /* 0x000fe20008000000 */
[----:B------:R-:W-:-:S02]  /*21da0*/  LEA.HI.X.SX32 R5, R11, R68, 0x2, P6 ;  /* 0x000000440b057211 */ /* 0x000fc400030f16ff */
[----:B------:R-:W-:Y:S02]  /*21db0*/  LEA R10, P6, R15, R0, 0x2 ;  /* 0x000000000f0a7211 */ /* 0x000fe400078c10ff */
[-C--:B------:R-:W-:Y:S02]  /*21dc0*/  LEA.HI.X.SX32 R7, R17, R68.reuse, 0x2, P1 ;  /* 0x0000004411077211 */ /* 0x080fe400008f16ff */
[----:B------:R-:W-:Y:S02]  /*21dd0*/  LEA.HI.X.SX32 R11, R15, R68, 0x2, P6 ;  /* 0x000000440f0b7211 */ /* 0x000fe400030f16ff */
[-C--:B------:R-:W-:Y:S02]  /*21de0*/  ISETP.LT.AND P2, PT, R12, R157.reuse, !P0 ;  /* 0x0000009d0c00720c */ /* 0x080fe40004741270 */
[----:B------:R-:W-:Y:S02]  /*21df0*/  ISETP.LT.AND P1, PT, R16, R157, !P0 ;  /* 0x0000009d1000720c */ /* 0x000fe40004721270 */
[C---:B------:R-:W-:Y:S01]  /*21e00*/  LEA R12, P6, R19.reuse, R0, 0x2 ;  /* 0x00000000130c7211 */ /* 0x040fe200078c10ff */
[C---:B------:R-:W-:Y:S01]  /*21e10*/  VIADD R15, R19.reuse, UR5 ;  /* 0x00000005130f7c36 */ /* 0x040fe20008000000 */
[----:B------:R1:W-:Y:S02]  /*21e20*/  @P5 STG.E desc[UR60][R4.64], R53 ;  /* 0x0000003504005986 */ /* 0x0003e4000c10193c */
[----:B------:R-:W-:-:S02]  /*21e30*/  LEA.HI.X.SX32 R13, R19, R68, 0x2, P6 ;  /* 0x00000044130d7211 */ /* 0x000fc400030f16ff */
[----:B------:R1:W-:Y:S01]  /*21e40*/  @P4 STG.E desc[UR60][R2.64], R21 ;  /* 0x0000001502004986 */ /* 0x0003e2000c10193c */
[----:B------:R-:W-:-:S03]  /*21e50*/  LEA R8, P6, R15, R0, 0x2 ;  /* 0x000000000f087211 */ /* 0x000fc600078c10ff */
[----:B------:R1:W-:Y:S04]  /*21e60*/  @P3 STG.E desc[UR60][R10.64], R54 ;  /* 0x000000360a003986 */ /* 0x0003e8000c10193c */
[----:B------:R1:W-:Y:S01]  /*21e70*/  @P2 STG.E desc[UR60][R6.64], R22 ;  /* 0x0000001606002986 */ /* 0x0003e2000c10193c */
[----:B------:R-:W-:-:S03]  /*21e80*/  LEA.HI.X.SX32 R9, R15, R68, 0x2, P6 ;  /* 0x000000440f097211 */ /* 0x000fc600030f16ff */
[----:B------:R1:W-:Y:S01]  /*21e90*/  @P1 STG.E desc[UR60][R12.64], R55 ;  /* 0x000000370c001986 */ /* 0x0003e2000c10193c */
[----:B---3--:R-:W-:-:S13]  /*21ea0*/  ISETP.LT.AND P0, PT, R14, R157, !P0 ;  /* 0x0000009d0e00720c */ /* 0x008fda0004701270 */
[----:B-1----:R-:W-:Y:S05]  /*21eb0*/  @!P0 EXIT ;  /* 0x000000000000894d */ /* 0x002fea0003800000 */
[----:B------:R-:W-:Y:S01]  /*21ec0*/  STG.E desc[UR60][R8.64], R23 ;  /* 0x0000001708007986 */ /* 0x000fe2000c10193c */
[----:B------:R-:W-:Y:S05]  /*21ed0*/  EXIT ;  /* 0x000000000000794d */ /* 0x000fea0003800000 */
.L_x_2:
[----:B------:R-:W-:-:S00]  /*21ee0*/  BRA `(.L_x_2) ;  /* 0xfffffffc00fc7947 */ /* 0x000fc0000383ffff */
[----:B------:R-:W-:-:S00]  /*21ef0*/  NOP ;  /* 0x0000000000007918 */ /* 0x000fc00000000000 */
        /* <DEDUP_REMOVED lines=8> */
.L_x_3:


//--------------------- .nv.shared.matmul_kernel  --------------------------
	.section	.nv.shared.matmul_kernel,"aw",@nobits
	.sectionflags	@""
	.align	16
	.zero		1024


//--------------------- .nv.shared.reserved.0     --------------------------
	.section	.nv.shared.reserved.0,"aw",@nobits
	.weak		__nv_reservedSMEM_offset_0_alias
	.size		__nv_reservedSMEM_offset_0_alias, 0, 0
	.other		__nv_reservedSMEM_offset_0_alias,@"STO_CUDA_RESERVED_SHARED STV_DEFAULT"
__nv_reservedSMEM_offset_0_alias:
	.zero		0


//--------------------- .nv.constant0.matmul_kernel --------------------------
	.section	.nv.constant0.matmul_kernel,"a",@progbits
	.sectionflags	@""
	.align	4
.nv.constant0.matmul_kernel:
	.zero		608


//--------------------- SYMBOLS --------------------------

	.type		.nv.reservedSmem.offset0,@object
	.size		.nv.reservedSmem.offset0,0x4
